	.target	sm_100a

	.elftype	@"ET_EXEC"


//--------------------- .note.nv.tkinfo           --------------------------
	.section	.note.nv.tkinfo,"",@"SHT_NOTE"
	.sectionflags	@"SHF_NOTE_NV_TKINFO"
	.tkinfo
        /*0018*/ 	.word	0x00000002
        /*0030*/ 	.string	""
        /*0030*/ 	.string	"ptxas"
        /*0030*/ 	.string	"Cuda compilation tools, release 13.0, V13.0.88"
        /*0030*/ 	.string	"Build cuda_13.0.r13.0/compiler.36424714_0"
        /*0030*/ 	.string	"-arch sm_100a -m 64 "



//--------------------- .note.nv.cuinfo           --------------------------
	.section	.note.nv.cuinfo,"",@"SHT_NOTE"
	.sectionflags	@"SHF_NOTE_NV_CUINFO"
        /*0018*/ 	.short	0x0002
        /*001a*/ 	.short	0x0064
        /*001c*/ 	.short	0x0082
	.zero		2


//--------------------- .nv.info                  --------------------------
	.section	.nv.info,"",@"SHT_CUDA_INFO"
	.align	4


	//----- nvinfo : EIATTR_REGCOUNT
	.align		4
        /*0000*/ 	.byte	0x04, 0x2f
        /*0002*/ 	.short	(.L_19 - .L_18)
	.align		4
.L_18:
        /*0004*/ 	.word	index@(_ZN7cutlass13device_kernelINS_4gemm6kernel13GemmUniversalIN4cute5tupleIJiiiiEEENS1_10collective13CollectiveMmaINS1_35MainloopSm100TmaUmmaWarpSpecializedILi72ELi2ELi4ENS5_IJNS4_1CILi8EEENSA_ILi1EEESC_EEEEENS5_IJNSA_ILi128EEENSA_ILi64EEENSA_ILi32EEEEEENS_12float_e5m2_tENS5_IJlSC_lEEESJ_SK_NS4_8TiledMMAINS4_8MMA_AtomIJNS4_10MMA_TraitsINS4_25SM100_MMA_F8F6F4_2x1SM_SSEJSJ_SJ_fSF_SG_NS4_17integral_constantINS4_4UMMA5MajorELSR_0EEESS_NSP_INSQ_7ScaleInELST_0EEESU_EEEEEENS4_6LayoutINS5_IJSC_SC_SC_EEENS5_IJNSA_ILi0EEESZ_SZ_EEEEENS5_IJNS4_10UnderscoreES12_S12_EEEEENS4_18SM100_TMA_2SM_LOADENS4_14ComposedLayoutINS4_7SwizzleILi1ELi4ELi3EEENS4_18smem_ptr_flag_bitsILi8EEENSX_INS5_IJSB_SH_EEENS5_IJSH_SC_EEEEEEEvNS4_8identityENS4_28SM100_TMA_2SM_LOAD_MULTICASTES1E_vS1F_EENS_8epilogue10collective18CollectiveEpilogueINS1I_23Sm100TmaWarpSpecializedILi1ELi1ELi32ELb0ELb0EEEJNS5_IJSG_SG_SH_EEENS5_IJNSX_ISG_SC_EES1O_EEESJ_SK_SJ_SK_NS1I_6fusion15FusionCallbacksIS1M_NS1Q_17LinearCombinationISJ_fSJ_fLNS_15FloatRoundStyleE2EEES1N_S1P_JEEENS4_5SM1004TMEM4LOAD26SM100_TMEM_LOAD_32dp32b32xENS4_13SM90_TMA_LOADENS16_INS17_ILi2ELi4ELi3EEES1A_NSX_INS5_IJSB_SG_EEENS5_IJSG_SC_EEEEEEENS4_39AutoVectorizingCopyWithAssumedAlignmentILi128EEENS4_14SM90_TMA_STOREES25_S27_S27_EEEvvEEEEvNT_6ParamsE)
        /*0008*/ 	.word	0x0000005a


	//----- nvinfo : EIATTR_FRAME_SIZE
	.align		4
.L_19:
        /*000c*/ 	.byte	0x04, 0x11
        /*000e*/ 	.short	(.L_21 - .L_20)
	.align		4
.L_20:
        /*0010*/ 	.word	index@($__internal_2_$__cuda_sm10x_tcgen05_guardrail_trap_unallocated_columns_being_dealloced)
        /*0014*/ 	.word	0x00000000


	//----- nvinfo : EIATTR_FRAME_SIZE
	.align		4
.L_21:
        /*0018*/ 	.byte	0x04, 0x11
        /*001a*/ 	.short	(.L_23 - .L_22)
	.align		4
.L_22:
        /*001c*/ 	.word	index@($__internal_1_$__cuda_sm10x_tcgen05_guardrail_trap_phase_invalid_during_alloc)
        /*0020*/ 	.word	0x00000000


	//----- nvinfo : EIATTR_FRAME_SIZE
	.align		4
.L_23:
        /*0024*/ 	.byte	0x04, 0x11
        /*0026*/ 	.short	(.L_25 - .L_24)
	.align		4
.L_24:
        /*0028*/ 	.word	index@($__internal_0_$__cuda_sm10x_tcgen05_guardrail_trap_col_being_dealloced_not_returned_by_alloc)
        /*002c*/ 	.word	0x00000000


	//----- nvinfo : EIATTR_FRAME_SIZE
	.align		4
.L_25:
        /*0030*/ 	.byte	0x04, 0x11
        /*0032*/ 	.short	(.L_27 - .L_26)
	.align		4
.L_26:
        /*0034*/ 	.word	index@(_ZN7cutlass13device_kernelINS_4gemm6kernel13GemmUniversalIN4cute5tupleIJiiiiEEENS1_10collective13CollectiveMmaINS1_35MainloopSm100TmaUmmaWarpSpecializedILi72ELi2ELi4ENS5_IJNS4_1CILi8EEENSA_ILi1EEESC_EEEEENS5_IJNSA_ILi128EEENSA_ILi64EEENSA_ILi32EEEEEENS_12float_e5m2_tENS5_IJlSC_lEEESJ_SK_NS4_8TiledMMAINS4_8MMA_AtomIJNS4_10MMA_TraitsINS4_25SM100_MMA_F8F6F4_2x1SM_SSEJSJ_SJ_fSF_SG_NS4_17integral_constantINS4_4UMMA5MajorELSR_0EEESS_NSP_INSQ_7ScaleInELST_0EEESU_EEEEEENS4_6LayoutINS5_IJSC_SC_SC_EEENS5_IJNSA_ILi0EEESZ_SZ_EEEEENS5_IJNS4_10UnderscoreES12_S12_EEEEENS4_18SM100_TMA_2SM_LOADENS4_14ComposedLayoutINS4_7SwizzleILi1ELi4ELi3EEENS4_18smem_ptr_flag_bitsILi8EEENSX_INS5_IJSB_SH_EEENS5_IJSH_SC_EEEEEEEvNS4_8identityENS4_28SM100_TMA_2SM_LOAD_MULTICASTES1E_vS1F_EENS_8epilogue10collective18CollectiveEpilogueINS1I_23Sm100TmaWarpSpecializedILi1ELi1ELi32ELb0ELb0EEEJNS5_IJSG_SG_SH_EEENS5_IJNSX_ISG_SC_EES1O_EEESJ_SK_SJ_SK_NS1I_6fusion15FusionCallbacksIS1M_NS1Q_17LinearCombinationISJ_fSJ_fLNS_15FloatRoundStyleE2EEES1N_S1P_JEEENS4_5SM1004TMEM4LOAD26SM100_TMEM_LOAD_32dp32b32xENS4_13SM90_TMA_LOADENS16_INS17_ILi2ELi4ELi3EEES1A_NSX_INS5_IJSB_SG_EEENS5_IJSG_SC_EEEEEEENS4_39AutoVectorizingCopyWithAssumedAlignmentILi128EEENS4_14SM90_TMA_STOREES25_S27_S27_EEEvvEEEEvNT_6ParamsE)
        /*0038*/ 	.word	0x00000000


	//----- nvinfo : EIATTR_MIN_STACK_SIZE
	.align		4
.L_27:
        /*003c*/ 	.byte	0x04, 0x12
        /*003e*/ 	.short	(.L_29 - .L_28)
	.align		4
.L_28:
        /*0040*/ 	.word	index@(_ZN7cutlass13device_kernelINS_4gemm6kernel13GemmUniversalIN4cute5tupleIJiiiiEEENS1_10collective13CollectiveMmaINS1_35MainloopSm100TmaUmmaWarpSpecializedILi72ELi2ELi4ENS5_IJNS4_1CILi8EEENSA_ILi1EEESC_EEEEENS5_IJNSA_ILi128EEENSA_ILi64EEENSA_ILi32EEEEEENS_12float_e5m2_tENS5_IJlSC_lEEESJ_SK_NS4_8TiledMMAINS4_8MMA_AtomIJNS4_10MMA_TraitsINS4_25SM100_MMA_F8F6F4_2x1SM_SSEJSJ_SJ_fSF_SG_NS4_17integral_constantINS4_4UMMA5MajorELSR_0EEESS_NSP_INSQ_7ScaleInELST_0EEESU_EEEEEENS4_6LayoutINS5_IJSC_SC_SC_EEENS5_IJNSA_ILi0EEESZ_SZ_EEEEENS5_IJNS4_10UnderscoreES12_S12_EEEEENS4_18SM100_TMA_2SM_LOADENS4_14ComposedLayoutINS4_7SwizzleILi1ELi4ELi3EEENS4_18smem_ptr_flag_bitsILi8EEENSX_INS5_IJSB_SH_EEENS5_IJSH_SC_EEEEEEEvNS4_8identityENS4_28SM100_TMA_2SM_LOAD_MULTICASTES1E_vS1F_EENS_8epilogue10collective18CollectiveEpilogueINS1I_23Sm100TmaWarpSpecializedILi1ELi1ELi32ELb0ELb0EEEJNS5_IJSG_SG_SH_EEENS5_IJNSX_ISG_SC_EES1O_EEESJ_SK_SJ_SK_NS1I_6fusion15FusionCallbacksIS1M_NS1Q_17LinearCombinationISJ_fSJ_fLNS_15FloatRoundStyleE2EEES1N_S1P_JEEENS4_5SM1004TMEM4LOAD26SM100_TMEM_LOAD_32dp32b32xENS4_13SM90_TMA_LOADENS16_INS17_ILi2ELi4ELi3EEES1A_NSX_INS5_IJSB_SG_EEENS5_IJSG_SC_EEEEEEENS4_39AutoVectorizingCopyWithAssumedAlignmentILi128EEENS4_14SM90_TMA_STOREES25_S27_S27_EEEvvEEEEvNT_6ParamsE)
        /*0044*/ 	.word	0x00000000
.L_29:


//--------------------- .nv.compat                --------------------------
	.section	.nv.compat,"",@"SHT_CUDA_COMPAT_INFO"
	.align	4
        /*0000*/ 	.byte	0x02, 0x09, 0x01, 0x00, 0x02, 0x02, 0x02, 0x00, 0x02, 0x05, 0x05, 0x00, 0x03, 0x07, 0x01, 0x01
        /*0010*/ 	.byte	0x02, 0x03, 0x01, 0x00, 0x02, 0x06, 0x01, 0x00, 0x04, 0x0b, 0x08, 0x00, 0x09, 0x00, 0x00, 0x00
        /*0020*/ 	.byte	0x00, 0x00, 0x00, 0x00


//--------------------- .nv.info._ZN7cutlass13device_kernelINS_4gemm6kernel13GemmUniversalIN4cute5tupleIJiiiiEEENS1_10collective13CollectiveMmaINS1_35MainloopSm100TmaUmmaWarpSpecializedILi72ELi2ELi4ENS5_IJNS4_1CILi8EEENSA_ILi1EEESC_EEEEENS5_IJNSA_ILi128EEENSA_ILi64EEENSA_ILi32EEEEEENS_12float_e5m2_tENS5_IJlSC_lEEESJ_SK_NS4_8TiledMMAINS4_8MMA_AtomIJNS4_10MMA_TraitsINS4_25SM100_MMA_F8F6F4_2x1SM_SSEJSJ_SJ_fSF_SG_NS4_17integral_constantINS4_4UMMA5MajorELSR_0EEESS_NSP_INSQ_7ScaleInELST_0EEESU_EEEEEENS4_6LayoutINS5_IJSC_SC_SC_EEENS5_IJNSA_ILi0EEESZ_SZ_EEEEENS5_IJNS4_10UnderscoreES12_S12_EEEEENS4_18SM100_TMA_2SM_LOADENS4_14ComposedLayoutINS4_7SwizzleILi1ELi4ELi3EEENS4_18smem_ptr_flag_bitsILi8EEENSX_INS5_IJSB_SH_EEENS5_IJSH_SC_EEEEEEEvNS4_8identityENS4_28SM100_TMA_2SM_LOAD_MULTICASTES1E_vS1F_EENS_8epilogue10collective18CollectiveEpilogueINS1I_23Sm100TmaWarpSpecializedILi1ELi1ELi32ELb0ELb0EEEJNS5_IJSG_SG_SH_EEENS5_IJNSX_ISG_SC_EES1O_EEESJ_SK_SJ_SK_NS1I_6fusion15FusionCallbacksIS1M_NS1Q_17LinearCombinationISJ_fSJ_fLNS_15FloatRoundStyleE2EEES1N_S1P_JEEENS4_5SM1004TMEM4LOAD26SM100_TMEM_LOAD_32dp32b32xENS4_13SM90_TMA_LOADENS16_INS17_ILi2ELi4ELi3EEES1A_NSX_INS5_IJSB_SG_EEENS5_IJSG_SC_EEEEEEENS4_39AutoVectorizingCopyWithAssumedAlignmentILi128EEENS4_14SM90_TMA_STOREES25_S27_S27_EEEvvEEEEvNT_6ParamsE --------------------------
	.section	.nv.info._ZN7cutlass13device_kernelINS_4gemm6kernel13GemmUniversalIN4cute5tupleIJiiiiEEENS1_10collective13CollectiveMmaINS1_35MainloopSm100TmaUmmaWarpSpecializedILi72ELi2ELi4ENS5_IJNS4_1CILi8EEENSA_ILi1EEESC_EEEEENS5_IJNSA_ILi128EEENSA_ILi64EEENSA_ILi32EEEEEENS_12float_e5m2_tENS5_IJlSC_lEEESJ_SK_NS4_8TiledMMAINS4_8MMA_AtomIJNS4_10MMA_TraitsINS4_25SM100_MMA_F8F6F4_2x1SM_SSEJSJ_SJ_fSF_SG_NS4_17integral_constantINS4_4UMMA5MajorELSR_0EEESS_NSP_INSQ_7ScaleInELST_0EEESU_EEEEEENS4_6LayoutINS5_IJSC_SC_SC_EEENS5_IJNSA_ILi0EEESZ_SZ_EEEEENS5_IJNS4_10UnderscoreES12_S12_EEEEENS4_18SM100_TMA_2SM_LOADENS4_14ComposedLayoutINS4_7SwizzleILi1ELi4ELi3EEENS4_18smem_ptr_flag_bitsILi8EEENSX_INS5_IJSB_SH_EEENS5_IJSH_SC_EEEEEEEvNS4_8identityENS4_28SM100_TMA_2SM_LOAD_MULTICASTES1E_vS1F_EENS_8epilogue10collective18CollectiveEpilogueINS1I_23Sm100TmaWarpSpecializedILi1ELi1ELi32ELb0ELb0EEEJNS5_IJSG_SG_SH_EEENS5_IJNSX_ISG_SC_EES1O_EEESJ_SK_SJ_SK_NS1I_6fusion15FusionCallbacksIS1M_NS1Q_17LinearCombinationISJ_fSJ_fLNS_15FloatRoundStyleE2EEES1N_S1P_JEEENS4_5SM1004TMEM4LOAD26SM100_TMEM_LOAD_32dp32b32xENS4_13SM90_TMA_LOADENS16_INS17_ILi2ELi4ELi3EEES1A_NSX_INS5_IJSB_SG_EEENS5_IJSG_SC_EEEEEEENS4_39AutoVectorizingCopyWithAssumedAlignmentILi128EEENS4_14SM90_TMA_STOREES25_S27_S27_EEEvvEEEEvNT_6ParamsE,"",@"SHT_CUDA_INFO"
	.sectionflags	@""
	.align	4


	//----- nvinfo : EIATTR_CUDA_API_VERSION
	.align		4
        /*0000*/ 	.byte	0x04, 0x37
        /*0002*/ 	.short	(.L_31 - .L_30)
.L_30:
        /*0004*/ 	.word	0x00000082


	//----- nvinfo : EIATTR_KPARAM_INFO
	.align		4
.L_31:
        /*0008*/ 	.byte	0x04, 0x17
        /*000a*/ 	.short	(.L_33 - .L_32)
.L_32:
        /*000c*/ 	.word	0x00000000
        /*0010*/ 	.short	0x0000
        /*0012*/ 	.short	0x0000
        /*0014*/ 	.byte	0x00, 0xf0, 0x01, 0x20


	//----- nvinfo : EIATTR_AT_ENTRY_FRAGMENTS
	.align		4
.L_33:
        /*0018*/ 	.byte	0x04, 0x4f
        /*001a*/ 	.short	(.L_35 - .L_34)


	//   ....[0]....
.L_34:
        /*001c*/ 	.word	0x00000007


	//----- nvinfo : EIATTR_RESERVED_SMEM_USED
	.align		4
.L_35:
        /*0020*/ 	.byte	0x01, 0x41
	.zero		2


	//----- nvinfo : EIATTR_SPARSE_MMA_MASK
	.align		4
        /*0024*/ 	.byte	0x03, 0x50
        /*0026*/ 	.short	0x0000


	//----- nvinfo : EIATTR_TCGEN05_2CTA_USED
	.align		4
        /*0028*/ 	.byte	0x01, 0x52
	.zero		2


	//----- nvinfo : EIATTR_MAXREG_COUNT
	.align		4
        /*002c*/ 	.byte	0x03, 0x1b
        /*002e*/ 	.short	0x00ff


	//----- nvinfo : EIATTR_NUM_BARRIERS
	.align		4
        /*0030*/ 	.byte	0x02, 0x4c
        /*0032*/ 	.byte	0x07
	.zero		1


	//----- nvinfo : EIATTR_EXTERNS
	.align		4
        /*0034*/ 	.byte	0x04, 0x0f
        /*0036*/ 	.short	(.L_37 - .L_36)


	//   ....[0]....
	.align		4
.L_36:
        /*0038*/ 	.word	index@(__assertfail)


	//----- nvinfo : EIATTR_MERCURY_ISA_VERSION
	.align		4
.L_37:
        /*003c*/ 	.byte	0x03, 0x5f
        /*003e*/ 	.short	0x0101


	//----- nvinfo : EIATTR_INT_WARP_WIDE_INSTR_OFFSETS
	.align		4
        /*0040*/ 	.byte	0x04, 0x31
        /*0042*/ 	.short	(.L_39 - .L_38)


	//   ....[0]....
.L_38:
        /*0044*/ 	.word	0x00001620


	//   ....[1]....
        /*0048*/ 	.word	0x000016d0


	//   ....[2]....
        /*004c*/ 	.word	0x000070e0


	//   ....[3]....
        /*0050*/ 	.word	0x00007110


	//   ....[4]....
        /*0054*/ 	.word	0x00007130


	//   ....[5]....
        /*0058*/ 	.word	0x00007d10


	//   ....[6]....
        /*005c*/ 	.word	0x00007dc0


	//----- nvinfo : EIATTR_COOP_GROUP_MASK_REGIDS
	.align		4
.L_39:
        /*0060*/ 	.byte	0x04, 0x29
        /*0062*/ 	.short	(.L_41 - .L_40)


	//   ....[0]....
.L_40:
        /*0064*/ 	.word	0xffffffff


	//   ....[1]....
        /*0068*/ 	.word	0xffffffff


	//   ....[2]....
        /*006c*/ 	.word	0xffffffff


	//   ....[3]....
        /*0070*/ 	.word	0xffffffff


	//   ....[4]....
        /*0074*/ 	.word	0xffffffff


	//   ....[5]....
        /*0078*/ 	.word	0xffffffff


	//   ....[6]....
        /*007c*/ 	.word	0xffffffff


	//   ....[7]....
        /*0080*/ 	.word	0xffffffff


	//   ....[8]....
        /*0084*/ 	.word	0xffffffff


	//   ....[9]....
        /*0088*/ 	.word	0xffffffff


	//   ....[10]....
        /*008c*/ 	.word	0xffffffff


	//   ....[11]....
        /*0090*/ 	.word	0xffffffff


	//   ....[12]....
        /*0094*/ 	.word	0xffffffff


	//   ....[13]....
        /*0098*/ 	.word	0xffffffff


	//----- nvinfo : EIATTR_COOP_GROUP_INSTR_OFFSETS
	.align		4
.L_41:
        /*009c*/ 	.byte	0x04, 0x28
        /*009e*/ 	.short	(.L_43 - .L_42)


	//   ....[0]....
.L_42:
        /*00a0*/ 	.word	0x000000b0


	//   ....[1]....
        /*00a4*/ 	.word	0x00000510


	//   ....[2]....
        /*00a8*/ 	.word	0x00000f90


	//   ....[3]....
        /*00ac*/ 	.word	0x000010d0


	//   ....[4]....
        /*00b0*/ 	.word	0x000011d0


	//   ....[5]....
        /*00b4*/ 	.word	0x00001340


	//   ....[6]....
        /*00b8*/ 	.word	0x000014e0


	//   ....[7]....
        /*00bc*/ 	.word	0x00001740


	//   ....[8]....
        /*00c0*/ 	.word	0x00002b00


	//   ....[9]....
        /*00c4*/ 	.word	0x00006010


	//   ....[10]....
        /*00c8*/ 	.word	0x000064e0


	//   ....[11]....
        /*00cc*/ 	.word	0x00006510


	//   ....[12]....
        /*00d0*/ 	.word	0x00006fe0


	//   ....[13]....
        /*00d4*/ 	.word	0x000071f0


	//----- nvinfo : EIATTR_VRC_CTA_INIT_COUNT
	.align		4
.L_43:
        /*00d8*/ 	.byte	0x02, 0x4a
        /*00da*/ 	.byte	0x80
	.zero		1


	//----- nvinfo : EIATTR_SYSCALL_OFFSETS
	.align		4
        /*00dc*/ 	.byte	0x04, 0x46
        /*00de*/ 	.short	(.L_45 - .L_44)


	//   ....[0]....
.L_44:
        /*00e0*/ 	.word	0x00008950


	//   ....[1]....
        /*00e4*/ 	.word	0x00008a90


	//   ....[2]....
        /*00e8*/ 	.word	0x000091d0


	//----- nvinfo : EIATTR_MBARRIER_INSTR_OFFSETS
	.align		4
.L_45:
        /*00ec*/ 	.byte	0x04, 0x39
        /*00ee*/ 	.short	(.L_47 - .L_46)


	//   ....[0]....
.L_46:
        /*00f0*/ 	.word	0x00000670
        /*00f4*/ 	.word	0x000000ff
        /*00f8*/ 	.word	0x00000000
        /*00fc*/ 	.short	0x0100
        /*00fe*/ 	.byte	0x04
	.zero		1


	//   ....[1]....
        /*0100*/ 	.word	0x00000680
        /*0104*/ 	.word	0x000000ff
        /*0108*/ 	.word	0x00000240
        /*010c*/ 	.short	0x0100
        /*010e*/ 	.byte	0x04
	.zero		1


	//   ....[2]....
        /*0110*/ 	.word	0x00000690
        /*0114*/ 	.word	0x000000ff
        /*0118*/ 	.word	0x00000008
        /*011c*/ 	.short	0x0100
        /*011e*/ 	.byte	0x04
	.zero		1


	//   ....[3]....
        /*0120*/ 	.word	0x000006a0
        /*0124*/ 	.word	0x000000ff
        /*0128*/ 	.word	0x00000248
        /*012c*/ 	.short	0x0100
        /*012e*/ 	.byte	0x04
	.zero		1


	//   ....[4]....
        /*0130*/ 	.word	0x000006b0
        /*0134*/ 	.word	0x000000ff
        /*0138*/ 	.word	0x00000010
        /*013c*/ 	.short	0x0100
        /*013e*/ 	.byte	0x04
	.zero		1


	//   ....[5]....
        /*0140*/ 	.word	0x000006c0
        /*0144*/ 	.word	0x000000ff
        /*0148*/ 	.word	0x00000250
        /*014c*/ 	.short	0x0100
        /*014e*/ 	.byte	0x04
	.zero		1


	//   ....[6]....
        /*0150*/ 	.word	0x000006d0
        /*0154*/ 	.word	0x000000ff
        /*0158*/ 	.word	0x00000018
        /*015c*/ 	.short	0x0100
        /*015e*/ 	.byte	0x04
	.zero		1


	//   ....[7]....
        /*0160*/ 	.word	0x000006e0
        /*0164*/ 	.word	0x000000ff
        /*0168*/ 	.word	0x00000258
        /*016c*/ 	.short	0x0100
        /*016e*/ 	.byte	0x04
	.zero		1


	//   ....[8]....
        /*0170*/ 	.word	0x000006f0
        /*0174*/ 	.word	0x000000ff
        /*0178*/ 	.word	0x00000020
        /*017c*/ 	.short	0x0100
        /*017e*/ 	.byte	0x04
	.zero		1


	//   ....[9]....
        /*0180*/ 	.word	0x00000700
        /*0184*/ 	.word	0x000000ff
        /*0188*/ 	.word	0x00000260
        /*018c*/ 	.short	0x0100
        /*018e*/ 	.byte	0x04
	.zero		1


	//   ....[10]....
        /*0190*/ 	.word	0x00000710
        /*0194*/ 	.word	0x000000ff
        /*0198*/ 	.word	0x00000028
        /*019c*/ 	.short	0x0100
        /*019e*/ 	.byte	0x04
	.zero		1


	//   ....[11]....
        /*01a0*/ 	.word	0x00000720
        /*01a4*/ 	.word	0x000000ff
        /*01a8*/ 	.word	0x00000268
        /*01ac*/ 	.short	0x0100
        /*01ae*/ 	.byte	0x04
	.zero		1


	//   ....[12]....
        /*01b0*/ 	.word	0x00000730
        /*01b4*/ 	.word	0x000000ff
        /*01b8*/ 	.word	0x00000030
        /*01bc*/ 	.short	0x0100
        /*01be*/ 	.byte	0x04
	.zero		1


	//   ....[13]....
        /*01c0*/ 	.word	0x00000740
        /*01c4*/ 	.word	0x000000ff
        /*01c8*/ 	.word	0x00000270
        /*01cc*/ 	.short	0x0100
        /*01ce*/ 	.byte	0x04
	.zero		1


	//   ....[14]....
        /*01d0*/ 	.word	0x00000750
        /*01d4*/ 	.word	0x000000ff
        /*01d8*/ 	.word	0x00000038
        /*01dc*/ 	.short	0x0100
        /*01de*/ 	.byte	0x04
	.zero		1


	//   ....[15]....
        /*01e0*/ 	.word	0x00000760
        /*01e4*/ 	.word	0x000000ff
        /*01e8*/ 	.word	0x00000278
        /*01ec*/ 	.short	0x0100
        /*01ee*/ 	.byte	0x04
	.zero		1


	//   ....[16]....
        /*01f0*/ 	.word	0x00000770
        /*01f4*/ 	.word	0x000000ff
        /*01f8*/ 	.word	0x00000040
        /*01fc*/ 	.short	0x0100
        /*01fe*/ 	.byte	0x04
	.zero		1


	//   ....[17]....
        /*0200*/ 	.word	0x00000780
        /*0204*/ 	.word	0x000000ff
        /*0208*/ 	.word	0x00000280
        /*020c*/ 	.short	0x0100
        /*020e*/ 	.byte	0x04
	.zero		1


	//   ....[18]....
        /*0210*/ 	.word	0x00000790
        /*0214*/ 	.word	0x000000ff
        /*0218*/ 	.word	0x00000048
        /*021c*/ 	.short	0x0100
        /*021e*/ 	.byte	0x04
	.zero		1


	//   ....[19]....
        /*0220*/ 	.word	0x000007a0
        /*0224*/ 	.word	0x000000ff
        /*0228*/ 	.word	0x00000288
        /*022c*/ 	.short	0x0100
        /*022e*/ 	.byte	0x04
	.zero		1


	//   ....[20]....
        /*0230*/ 	.word	0x000007b0
        /*0234*/ 	.word	0x000000ff
        /*0238*/ 	.word	0x00000050
        /*023c*/ 	.short	0x0100
        /*023e*/ 	.byte	0x04
	.zero		1


	//   ....[21]....
        /*0240*/ 	.word	0x000007c0
        /*0244*/ 	.word	0x000000ff
        /*0248*/ 	.word	0x00000290
        /*024c*/ 	.short	0x0100
        /*024e*/ 	.byte	0x04
	.zero		1


	//   ....[22]....
        /*0250*/ 	.word	0x000007d0
        /*0254*/ 	.word	0x000000ff
        /*0258*/ 	.word	0x00000058
        /*025c*/ 	.short	0x0100
        /*025e*/ 	.byte	0x04
	.zero		1


	//   ....[23]....
        /*0260*/ 	.word	0x000007e0
        /*0264*/ 	.word	0x000000ff
        /*0268*/ 	.word	0x00000298
        /*026c*/ 	.short	0x0100
        /*026e*/ 	.byte	0x04
	.zero		1


	//   ....[24]....
        /*0270*/ 	.word	0x000007f0
        /*0274*/ 	.word	0x000000ff
        /*0278*/ 	.word	0x00000060
        /*027c*/ 	.short	0x0100
        /*027e*/ 	.byte	0x04
	.zero		1


	//   ....[25]....
        /*0280*/ 	.word	0x00000800
        /*0284*/ 	.word	0x000000ff
        /*0288*/ 	.word	0x000002a0
        /*028c*/ 	.short	0x0100
        /*028e*/ 	.byte	0x04
	.zero		1


	//   ....[26]....
        /*0290*/ 	.word	0x00000810
        /*0294*/ 	.word	0x000000ff
        /*0298*/ 	.word	0x00000068
        /*029c*/ 	.short	0x0100
        /*029e*/ 	.byte	0x04
	.zero		1


	//   ....[27]....
        /*02a0*/ 	.word	0x00000820
        /*02a4*/ 	.word	0x000000ff
        /*02a8*/ 	.word	0x000002a8
        /*02ac*/ 	.short	0x0100
        /*02ae*/ 	.byte	0x04
	.zero		1


	//   ....[28]....
        /*02b0*/ 	.word	0x00000830
        /*02b4*/ 	.word	0x000000ff
        /*02b8*/ 	.word	0x00000070
        /*02bc*/ 	.short	0x0100
        /*02be*/ 	.byte	0x04
	.zero		1


	//   ....[29]....
        /*02c0*/ 	.word	0x00000840
        /*02c4*/ 	.word	0x000000ff
        /*02c8*/ 	.word	0x000002b0
        /*02cc*/ 	.short	0x0100
        /*02ce*/ 	.byte	0x04
	.zero		1


	//   ....[30]....
        /*02d0*/ 	.word	0x00000850
        /*02d4*/ 	.word	0x000000ff
        /*02d8*/ 	.word	0x00000078
        /*02dc*/ 	.short	0x0100
        /*02de*/ 	.byte	0x04
	.zero		1


	//   ....[31]....
        /*02e0*/ 	.word	0x00000860
        /*02e4*/ 	.word	0x000000ff
        /*02e8*/ 	.word	0x000002b8
        /*02ec*/ 	.short	0x0100
        /*02ee*/ 	.byte	0x04
	.zero		1


	//   ....[32]....
        /*02f0*/ 	.word	0x00000870
        /*02f4*/ 	.word	0x000000ff
        /*02f8*/ 	.word	0x00000080
        /*02fc*/ 	.short	0x0100
        /*02fe*/ 	.byte	0x04
	.zero		1


	//   ....[33]....
        /*0300*/ 	.word	0x00000880
        /*0304*/ 	.word	0x000000ff
        /*0308*/ 	.word	0x000002c0
        /*030c*/ 	.short	0x0100
        /*030e*/ 	.byte	0x04
	.zero		1


	//   ....[34]....
        /*0310*/ 	.word	0x00000890
        /*0314*/ 	.word	0x000000ff
        /*0318*/ 	.word	0x00000088
        /*031c*/ 	.short	0x0100
        /*031e*/ 	.byte	0x04
	.zero		1


	//   ....[35]....
        /*0320*/ 	.word	0x000008a0
        /*0324*/ 	.word	0x000000ff
        /*0328*/ 	.word	0x000002c8
        /*032c*/ 	.short	0x0100
        /*032e*/ 	.byte	0x04
	.zero		1


	//   ....[36]....
        /*0330*/ 	.word	0x000008b0
        /*0334*/ 	.word	0x000000ff
        /*0338*/ 	.word	0x00000090
        /*033c*/ 	.short	0x0100
        /*033e*/ 	.byte	0x04
	.zero		1


	//   ....[37]....
        /*0340*/ 	.word	0x000008c0
        /*0344*/ 	.word	0x000000ff
        /*0348*/ 	.word	0x000002d0
        /*034c*/ 	.short	0x0100
        /*034e*/ 	.byte	0x04
	.zero		1


	//   ....[38]....
        /*0350*/ 	.word	0x000008d0
        /*0354*/ 	.word	0x000000ff
        /*0358*/ 	.word	0x00000098
        /*035c*/ 	.short	0x0100
        /*035e*/ 	.byte	0x04
	.zero		1


	//   ....[39]....
        /*0360*/ 	.word	0x000008e0
        /*0364*/ 	.word	0x000000ff
        /*0368*/ 	.word	0x000002d8
        /*036c*/ 	.short	0x0100
        /*036e*/ 	.byte	0x04
	.zero		1


	//   ....[40]....
        /*0370*/ 	.word	0x000008f0
        /*0374*/ 	.word	0x000000ff
        /*0378*/ 	.word	0x000000a0
        /*037c*/ 	.short	0x0100
        /*037e*/ 	.byte	0x04
	.zero		1


	//   ....[41]....
        /*0380*/ 	.word	0x00000900
        /*0384*/ 	.word	0x000000ff
        /*0388*/ 	.word	0x000002e0
        /*038c*/ 	.short	0x0100
        /*038e*/ 	.byte	0x04
	.zero		1


	//   ....[42]....
        /*0390*/ 	.word	0x00000910
        /*0394*/ 	.word	0x000000ff
        /*0398*/ 	.word	0x000000a8
        /*039c*/ 	.short	0x0100
        /*039e*/ 	.byte	0x04
	.zero		1


	//   ....[43]....
        /*03a0*/ 	.word	0x00000920
        /*03a4*/ 	.word	0x000000ff
        /*03a8*/ 	.word	0x000002e8
        /*03ac*/ 	.short	0x0100
        /*03ae*/ 	.byte	0x04
	.zero		1


	//   ....[44]....
        /*03b0*/ 	.word	0x00000930
        /*03b4*/ 	.word	0x000000ff
        /*03b8*/ 	.word	0x000000b0
        /*03bc*/ 	.short	0x0100
        /*03be*/ 	.byte	0x04
	.zero		1


	//   ....[45]....
        /*03c0*/ 	.word	0x00000940
        /*03c4*/ 	.word	0x000000ff
        /*03c8*/ 	.word	0x000002f0
        /*03cc*/ 	.short	0x0100
        /*03ce*/ 	.byte	0x04
	.zero		1


	//   ....[46]....
        /*03d0*/ 	.word	0x00000950
        /*03d4*/ 	.word	0x000000ff
        /*03d8*/ 	.word	0x000000b8
        /*03dc*/ 	.short	0x0100
        /*03de*/ 	.byte	0x04
	.zero		1


	//   ....[47]....
        /*03e0*/ 	.word	0x00000960
        /*03e4*/ 	.word	0x000000ff
        /*03e8*/ 	.word	0x000002f8
        /*03ec*/ 	.short	0x0100
        /*03ee*/ 	.byte	0x04
	.zero		1


	//   ....[48]....
        /*03f0*/ 	.word	0x00000970
        /*03f4*/ 	.word	0x000000ff
        /*03f8*/ 	.word	0x000000c0
        /*03fc*/ 	.short	0x0100
        /*03fe*/ 	.byte	0x04
	.zero		1


	//   ....[49]....
        /*0400*/ 	.word	0x00000980
        /*0404*/ 	.word	0x000000ff
        /*0408*/ 	.word	0x00000300
        /*040c*/ 	.short	0x0100
        /*040e*/ 	.byte	0x04
	.zero		1


	//   ....[50]....
        /*0410*/ 	.word	0x00000990
        /*0414*/ 	.word	0x000000ff
        /*0418*/ 	.word	0x000000c8
        /*041c*/ 	.short	0x0100
        /*041e*/ 	.byte	0x04
	.zero		1


	//   ....[51]....
        /*0420*/ 	.word	0x000009a0
        /*0424*/ 	.word	0x000000ff
        /*0428*/ 	.word	0x00000308
        /*042c*/ 	.short	0x0100
        /*042e*/ 	.byte	0x04
	.zero		1


	//   ....[52]....
        /*0430*/ 	.word	0x000009b0
        /*0434*/ 	.word	0x000000ff
        /*0438*/ 	.word	0x000000d0
        /*043c*/ 	.short	0x0100
        /*043e*/ 	.byte	0x04
	.zero		1


	//   ....[53]....
        /*0440*/ 	.word	0x000009c0
        /*0444*/ 	.word	0x000000ff
        /*0448*/ 	.word	0x00000310
        /*044c*/ 	.short	0x0100
        /*044e*/ 	.byte	0x04
	.zero		1


	//   ....[54]....
        /*0450*/ 	.word	0x000009d0
        /*0454*/ 	.word	0x000000ff
        /*0458*/ 	.word	0x000000d8
        /*045c*/ 	.short	0x0100
        /*045e*/ 	.byte	0x04
	.zero		1


	//   ....[55]....
        /*0460*/ 	.word	0x000009e0
        /*0464*/ 	.word	0x000000ff
        /*0468*/ 	.word	0x00000318
        /*046c*/ 	.short	0x0100
        /*046e*/ 	.byte	0x04
	.zero		1


	//   ....[56]....
        /*0470*/ 	.word	0x000009f0
        /*0474*/ 	.word	0x000000ff
        /*0478*/ 	.word	0x000000e0
        /*047c*/ 	.short	0x0100
        /*047e*/ 	.byte	0x04
	.zero		1


	//   ....[57]....
        /*0480*/ 	.word	0x00000a00
        /*0484*/ 	.word	0x000000ff
        /*0488*/ 	.word	0x00000320
        /*048c*/ 	.short	0x0100
        /*048e*/ 	.byte	0x04
	.zero		1


	//   ....[58]....
        /*0490*/ 	.word	0x00000a10
        /*0494*/ 	.word	0x000000ff
        /*0498*/ 	.word	0x000000e8
        /*049c*/ 	.short	0x0100
        /*049e*/ 	.byte	0x04
	.zero		1


	//   ....[59]....
        /*04a0*/ 	.word	0x00000a20
        /*04a4*/ 	.word	0x000000ff
        /*04a8*/ 	.word	0x00000328
        /*04ac*/ 	.short	0x0100
        /*04ae*/ 	.byte	0x04
	.zero		1


	//   ....[60]....
        /*04b0*/ 	.word	0x00000a30
        /*04b4*/ 	.word	0x000000ff
        /*04b8*/ 	.word	0x000000f0
        /*04bc*/ 	.short	0x0100
        /*04be*/ 	.byte	0x04
	.zero		1


	//   ....[61]....
        /*04c0*/ 	.word	0x00000a40
        /*04c4*/ 	.word	0x000000ff
        /*04c8*/ 	.word	0x00000330
        /*04cc*/ 	.short	0x0100
        /*04ce*/ 	.byte	0x04
	.zero		1


	//   ....[62]....
        /*04d0*/ 	.word	0x00000a50
        /*04d4*/ 	.word	0x000000ff
        /*04d8*/ 	.word	0x000000f8
        /*04dc*/ 	.short	0x0100
        /*04de*/ 	.byte	0x04
	.zero		1


	//   ....[63]....
        /*04e0*/ 	.word	0x00000a60
        /*04e4*/ 	.word	0x000000ff
        /*04e8*/ 	.word	0x00000338
        /*04ec*/ 	.short	0x0100
        /*04ee*/ 	.byte	0x04
	.zero		1


	//   ....[64]....
        /*04f0*/ 	.word	0x00000a70
        /*04f4*/ 	.word	0x000000ff
        /*04f8*/ 	.word	0x00000100
        /*04fc*/ 	.short	0x0100
        /*04fe*/ 	.byte	0x04
	.zero		1


	//   ....[65]....
        /*0500*/ 	.word	0x00000a80
        /*0504*/ 	.word	0x000000ff
        /*0508*/ 	.word	0x00000340
        /*050c*/ 	.short	0x0100
        /*050e*/ 	.byte	0x04
	.zero		1


	//   ....[66]....
        /*0510*/ 	.word	0x00000a90
        /*0514*/ 	.word	0x000000ff
        /*0518*/ 	.word	0x00000108
        /*051c*/ 	.short	0x0100
        /*051e*/ 	.byte	0x04
	.zero		1


	//   ....[67]....
        /*0520*/ 	.word	0x00000aa0
        /*0524*/ 	.word	0x000000ff
        /*0528*/ 	.word	0x00000348
        /*052c*/ 	.short	0x0100
        /*052e*/ 	.byte	0x04
	.zero		1


	//   ....[68]....
        /*0530*/ 	.word	0x00000ab0
        /*0534*/ 	.word	0x000000ff
        /*0538*/ 	.word	0x00000110
        /*053c*/ 	.short	0x0100
        /*053e*/ 	.byte	0x04
	.zero		1


	//   ....[69]....
        /*0540*/ 	.word	0x00000ac0
        /*0544*/ 	.word	0x000000ff
        /*0548*/ 	.word	0x00000350
        /*054c*/ 	.short	0x0100
        /*054e*/ 	.byte	0x04
	.zero		1


	//   ....[70]....
        /*0550*/ 	.word	0x00000ad0
        /*0554*/ 	.word	0x000000ff
        /*0558*/ 	.word	0x00000118
        /*055c*/ 	.short	0x0100
        /*055e*/ 	.byte	0x04
	.zero		1


	//   ....[71]....
        /*0560*/ 	.word	0x00000ae0
        /*0564*/ 	.word	0x000000ff
        /*0568*/ 	.word	0x00000358
        /*056c*/ 	.short	0x0100
        /*056e*/ 	.byte	0x04
	.zero		1


	//   ....[72]....
        /*0570*/ 	.word	0x00000af0
        /*0574*/ 	.word	0x000000ff
        /*0578*/ 	.word	0x00000120
        /*057c*/ 	.short	0x0100
        /*057e*/ 	.byte	0x04
	.zero		1


	//   ....[73]....
        /*0580*/ 	.word	0x00000b00
        /*0584*/ 	.word	0x000000ff
        /*0588*/ 	.word	0x00000360
        /*058c*/ 	.short	0x0100
        /*058e*/ 	.byte	0x04
	.zero		1


	//   ....[74]....
        /*0590*/ 	.word	0x00000b10
        /*0594*/ 	.word	0x000000ff
        /*0598*/ 	.word	0x00000128
        /*059c*/ 	.short	0x0100
        /*059e*/ 	.byte	0x04
	.zero		1


	//   ....[75]....
        /*05a0*/ 	.word	0x00000b20
        /*05a4*/ 	.word	0x000000ff
        /*05a8*/ 	.word	0x00000368
        /*05ac*/ 	.short	0x0100
        /*05ae*/ 	.byte	0x04
	.zero		1


	//   ....[76]....
        /*05b0*/ 	.word	0x00000b30
        /*05b4*/ 	.word	0x000000ff
        /*05b8*/ 	.word	0x00000130
        /*05bc*/ 	.short	0x0100
        /*05be*/ 	.byte	0x04
	.zero		1


	//   ....[77]....
        /*05c0*/ 	.word	0x00000b40
        /*05c4*/ 	.word	0x000000ff
        /*05c8*/ 	.word	0x00000370
        /*05cc*/ 	.short	0x0100
        /*05ce*/ 	.byte	0x04
	.zero		1


	//   ....[78]....
        /*05d0*/ 	.word	0x00000b50
        /*05d4*/ 	.word	0x000000ff
        /*05d8*/ 	.word	0x00000138
        /*05dc*/ 	.short	0x0100
        /*05de*/ 	.byte	0x04
	.zero		1


	//   ....[79]....
        /*05e0*/ 	.word	0x00000b60
        /*05e4*/ 	.word	0x000000ff
        /*05e8*/ 	.word	0x00000378
        /*05ec*/ 	.short	0x0100
        /*05ee*/ 	.byte	0x04
	.zero		1


	//   ....[80]....
        /*05f0*/ 	.word	0x00000b70
        /*05f4*/ 	.word	0x000000ff
        /*05f8*/ 	.word	0x00000140
        /*05fc*/ 	.short	0x0100
        /*05fe*/ 	.byte	0x04
	.zero		1


	//   ....[81]....
        /*0600*/ 	.word	0x00000b80
        /*0604*/ 	.word	0x000000ff
        /*0608*/ 	.word	0x00000380
        /*060c*/ 	.short	0x0100
        /*060e*/ 	.byte	0x04
	.zero		1


	//   ....[82]....
        /*0610*/ 	.word	0x00000b90
        /*0614*/ 	.word	0x000000ff
        /*0618*/ 	.word	0x00000148
        /*061c*/ 	.short	0x0100
        /*061e*/ 	.byte	0x04
	.zero		1


	//   ....[83]....
        /*0620*/ 	.word	0x00000ba0
        /*0624*/ 	.word	0x000000ff
        /*0628*/ 	.word	0x00000388
        /*062c*/ 	.short	0x0100
        /*062e*/ 	.byte	0x04
	.zero		1


	//   ....[84]....
        /*0630*/ 	.word	0x00000bb0
        /*0634*/ 	.word	0x000000ff
        /*0638*/ 	.word	0x00000150
        /*063c*/ 	.short	0x0100
        /*063e*/ 	.byte	0x04
	.zero		1


	//   ....[85]....
        /*0640*/ 	.word	0x00000bc0
        /*0644*/ 	.word	0x000000ff
        /*0648*/ 	.word	0x00000390
        /*064c*/ 	.short	0x0100
        /*064e*/ 	.byte	0x04
	.zero		1


	//   ....[86]....
        /*0650*/ 	.word	0x00000bd0
        /*0654*/ 	.word	0x000000ff
        /*0658*/ 	.word	0x00000158
        /*065c*/ 	.short	0x0100
        /*065e*/ 	.byte	0x04
	.zero		1


	//   ....[87]....
        /*0660*/ 	.word	0x00000be0
        /*0664*/ 	.word	0x000000ff
        /*0668*/ 	.word	0x00000398
        /*066c*/ 	.short	0x0100
        /*066e*/ 	.byte	0x04
	.zero		1


	//   ....[88]....
        /*0670*/ 	.word	0x00000bf0
        /*0674*/ 	.word	0x000000ff
        /*0678*/ 	.word	0x00000160
        /*067c*/ 	.short	0x0100
        /*067e*/ 	.byte	0x04
	.zero		1


	//   ....[89]....
        /*0680*/ 	.word	0x00000c00
        /*0684*/ 	.word	0x000000ff
        /*0688*/ 	.word	0x000003a0
        /*068c*/ 	.short	0x0100
        /*068e*/ 	.byte	0x04
	.zero		1


	//   ....[90]....
        /*0690*/ 	.word	0x00000c10
        /*0694*/ 	.word	0x000000ff
        /*0698*/ 	.word	0x00000168
        /*069c*/ 	.short	0x0100
        /*069e*/ 	.byte	0x04
	.zero		1


	//   ....[91]....
        /*06a0*/ 	.word	0x00000c20
        /*06a4*/ 	.word	0x000000ff
        /*06a8*/ 	.word	0x000003a8
        /*06ac*/ 	.short	0x0100
        /*06ae*/ 	.byte	0x04
	.zero		1


	//   ....[92]....
        /*06b0*/ 	.word	0x00000c30
        /*06b4*/ 	.word	0x000000ff
        /*06b8*/ 	.word	0x00000170
        /*06bc*/ 	.short	0x0100
        /*06be*/ 	.byte	0x04
	.zero		1


	//   ....[93]....
        /*06c0*/ 	.word	0x00000c40
        /*06c4*/ 	.word	0x000000ff
        /*06c8*/ 	.word	0x000003b0
        /*06cc*/ 	.short	0x0100
        /*06ce*/ 	.byte	0x04
	.zero		1


	//   ....[94]....
        /*06d0*/ 	.word	0x00000c50
        /*06d4*/ 	.word	0x000000ff
        /*06d8*/ 	.word	0x00000178
        /*06dc*/ 	.short	0x0100
        /*06de*/ 	.byte	0x04
	.zero		1


	//   ....[95]....
        /*06e0*/ 	.word	0x00000c60
        /*06e4*/ 	.word	0x000000ff
        /*06e8*/ 	.word	0x000003b8
        /*06ec*/ 	.short	0x0100
        /*06ee*/ 	.byte	0x04
	.zero		1


	//   ....[96]....
        /*06f0*/ 	.word	0x00000c70
        /*06f4*/ 	.word	0x000000ff
        /*06f8*/ 	.word	0x00000180
        /*06fc*/ 	.short	0x0100
        /*06fe*/ 	.byte	0x04
	.zero		1


	//   ....[97]....
        /*0700*/ 	.word	0x00000c80
        /*0704*/ 	.word	0x000000ff
        /*0708*/ 	.word	0x000003c0
        /*070c*/ 	.short	0x0100
        /*070e*/ 	.byte	0x04
	.zero		1


	//   ....[98]....
        /*0710*/ 	.word	0x00000c90
        /*0714*/ 	.word	0x000000ff
        /*0718*/ 	.word	0x00000188
        /*071c*/ 	.short	0x0100
        /*071e*/ 	.byte	0x04
	.zero		1


	//   ....[99]....
        /*0720*/ 	.word	0x00000ca0
        /*0724*/ 	.word	0x000000ff
        /*0728*/ 	.word	0x000003c8
        /*072c*/ 	.short	0x0100
        /*072e*/ 	.byte	0x04
	.zero		1


	//   ....[100]....
        /*0730*/ 	.word	0x00000cb0
        /*0734*/ 	.word	0x000000ff
        /*0738*/ 	.word	0x00000190
        /*073c*/ 	.short	0x0100
        /*073e*/ 	.byte	0x04
	.zero		1


	//   ....[101]....
        /*0740*/ 	.word	0x00000cc0
        /*0744*/ 	.word	0x000000ff
        /*0748*/ 	.word	0x000003d0
        /*074c*/ 	.short	0x0100
        /*074e*/ 	.byte	0x04
	.zero		1


	//   ....[102]....
        /*0750*/ 	.word	0x00000cd0
        /*0754*/ 	.word	0x000000ff
        /*0758*/ 	.word	0x00000198
        /*075c*/ 	.short	0x0100
        /*075e*/ 	.byte	0x04
	.zero		1


	//   ....[103]....
        /*0760*/ 	.word	0x00000ce0
        /*0764*/ 	.word	0x000000ff
        /*0768*/ 	.word	0x000003d8
        /*076c*/ 	.short	0x0100
        /*076e*/ 	.byte	0x04
	.zero		1


	//   ....[104]....
        /*0770*/ 	.word	0x00000cf0
        /*0774*/ 	.word	0x000000ff
        /*0778*/ 	.word	0x000001a0
        /*077c*/ 	.short	0x0100
        /*077e*/ 	.byte	0x04
	.zero		1


	//   ....[105]....
        /*0780*/ 	.word	0x00000d00
        /*0784*/ 	.word	0x000000ff
        /*0788*/ 	.word	0x000003e0
        /*078c*/ 	.short	0x0100
        /*078e*/ 	.byte	0x04
	.zero		1


	//   ....[106]....
        /*0790*/ 	.word	0x00000d10
        /*0794*/ 	.word	0x000000ff
        /*0798*/ 	.word	0x000001a8
        /*079c*/ 	.short	0x0100
        /*079e*/ 	.byte	0x04
	.zero		1


	//   ....[107]....
        /*07a0*/ 	.word	0x00000d20
        /*07a4*/ 	.word	0x000000ff
        /*07a8*/ 	.word	0x000003e8
        /*07ac*/ 	.short	0x0100
        /*07ae*/ 	.byte	0x04
	.zero		1


	//   ....[108]....
        /*07b0*/ 	.word	0x00000d30
        /*07b4*/ 	.word	0x000000ff
        /*07b8*/ 	.word	0x000001b0
        /*07bc*/ 	.short	0x0100
        /*07be*/ 	.byte	0x04
	.zero		1


	//   ....[109]....
        /*07c0*/ 	.word	0x00000d40
        /*07c4*/ 	.word	0x000000ff
        /*07c8*/ 	.word	0x000003f0
        /*07cc*/ 	.short	0x0100
        /*07ce*/ 	.byte	0x04
	.zero		1


	//   ....[110]....
        /*07d0*/ 	.word	0x00000d50
        /*07d4*/ 	.word	0x000000ff
        /*07d8*/ 	.word	0x000001b8
        /*07dc*/ 	.short	0x0100
        /*07de*/ 	.byte	0x04
	.zero		1


	//   ....[111]....
        /*07e0*/ 	.word	0x00000d60
        /*07e4*/ 	.word	0x000000ff
        /*07e8*/ 	.word	0x000003f8
        /*07ec*/ 	.short	0x0100
        /*07ee*/ 	.byte	0x04
	.zero		1


	//   ....[112]....
        /*07f0*/ 	.word	0x00000d70
        /*07f4*/ 	.word	0x000000ff
        /*07f8*/ 	.word	0x000001c0
        /*07fc*/ 	.short	0x0100
        /*07fe*/ 	.byte	0x04
	.zero		1


	//   ....[113]....
        /*0800*/ 	.word	0x00000d80
        /*0804*/ 	.word	0x000000ff
        /*0808*/ 	.word	0x00000400
        /*080c*/ 	.short	0x0100
        /*080e*/ 	.byte	0x04
	.zero		1


	//   ....[114]....
        /*0810*/ 	.word	0x00000d90
        /*0814*/ 	.word	0x000000ff
        /*0818*/ 	.word	0x000001c8
        /*081c*/ 	.short	0x0100
        /*081e*/ 	.byte	0x04
	.zero		1


	//   ....[115]....
        /*0820*/ 	.word	0x00000da0
        /*0824*/ 	.word	0x000000ff
        /*0828*/ 	.word	0x00000408
        /*082c*/ 	.short	0x0100
        /*082e*/ 	.byte	0x04
	.zero		1


	//   ....[116]....
        /*0830*/ 	.word	0x00000db0
        /*0834*/ 	.word	0x000000ff
        /*0838*/ 	.word	0x000001d0
        /*083c*/ 	.short	0x0100
        /*083e*/ 	.byte	0x04
	.zero		1


	//   ....[117]....
        /*0840*/ 	.word	0x00000dc0
        /*0844*/ 	.word	0x000000ff
        /*0848*/ 	.word	0x00000410
        /*084c*/ 	.short	0x0100
        /*084e*/ 	.byte	0x04
	.zero		1


	//   ....[118]....
        /*0850*/ 	.word	0x00000dd0
        /*0854*/ 	.word	0x000000ff
        /*0858*/ 	.word	0x000001d8
        /*085c*/ 	.short	0x0100
        /*085e*/ 	.byte	0x04
	.zero		1


	//   ....[119]....
        /*0860*/ 	.word	0x00000de0
        /*0864*/ 	.word	0x000000ff
        /*0868*/ 	.word	0x00000418
        /*086c*/ 	.short	0x0100
        /*086e*/ 	.byte	0x04
	.zero		1


	//   ....[120]....
        /*0870*/ 	.word	0x00000df0
        /*0874*/ 	.word	0x000000ff
        /*0878*/ 	.word	0x000001e0
        /*087c*/ 	.short	0x0100
        /*087e*/ 	.byte	0x04
	.zero		1


	//   ....[121]....
        /*0880*/ 	.word	0x00000e00
        /*0884*/ 	.word	0x000000ff
        /*0888*/ 	.word	0x00000420
        /*088c*/ 	.short	0x0100
        /*088e*/ 	.byte	0x04
	.zero		1


	//   ....[122]....
        /*0890*/ 	.word	0x00000e10
        /*0894*/ 	.word	0x000000ff
        /*0898*/ 	.word	0x000001e8
        /*089c*/ 	.short	0x0100
        /*089e*/ 	.byte	0x04
	.zero		1


	//   ....[123]....
        /*08a0*/ 	.word	0x00000e20
        /*08a4*/ 	.word	0x000000ff
        /*08a8*/ 	.word	0x00000428
        /*08ac*/ 	.short	0x0100
        /*08ae*/ 	.byte	0x04
	.zero		1


	//   ....[124]....
        /*08b0*/ 	.word	0x00000e30
        /*08b4*/ 	.word	0x000000ff
        /*08b8*/ 	.word	0x000001f0
        /*08bc*/ 	.short	0x0100
        /*08be*/ 	.byte	0x04
	.zero		1


	//   ....[125]....
        /*08c0*/ 	.word	0x00000e40
        /*08c4*/ 	.word	0x000000ff
        /*08c8*/ 	.word	0x00000430
        /*08cc*/ 	.short	0x0100
        /*08ce*/ 	.byte	0x04
	.zero		1


	//   ....[126]....
        /*08d0*/ 	.word	0x00000e50
        /*08d4*/ 	.word	0x000000ff
        /*08d8*/ 	.word	0x000001f8
        /*08dc*/ 	.short	0x0100
        /*08de*/ 	.byte	0x04
	.zero		1


	//   ....[127]....
        /*08e0*/ 	.word	0x00000e60
        /*08e4*/ 	.word	0x000000ff
        /*08e8*/ 	.word	0x00000438
        /*08ec*/ 	.short	0x0100
        /*08ee*/ 	.byte	0x04
	.zero		1


	//   ....[128]....
        /*08f0*/ 	.word	0x00000e70
        /*08f4*/ 	.word	0x000000ff
        /*08f8*/ 	.word	0x00000200
        /*08fc*/ 	.short	0x0100
        /*08fe*/ 	.byte	0x04
	.zero		1


	//   ....[129]....
        /*0900*/ 	.word	0x00000e80
        /*0904*/ 	.word	0x000000ff
        /*0908*/ 	.word	0x00000440
        /*090c*/ 	.short	0x0100
        /*090e*/ 	.byte	0x04
	.zero		1


	//   ....[130]....
        /*0910*/ 	.word	0x00000e90
        /*0914*/ 	.word	0x000000ff
        /*0918*/ 	.word	0x00000208
        /*091c*/ 	.short	0x0100
        /*091e*/ 	.byte	0x04
	.zero		1


	//   ....[131]....
        /*0920*/ 	.word	0x00000ea0
        /*0924*/ 	.word	0x000000ff
        /*0928*/ 	.word	0x00000448
        /*092c*/ 	.short	0x0100
        /*092e*/ 	.byte	0x04
	.zero		1


	//   ....[132]....
        /*0930*/ 	.word	0x00000eb0
        /*0934*/ 	.word	0x000000ff
        /*0938*/ 	.word	0x00000210
        /*093c*/ 	.short	0x0100
        /*093e*/ 	.byte	0x04
	.zero		1


	//   ....[133]....
        /*0940*/ 	.word	0x00000ec0
        /*0944*/ 	.word	0x000000ff
        /*0948*/ 	.word	0x00000450
        /*094c*/ 	.short	0x0100
        /*094e*/ 	.byte	0x04
	.zero		1


	//   ....[134]....
        /*0950*/ 	.word	0x00000ed0
        /*0954*/ 	.word	0x000000ff
        /*0958*/ 	.word	0x00000218
        /*095c*/ 	.short	0x0100
        /*095e*/ 	.byte	0x04
	.zero		1


	//   ....[135]....
        /*0960*/ 	.word	0x00000ee0
        /*0964*/ 	.word	0x000000ff
        /*0968*/ 	.word	0x00000458
        /*096c*/ 	.short	0x0100
        /*096e*/ 	.byte	0x04
	.zero		1


	//   ....[136]....
        /*0970*/ 	.word	0x00000ef0
        /*0974*/ 	.word	0x000000ff
        /*0978*/ 	.word	0x00000220
        /*097c*/ 	.short	0x0100
        /*097e*/ 	.byte	0x04
	.zero		1


	//   ....[137]....
        /*0980*/ 	.word	0x00000f00
        /*0984*/ 	.word	0x000000ff
        /*0988*/ 	.word	0x00000460
        /*098c*/ 	.short	0x0100
        /*098e*/ 	.byte	0x04
	.zero		1


	//   ....[138]....
        /*0990*/ 	.word	0x00000f10
        /*0994*/ 	.word	0x000000ff
        /*0998*/ 	.word	0x00000228
        /*099c*/ 	.short	0x0100
        /*099e*/ 	.byte	0x04
	.zero		1


	//   ....[139]....
        /*09a0*/ 	.word	0x00000f20
        /*09a4*/ 	.word	0x000000ff
        /*09a8*/ 	.word	0x00000468
        /*09ac*/ 	.short	0x0100
        /*09ae*/ 	.byte	0x04
	.zero		1


	//   ....[140]....
        /*09b0*/ 	.word	0x00000f30
        /*09b4*/ 	.word	0x000000ff
        /*09b8*/ 	.word	0x00000230
        /*09bc*/ 	.short	0x0100
        /*09be*/ 	.byte	0x04
	.zero		1


	//   ....[141]....
        /*09c0*/ 	.word	0x00000f40
        /*09c4*/ 	.word	0x000000ff
        /*09c8*/ 	.word	0x00000470
        /*09cc*/ 	.short	0x0100
        /*09ce*/ 	.byte	0x04
	.zero		1


	//   ....[142]....
        /*09d0*/ 	.word	0x00000f50
        /*09d4*/ 	.word	0x000000ff
        /*09d8*/ 	.word	0x00000238
        /*09dc*/ 	.short	0x0100
        /*09de*/ 	.byte	0x04
	.zero		1


	//   ....[143]....
        /*09e0*/ 	.word	0x00000f60
        /*09e4*/ 	.word	0x000000ff
        /*09e8*/ 	.word	0x00000478
        /*09ec*/ 	.short	0x0100
        /*09ee*/ 	.byte	0x04
	.zero		1


	//   ....[144]....
        /*09f0*/ 	.word	0x000010a0
        /*09f4*/ 	.word	0x000000ff
        /*09f8*/ 	.word	0x00000480
        /*09fc*/ 	.short	0x0100
        /*09fe*/ 	.byte	0x04
	.zero		1


	//   ....[145]....
        /*0a00*/ 	.word	0x000010b0
        /*0a04*/ 	.word	0x000000ff
        /*0a08*/ 	.word	0x00000488
        /*0a0c*/ 	.short	0x0100
        /*0a0e*/ 	.byte	0x04
	.zero		1


	//   ....[146]....
        /*0a10*/ 	.word	0x000011a0
        /*0a14*/ 	.word	0x000000ff
        /*0a18*/ 	.word	0x00000490
        /*0a1c*/ 	.short	0x0100
        /*0a1e*/ 	.byte	0x06
	.zero		1


	//   ....[147]....
        /*0a20*/ 	.word	0x000011b0
        /*0a24*/ 	.word	0x000000ff
        /*0a28*/ 	.word	0x00000498
        /*0a2c*/ 	.short	0x0100
        /*0a2e*/ 	.byte	0x06
	.zero		1


	//   ....[148]....
        /*0a30*/ 	.word	0x000012f0
        /*0a34*/ 	.word	0x000000ff
        /*0a38*/ 	.word	0x000004a0
        /*0a3c*/ 	.short	0x0100
        /*0a3e*/ 	.byte	0x06
	.zero		1


	//   ....[149]....
        /*0a40*/ 	.word	0x00001300
        /*0a44*/ 	.word	0x000000ff
        /*0a48*/ 	.word	0x000004b0
        /*0a4c*/ 	.short	0x0100
        /*0a4e*/ 	.byte	0x06
	.zero		1


	//   ....[150]....
        /*0a50*/ 	.word	0x00001310
        /*0a54*/ 	.word	0x000000ff
        /*0a58*/ 	.word	0x000004a8
        /*0a5c*/ 	.short	0x0100
        /*0a5e*/ 	.byte	0x06
	.zero		1


	//   ....[151]....
        /*0a60*/ 	.word	0x00001320
        /*0a64*/ 	.word	0x000000ff
        /*0a68*/ 	.word	0x000004b8
        /*0a6c*/ 	.short	0x0100
        /*0a6e*/ 	.byte	0x06
	.zero		1


	//   ....[152]....
        /*0a70*/ 	.word	0x00001450
        /*0a74*/ 	.word	0x000000ff
        /*0a78*/ 	.word	0x000004c0
        /*0a7c*/ 	.short	0x0100
        /*0a7e*/ 	.byte	0x04
	.zero		1


	//   ....[153]....
        /*0a80*/ 	.word	0x00001460
        /*0a84*/ 	.word	0x000000ff
        /*0a88*/ 	.word	0x000004e0
        /*0a8c*/ 	.short	0x0100
        /*0a8e*/ 	.byte	0x04
	.zero		1


	//   ....[154]....
        /*0a90*/ 	.word	0x00001470
        /*0a94*/ 	.word	0x000000ff
        /*0a98*/ 	.word	0x000004c8
        /*0a9c*/ 	.short	0x0100
        /*0a9e*/ 	.byte	0x04
	.zero		1


	//   ....[155]....
        /*0aa0*/ 	.word	0x00001480
        /*0aa4*/ 	.word	0x000000ff
        /*0aa8*/ 	.word	0x000004e8
        /*0aac*/ 	.short	0x0100
        /*0aae*/ 	.byte	0x04
	.zero		1


	//   ....[156]....
        /*0ab0*/ 	.word	0x00001490
        /*0ab4*/ 	.word	0x000000ff
        /*0ab8*/ 	.word	0x000004d0
        /*0abc*/ 	.short	0x0100
        /*0abe*/ 	.byte	0x04
	.zero		1


	//   ....[157]....
        /*0ac0*/ 	.word	0x000014a0
        /*0ac4*/ 	.word	0x000000ff
        /*0ac8*/ 	.word	0x000004f0
        /*0acc*/ 	.short	0x0100
        /*0ace*/ 	.byte	0x04
	.zero		1


	//   ....[158]....
        /*0ad0*/ 	.word	0x000014b0
        /*0ad4*/ 	.word	0x000000ff
        /*0ad8*/ 	.word	0x000004d8
        /*0adc*/ 	.short	0x0100
        /*0ade*/ 	.byte	0x04
	.zero		1


	//   ....[159]....
        /*0ae0*/ 	.word	0x000014c0
        /*0ae4*/ 	.word	0x000000ff
        /*0ae8*/ 	.word	0x000004f8
        /*0aec*/ 	.short	0x0100
        /*0aee*/ 	.byte	0x04
	.zero		1


	//   ....[160]....
        /*0af0*/ 	.word	0x000015c0
        /*0af4*/ 	.word	0x000000ff
        /*0af8*/ 	.word	0x00000500
        /*0afc*/ 	.short	0x0100
        /*0afe*/ 	.byte	0x04
	.zero		1


	//   ....[161]....
        /*0b00*/ 	.word	0x000015d0
        /*0b04*/ 	.word	0x000000ff
        /*0b08*/ 	.word	0x00000510
        /*0b0c*/ 	.short	0x0100
        /*0b0e*/ 	.byte	0x04
	.zero		1


	//   ....[162]....
        /*0b10*/ 	.word	0x000015e0
        /*0b14*/ 	.word	0x000000ff
        /*0b18*/ 	.word	0x00000508
        /*0b1c*/ 	.short	0x0100
        /*0b1e*/ 	.byte	0x04
	.zero		1


	//   ....[163]....
        /*0b20*/ 	.word	0x000015f0
        /*0b24*/ 	.word	0x000000ff
        /*0b28*/ 	.word	0x00000518
        /*0b2c*/ 	.short	0x0100
        /*0b2e*/ 	.byte	0x04
	.zero		1


	//   ....[164]....
        /*0b30*/ 	.word	0x000016f0
        /*0b34*/ 	.word	0x000000ff
        /*0b38*/ 	.word	0x00000520
        /*0b3c*/ 	.short	0x0100
        /*0b3e*/ 	.byte	0x06
	.zero		1


	//   ....[165]....
        /*0b40*/ 	.word	0x00002350
        /*0b44*/ 	.word	0x00000000
        /*0b48*/ 	.word	0x00000510
        /*0b4c*/ 	.short	0x010a
        /*0b4e*/ 	.byte	0xff
	.zero		1


	//   ....[166]....
        /*0b50*/ 	.word	0x00002380
        /*0b54*/ 	.word	0x00000000
        /*0b58*/ 	.word	0x00000500
        /*0b5c*/ 	.short	0x0101
        /*0b5e*/ 	.byte	0xff
	.zero		1


	//   ....[167]....
        /*0b60*/ 	.word	0x00002420
        /*0b64*/ 	.word	0x000000ff
        /*0b68*/ 	.word	0x00000240
        /*0b6c*/ 	.short	0x010a
        /*0b6e*/ 	.byte	0x04
	.zero		1


	//   ....[168]....
        /*0b70*/ 	.word	0x000024f0
        /*0b74*/ 	.word	0x000000ff
        /*0b78*/ 	.word	0x00000240
        /*0b7c*/ 	.short	0x010a
        /*0b7e*/ 	.byte	0x21
	.zero		1


	//   ....[169]....
        /*0b80*/ 	.word	0x000026a0
        /*0b84*/ 	.word	0x000000ff
        /*0b88*/ 	.word	0x00000240
        /*0b8c*/ 	.short	0x010a
        /*0b8e*/ 	.byte	0x05
	.zero		1


	//   ....[170]....
        /*0b90*/ 	.word	0x000027b0
        /*0b94*/ 	.word	0x000000ff
        /*0b98*/ 	.word	0x00000498
        /*0b9c*/ 	.short	0x0101
        /*0b9e*/ 	.byte	0x0d
	.zero		1


	//   ....[171]....
        /*0ba0*/ 	.word	0x000027d0
        /*0ba4*/ 	.word	0x000000ff
        /*0ba8*/ 	.word	0x00000240
        /*0bac*/ 	.short	0x010a
        /*0bae*/ 	.byte	0x04
	.zero		1


	//   ....[172]....
        /*0bb0*/ 	.word	0x00002850
        /*0bb4*/ 	.word	0x000000ff
        /*0bb8*/ 	.word	0x00000240
        /*0bbc*/ 	.short	0x010a
        /*0bbe*/ 	.byte	0x09
	.zero		1


	//   ....[173]....
        /*0bc0*/ 	.word	0x00002a20
        /*0bc4*/ 	.word	0x000000ff
        /*0bc8*/ 	.word	0x00000240
        /*0bcc*/ 	.short	0x010a
        /*0bce*/ 	.byte	0x05
	.zero		1


	//   ....[174]....
        /*0bd0*/ 	.word	0x00002b30
        /*0bd4*/ 	.word	0x00000003
        /*0bd8*/ 	.word	0x000004a0
        /*0bdc*/ 	.short	0x010a
        /*0bde*/ 	.byte	0xff
	.zero		1


	//   ....[175]....
        /*0be0*/ 	.word	0x00002c80
        /*0be4*/ 	.word	0x00000000
        /*0be8*/ 	.word	0x00000000
        /*0bec*/ 	.short	0x0101
        /*0bee*/ 	.byte	0xff
	.zero		1


	//   ....[176]....
        /*0bf0*/ 	.word	0x00003220
        /*0bf4*/ 	.word	0x000000ff
        /*0bf8*/ 	.word	0x00000000
        /*0bfc*/ 	.short	0x010a
        /*0bfe*/ 	.byte	0x04
	.zero		1


	//   ....[177]....
        /*0c00*/ 	.word	0x000032b0
        /*0c04*/ 	.word	0x000000ff
        /*0c08*/ 	.word	0x00000000
        /*0c0c*/ 	.short	0x010a
        /*0c0e*/ 	.byte	0x05
	.zero		1


	//   ....[178]....
        /*0c10*/ 	.word	0x00003340
        /*0c14*/ 	.word	0x000000ff
        /*0c18*/ 	.word	0x00000000
        /*0c1c*/ 	.short	0x010a
        /*0c1e*/ 	.byte	0x05
	.zero		1


	//   ....[179]....
        /*0c20*/ 	.word	0x000033d0
        /*0c24*/ 	.word	0x000000ff
        /*0c28*/ 	.word	0x00000000
        /*0c2c*/ 	.short	0x010a
        /*0c2e*/ 	.byte	0x05
	.zero		1


	//   ....[180]....
        /*0c30*/ 	.word	0x00003460
        /*0c34*/ 	.word	0x000000ff
        /*0c38*/ 	.word	0x00000000
        /*0c3c*/ 	.short	0x010a
        /*0c3e*/ 	.byte	0x05
	.zero		1


	//   ....[181]....
        /*0c40*/ 	.word	0x000034f0
        /*0c44*/ 	.word	0x000000ff
        /*0c48*/ 	.word	0x00000000
        /*0c4c*/ 	.short	0x010a
        /*0c4e*/ 	.byte	0x05
	.zero		1


	//   ....[182]....
        /*0c50*/ 	.word	0x00003580
        /*0c54*/ 	.word	0x000000ff
        /*0c58*/ 	.word	0x00000000
        /*0c5c*/ 	.short	0x010a
        /*0c5e*/ 	.byte	0x05
	.zero		1


	//   ....[183]....
        /*0c60*/ 	.word	0x00003610
        /*0c64*/ 	.word	0x000000ff
        /*0c68*/ 	.word	0x00000000
        /*0c6c*/ 	.short	0x010a
        /*0c6e*/ 	.byte	0x05
	.zero		1


	//   ....[184]....
        /*0c70*/ 	.word	0x000036a0
        /*0c74*/ 	.word	0x000000ff
        /*0c78*/ 	.word	0x00000000
        /*0c7c*/ 	.short	0x010a
        /*0c7e*/ 	.byte	0x05
	.zero		1


	//   ....[185]....
        /*0c80*/ 	.word	0x00003730
        /*0c84*/ 	.word	0x000000ff
        /*0c88*/ 	.word	0x00000000
        /*0c8c*/ 	.short	0x010a
        /*0c8e*/ 	.byte	0x05
	.zero		1


	//   ....[186]....
        /*0c90*/ 	.word	0x000037c0
        /*0c94*/ 	.word	0x000000ff
        /*0c98*/ 	.word	0x00000000
        /*0c9c*/ 	.short	0x010a
        /*0c9e*/ 	.byte	0x05
	.zero		1


	//   ....[187]....
        /*0ca0*/ 	.word	0x00003850
        /*0ca4*/ 	.word	0x000000ff
        /*0ca8*/ 	.word	0x00000000
        /*0cac*/ 	.short	0x010a
        /*0cae*/ 	.byte	0x05
	.zero		1


	//   ....[188]....
        /*0cb0*/ 	.word	0x000038e0
        /*0cb4*/ 	.word	0x000000ff
        /*0cb8*/ 	.word	0x00000000
        /*0cbc*/ 	.short	0x010a
        /*0cbe*/ 	.byte	0x05
	.zero		1


	//   ....[189]....
        /*0cc0*/ 	.word	0x00003970
        /*0cc4*/ 	.word	0x000000ff
        /*0cc8*/ 	.word	0x00000000
        /*0ccc*/ 	.short	0x010a
        /*0cce*/ 	.byte	0x05
	.zero		1


	//   ....[190]....
        /*0cd0*/ 	.word	0x00003a00
        /*0cd4*/ 	.word	0x000000ff
        /*0cd8*/ 	.word	0x00000000
        /*0cdc*/ 	.short	0x010a
        /*0cde*/ 	.byte	0x05
	.zero		1


	//   ....[191]....
        /*0ce0*/ 	.word	0x00003a90
        /*0ce4*/ 	.word	0x000000ff
        /*0ce8*/ 	.word	0x00000000
        /*0cec*/ 	.short	0x010a
        /*0cee*/ 	.byte	0x05
	.zero		1


	//   ....[192]....
        /*0cf0*/ 	.word	0x00003b20
        /*0cf4*/ 	.word	0x000000ff
        /*0cf8*/ 	.word	0x00000000
        /*0cfc*/ 	.short	0x010a
        /*0cfe*/ 	.byte	0x05
	.zero		1


	//   ....[193]....
        /*0d00*/ 	.word	0x00003bb0
        /*0d04*/ 	.word	0x000000ff
        /*0d08*/ 	.word	0x00000000
        /*0d0c*/ 	.short	0x010a
        /*0d0e*/ 	.byte	0x05
	.zero		1


	//   ....[194]....
        /*0d10*/ 	.word	0x00003c40
        /*0d14*/ 	.word	0x000000ff
        /*0d18*/ 	.word	0x00000000
        /*0d1c*/ 	.short	0x010a
        /*0d1e*/ 	.byte	0x05
	.zero		1


	//   ....[195]....
        /*0d20*/ 	.word	0x00003cd0
        /*0d24*/ 	.word	0x000000ff
        /*0d28*/ 	.word	0x00000000
        /*0d2c*/ 	.short	0x010a
        /*0d2e*/ 	.byte	0x05
	.zero		1


	//   ....[196]....
        /*0d30*/ 	.word	0x00003d60
        /*0d34*/ 	.word	0x000000ff
        /*0d38*/ 	.word	0x00000000
        /*0d3c*/ 	.short	0x010a
        /*0d3e*/ 	.byte	0x05
	.zero		1


	//   ....[197]....
        /*0d40*/ 	.word	0x00003df0
        /*0d44*/ 	.word	0x000000ff
        /*0d48*/ 	.word	0x00000000
        /*0d4c*/ 	.short	0x010a
        /*0d4e*/ 	.byte	0x05
	.zero		1


	//   ....[198]....
        /*0d50*/ 	.word	0x00003e80
        /*0d54*/ 	.word	0x000000ff
        /*0d58*/ 	.word	0x00000000
        /*0d5c*/ 	.short	0x010a
        /*0d5e*/ 	.byte	0x05
	.zero		1


	//   ....[199]....
        /*0d60*/ 	.word	0x00003f10
        /*0d64*/ 	.word	0x000000ff
        /*0d68*/ 	.word	0x00000000
        /*0d6c*/ 	.short	0x010a
        /*0d6e*/ 	.byte	0x05
	.zero		1


	//   ....[200]....
        /*0d70*/ 	.word	0x00003fa0
        /*0d74*/ 	.word	0x000000ff
        /*0d78*/ 	.word	0x00000000
        /*0d7c*/ 	.short	0x010a
        /*0d7e*/ 	.byte	0x05
	.zero		1


	//   ....[201]....
        /*0d80*/ 	.word	0x00004030
        /*0d84*/ 	.word	0x000000ff
        /*0d88*/ 	.word	0x00000000
        /*0d8c*/ 	.short	0x010a
        /*0d8e*/ 	.byte	0x05
	.zero		1


	//   ....[202]....
        /*0d90*/ 	.word	0x000040c0
        /*0d94*/ 	.word	0x000000ff
        /*0d98*/ 	.word	0x00000000
        /*0d9c*/ 	.short	0x010a
        /*0d9e*/ 	.byte	0x05
	.zero		1


	//   ....[203]....
        /*0da0*/ 	.word	0x00004150
        /*0da4*/ 	.word	0x000000ff
        /*0da8*/ 	.word	0x00000000
        /*0dac*/ 	.short	0x010a
        /*0dae*/ 	.byte	0x05
	.zero		1


	//   ....[204]....
        /*0db0*/ 	.word	0x000041e0
        /*0db4*/ 	.word	0x000000ff
        /*0db8*/ 	.word	0x00000000
        /*0dbc*/ 	.short	0x010a
        /*0dbe*/ 	.byte	0x05
	.zero		1


	//   ....[205]....
        /*0dc0*/ 	.word	0x00004270
        /*0dc4*/ 	.word	0x000000ff
        /*0dc8*/ 	.word	0x00000000
        /*0dcc*/ 	.short	0x010a
        /*0dce*/ 	.byte	0x05
	.zero		1


	//   ....[206]....
        /*0dd0*/ 	.word	0x00004300
        /*0dd4*/ 	.word	0x000000ff
        /*0dd8*/ 	.word	0x00000000
        /*0ddc*/ 	.short	0x010a
        /*0dde*/ 	.byte	0x05
	.zero		1


	//   ....[207]....
        /*0de0*/ 	.word	0x00004390
        /*0de4*/ 	.word	0x000000ff
        /*0de8*/ 	.word	0x00000000
        /*0dec*/ 	.short	0x010a
        /*0dee*/ 	.byte	0x05
	.zero		1


	//   ....[208]....
        /*0df0*/ 	.word	0x00004420
        /*0df4*/ 	.word	0x000000ff
        /*0df8*/ 	.word	0x00000000
        /*0dfc*/ 	.short	0x010a
        /*0dfe*/ 	.byte	0x05
	.zero		1


	//   ....[209]....
        /*0e00*/ 	.word	0x000044b0
        /*0e04*/ 	.word	0x000000ff
        /*0e08*/ 	.word	0x00000000
        /*0e0c*/ 	.short	0x010a
        /*0e0e*/ 	.byte	0x05
	.zero		1


	//   ....[210]....
        /*0e10*/ 	.word	0x00004540
        /*0e14*/ 	.word	0x000000ff
        /*0e18*/ 	.word	0x00000000
        /*0e1c*/ 	.short	0x010a
        /*0e1e*/ 	.byte	0x05
	.zero		1


	//   ....[211]....
        /*0e20*/ 	.word	0x000045d0
        /*0e24*/ 	.word	0x000000ff
        /*0e28*/ 	.word	0x00000000
        /*0e2c*/ 	.short	0x010a
        /*0e2e*/ 	.byte	0x05
	.zero		1


	//   ....[212]....
        /*0e30*/ 	.word	0x00004660
        /*0e34*/ 	.word	0x000000ff
        /*0e38*/ 	.word	0x00000000
        /*0e3c*/ 	.short	0x010a
        /*0e3e*/ 	.byte	0x05
	.zero		1


	//   ....[213]....
        /*0e40*/ 	.word	0x000046f0
        /*0e44*/ 	.word	0x000000ff
        /*0e48*/ 	.word	0x00000000
        /*0e4c*/ 	.short	0x010a
        /*0e4e*/ 	.byte	0x05
	.zero		1


	//   ....[214]....
        /*0e50*/ 	.word	0x00004780
        /*0e54*/ 	.word	0x000000ff
        /*0e58*/ 	.word	0x00000000
        /*0e5c*/ 	.short	0x010a
        /*0e5e*/ 	.byte	0x05
	.zero		1


	//   ....[215]....
        /*0e60*/ 	.word	0x00004810
        /*0e64*/ 	.word	0x000000ff
        /*0e68*/ 	.word	0x00000000
        /*0e6c*/ 	.short	0x010a
        /*0e6e*/ 	.byte	0x05
	.zero		1


	//   ....[216]....
        /*0e70*/ 	.word	0x000048a0
        /*0e74*/ 	.word	0x000000ff
        /*0e78*/ 	.word	0x00000000
        /*0e7c*/ 	.short	0x010a
        /*0e7e*/ 	.byte	0x05
	.zero		1


	//   ....[217]....
        /*0e80*/ 	.word	0x00004930
        /*0e84*/ 	.word	0x000000ff
        /*0e88*/ 	.word	0x00000000
        /*0e8c*/ 	.short	0x010a
        /*0e8e*/ 	.byte	0x05
	.zero		1


	//   ....[218]....
        /*0e90*/ 	.word	0x000049c0
        /*0e94*/ 	.word	0x000000ff
        /*0e98*/ 	.word	0x00000000
        /*0e9c*/ 	.short	0x010a
        /*0e9e*/ 	.byte	0x05
	.zero		1


	//   ....[219]....
        /*0ea0*/ 	.word	0x00004a50
        /*0ea4*/ 	.word	0x000000ff
        /*0ea8*/ 	.word	0x00000000
        /*0eac*/ 	.short	0x010a
        /*0eae*/ 	.byte	0x05
	.zero		1


	//   ....[220]....
        /*0eb0*/ 	.word	0x00004ae0
        /*0eb4*/ 	.word	0x000000ff
        /*0eb8*/ 	.word	0x00000000
        /*0ebc*/ 	.short	0x010a
        /*0ebe*/ 	.byte	0x05
	.zero		1


	//   ....[221]....
        /*0ec0*/ 	.word	0x00004b70
        /*0ec4*/ 	.word	0x000000ff
        /*0ec8*/ 	.word	0x00000000
        /*0ecc*/ 	.short	0x010a
        /*0ece*/ 	.byte	0x05
	.zero		1


	//   ....[222]....
        /*0ed0*/ 	.word	0x00004c00
        /*0ed4*/ 	.word	0x000000ff
        /*0ed8*/ 	.word	0x00000000
        /*0edc*/ 	.short	0x010a
        /*0ede*/ 	.byte	0x05
	.zero		1


	//   ....[223]....
        /*0ee0*/ 	.word	0x00004c90
        /*0ee4*/ 	.word	0x000000ff
        /*0ee8*/ 	.word	0x00000000
        /*0eec*/ 	.short	0x010a
        /*0eee*/ 	.byte	0x05
	.zero		1


	//   ....[224]....
        /*0ef0*/ 	.word	0x00004d20
        /*0ef4*/ 	.word	0x000000ff
        /*0ef8*/ 	.word	0x00000000
        /*0efc*/ 	.short	0x010a
        /*0efe*/ 	.byte	0x05
	.zero		1


	//   ....[225]....
        /*0f00*/ 	.word	0x00004db0
        /*0f04*/ 	.word	0x000000ff
        /*0f08*/ 	.word	0x00000000
        /*0f0c*/ 	.short	0x010a
        /*0f0e*/ 	.byte	0x05
	.zero		1


	//   ....[226]....
        /*0f10*/ 	.word	0x00004e40
        /*0f14*/ 	.word	0x000000ff
        /*0f18*/ 	.word	0x00000000
        /*0f1c*/ 	.short	0x010a
        /*0f1e*/ 	.byte	0x05
	.zero		1


	//   ....[227]....
        /*0f20*/ 	.word	0x00004ed0
        /*0f24*/ 	.word	0x000000ff
        /*0f28*/ 	.word	0x00000000
        /*0f2c*/ 	.short	0x010a
        /*0f2e*/ 	.byte	0x05
	.zero		1


	//   ....[228]....
        /*0f30*/ 	.word	0x00004f60
        /*0f34*/ 	.word	0x000000ff
        /*0f38*/ 	.word	0x00000000
        /*0f3c*/ 	.short	0x010a
        /*0f3e*/ 	.byte	0x05
	.zero		1


	//   ....[229]....
        /*0f40*/ 	.word	0x00004ff0
        /*0f44*/ 	.word	0x000000ff
        /*0f48*/ 	.word	0x00000000
        /*0f4c*/ 	.short	0x010a
        /*0f4e*/ 	.byte	0x05
	.zero		1


	//   ....[230]....
        /*0f50*/ 	.word	0x00005080
        /*0f54*/ 	.word	0x000000ff
        /*0f58*/ 	.word	0x00000000
        /*0f5c*/ 	.short	0x010a
        /*0f5e*/ 	.byte	0x05
	.zero		1


	//   ....[231]....
        /*0f60*/ 	.word	0x00005110
        /*0f64*/ 	.word	0x000000ff
        /*0f68*/ 	.word	0x00000000
        /*0f6c*/ 	.short	0x010a
        /*0f6e*/ 	.byte	0x05
	.zero		1


	//   ....[232]....
        /*0f70*/ 	.word	0x000051a0
        /*0f74*/ 	.word	0x000000ff
        /*0f78*/ 	.word	0x00000000
        /*0f7c*/ 	.short	0x010a
        /*0f7e*/ 	.byte	0x05
	.zero		1


	//   ....[233]....
        /*0f80*/ 	.word	0x00005230
        /*0f84*/ 	.word	0x000000ff
        /*0f88*/ 	.word	0x00000000
        /*0f8c*/ 	.short	0x010a
        /*0f8e*/ 	.byte	0x05
	.zero		1


	//   ....[234]....
        /*0f90*/ 	.word	0x000052c0
        /*0f94*/ 	.word	0x000000ff
        /*0f98*/ 	.word	0x00000000
        /*0f9c*/ 	.short	0x010a
        /*0f9e*/ 	.byte	0x05
	.zero		1


	//   ....[235]....
        /*0fa0*/ 	.word	0x00005350
        /*0fa4*/ 	.word	0x000000ff
        /*0fa8*/ 	.word	0x00000000
        /*0fac*/ 	.short	0x010a
        /*0fae*/ 	.byte	0x05
	.zero		1


	//   ....[236]....
        /*0fb0*/ 	.word	0x000053e0
        /*0fb4*/ 	.word	0x000000ff
        /*0fb8*/ 	.word	0x00000000
        /*0fbc*/ 	.short	0x010a
        /*0fbe*/ 	.byte	0x05
	.zero		1


	//   ....[237]....
        /*0fc0*/ 	.word	0x00005470
        /*0fc4*/ 	.word	0x000000ff
        /*0fc8*/ 	.word	0x00000000
        /*0fcc*/ 	.short	0x010a
        /*0fce*/ 	.byte	0x05
	.zero		1


	//   ....[238]....
        /*0fd0*/ 	.word	0x00005500
        /*0fd4*/ 	.word	0x000000ff
        /*0fd8*/ 	.word	0x00000000
        /*0fdc*/ 	.short	0x010a
        /*0fde*/ 	.byte	0x05
	.zero		1


	//   ....[239]....
        /*0fe0*/ 	.word	0x00005590
        /*0fe4*/ 	.word	0x000000ff
        /*0fe8*/ 	.word	0x00000000
        /*0fec*/ 	.short	0x010a
        /*0fee*/ 	.byte	0x05
	.zero		1


	//   ....[240]....
        /*0ff0*/ 	.word	0x00005620
        /*0ff4*/ 	.word	0x000000ff
        /*0ff8*/ 	.word	0x00000000
        /*0ffc*/ 	.short	0x010a
        /*0ffe*/ 	.byte	0x05
	.zero		1


	//   ....[241]....
        /*1000*/ 	.word	0x000056b0
        /*1004*/ 	.word	0x000000ff
        /*1008*/ 	.word	0x00000000
        /*100c*/ 	.short	0x010a
        /*100e*/ 	.byte	0x05
	.zero		1


	//   ....[242]....
        /*1010*/ 	.word	0x00005740
        /*1014*/ 	.word	0x000000ff
        /*1018*/ 	.word	0x00000000
        /*101c*/ 	.short	0x010a
        /*101e*/ 	.byte	0x05
	.zero		1


	//   ....[243]....
        /*1020*/ 	.word	0x000057d0
        /*1024*/ 	.word	0x000000ff
        /*1028*/ 	.word	0x00000000
        /*102c*/ 	.short	0x010a
        /*102e*/ 	.byte	0x05
	.zero		1


	//   ....[244]....
        /*1030*/ 	.word	0x00005860
        /*1034*/ 	.word	0x000000ff
        /*1038*/ 	.word	0x00000000
        /*103c*/ 	.short	0x010a
        /*103e*/ 	.byte	0x05
	.zero		1


	//   ....[245]....
        /*1040*/ 	.word	0x000058f0
        /*1044*/ 	.word	0x000000ff
        /*1048*/ 	.word	0x00000000
        /*104c*/ 	.short	0x010a
        /*104e*/ 	.byte	0x05
	.zero		1


	//   ....[246]....
        /*1050*/ 	.word	0x00005980
        /*1054*/ 	.word	0x000000ff
        /*1058*/ 	.word	0x00000000
        /*105c*/ 	.short	0x010a
        /*105e*/ 	.byte	0x05
	.zero		1


	//   ....[247]....
        /*1060*/ 	.word	0x00005a20
        /*1064*/ 	.word	0x00000000
        /*1068*/ 	.word	0x00000000
        /*106c*/ 	.short	0x010a
        /*106e*/ 	.byte	0xff
	.zero		1


	//   ....[248]....
        /*1070*/ 	.word	0x00005b60
        /*1074*/ 	.word	0x00000002
        /*1078*/ 	.word	0x00000500
        /*107c*/ 	.short	0x010a
        /*107e*/ 	.byte	0xff
	.zero		1


	//   ....[249]....
        /*1080*/ 	.word	0x00005bd0
        /*1084*/ 	.word	0x00000002
        /*1088*/ 	.word	0x00000000
        /*108c*/ 	.short	0x0101
        /*108e*/ 	.byte	0xff
	.zero		1


	//   ....[250]....
        /*1090*/ 	.word	0x00005bf0
        /*1094*/ 	.word	0x000000ff
        /*1098*/ 	.word	0x000004b0
        /*109c*/ 	.short	0x010a
        /*109e*/ 	.byte	0x04
	.zero		1


	//   ....[251]....
        /*10a0*/ 	.word	0x00005d10
        /*10a4*/ 	.word	0x00000002
        /*10a8*/ 	.word	0x000004a0
        /*10ac*/ 	.short	0x010a
        /*10ae*/ 	.byte	0xff
	.zero		1


	//   ....[252]....
        /*10b0*/ 	.word	0x00005e10
        /*10b4*/ 	.word	0x00000002
        /*10b8*/ 	.word	0x00000000
        /*10bc*/ 	.short	0x0101
        /*10be*/ 	.byte	0xff
	.zero		1


	//   ....[253]....
        /*10c0*/ 	.word	0x00005ea0
        /*10c4*/ 	.word	0x000000ff
        /*10c8*/ 	.word	0x000004b0
        /*10cc*/ 	.short	0x0106
        /*10ce*/ 	.byte	0x04
	.zero		1


	//   ....[254]....
        /*10d0*/ 	.word	0x00005ec0
        /*10d4*/ 	.word	0x000000ff
        /*10d8*/ 	.word	0x000004b0
        /*10dc*/ 	.short	0x010a
        /*10de*/ 	.byte	0x04
	.zero		1


	//   ....[255]....
        /*10e0*/ 	.word	0x00005f50
        /*10e4*/ 	.word	0x000000ff
        /*10e8*/ 	.word	0x000004b0
        /*10ec*/ 	.short	0x0106
        /*10ee*/ 	.byte	0x07
	.zero		1


	//   ....[0]....
        /*10f0*/ 	.word	0x00005f90
        /*10f4*/ 	.word	0x00000000
        /*10f8*/ 	.word	0x000004b0
        /*10fc*/ 	.short	0x010a
        /*10fe*/ 	.byte	0xff
	.zero		1


	//   ....[1]....
        /*1100*/ 	.word	0x000061e0
        /*1104*/ 	.word	0x000000ff
        /*1108*/ 	.word	0x00000008
        /*110c*/ 	.short	0x010a
        /*110e*/ 	.byte	0x05
	.zero		1


	//   ....[2]....
        /*1110*/ 	.word	0x00006200
        /*1114*/ 	.word	0x000000ff
        /*1118*/ 	.word	0x00000008
        /*111c*/ 	.short	0x010a
        /*111e*/ 	.byte	0x05
	.zero		1


	//   ....[3]....
        /*1120*/ 	.word	0x00006390
        /*1124*/ 	.word	0x000000ff
        /*1128*/ 	.word	0x00000008
        /*112c*/ 	.short	0x010a
        /*112e*/ 	.byte	0x05
	.zero		1


	//   ....[4]....
        /*1130*/ 	.word	0x000063b0
        /*1134*/ 	.word	0x000000ff
        /*1138*/ 	.word	0x00000008
        /*113c*/ 	.short	0x010a
        /*113e*/ 	.byte	0x05
	.zero		1


	//   ....[5]....
        /*1140*/ 	.word	0x00006470
        /*1144*/ 	.word	0x000000ff
        /*1148*/ 	.word	0x00000000
        /*114c*/ 	.short	0x0101
        /*114e*/ 	.byte	0x04
	.zero		1


	//   ....[6]....
        /*1150*/ 	.word	0x00006750
        /*1154*/ 	.word	0x00000000
        /*1158*/ 	.word	0x000004a0
        /*115c*/ 	.short	0x010a
        /*115e*/ 	.byte	0xff
	.zero		1


	//   ....[7]....
        /*1160*/ 	.word	0x00006810
        /*1164*/ 	.word	0x00000000
        /*1168*/ 	.word	0x00000000
        /*116c*/ 	.short	0x0101
        /*116e*/ 	.byte	0xff
	.zero		1


	//   ....[8]....
        /*1170*/ 	.word	0x000068c0
        /*1174*/ 	.word	0x000000ff
        /*1178*/ 	.word	0x00000000
        /*117c*/ 	.short	0x010a
        /*117e*/ 	.byte	0x04
	.zero		1


	//   ....[9]....
        /*1180*/ 	.word	0x000068d0
        /*1184*/ 	.word	0x000000ff
        /*1188*/ 	.word	0x000004e0
        /*118c*/ 	.short	0x010a
        /*118e*/ 	.byte	0x13
	.zero		1


	//   ....[10]....
        /*1190*/ 	.word	0x00006990
        /*1194*/ 	.word	0x000000ff
        /*1198*/ 	.word	0x00000000
        /*119c*/ 	.short	0x010a
        /*119e*/ 	.byte	0x06
	.zero		1


	//   ....[11]....
        /*11a0*/ 	.word	0x00006ab0
        /*11a4*/ 	.word	0x000000ff
        /*11a8*/ 	.word	0x00000000
        /*11ac*/ 	.short	0x010a
        /*11ae*/ 	.byte	0x04
	.zero		1


	//   ....[12]....
        /*11b0*/ 	.word	0x00006cd0
        /*11b4*/ 	.word	0x000000ff
        /*11b8*/ 	.word	0x00000000
        /*11bc*/ 	.short	0x010a
        /*11be*/ 	.byte	0x04
	.zero		1


	//   ....[13]....
        /*11c0*/ 	.word	0x00006d60
        /*11c4*/ 	.word	0x000000ff
        /*11c8*/ 	.word	0x00000000
        /*11cc*/ 	.short	0x010a
        /*11ce*/ 	.byte	0x05
	.zero		1


	//   ....[14]....
        /*11d0*/ 	.word	0x00006df0
        /*11d4*/ 	.word	0x000000ff
        /*11d8*/ 	.word	0x00000000
        /*11dc*/ 	.short	0x010a
        /*11de*/ 	.byte	0x05
	.zero		1


	//   ....[15]....
        /*11e0*/ 	.word	0x00006e90
        /*11e4*/ 	.word	0x00000000
        /*11e8*/ 	.word	0x00000000
        /*11ec*/ 	.short	0x010a
        /*11ee*/ 	.byte	0xff
	.zero		1


	//   ....[16]....
        /*11f0*/ 	.word	0x00006ed0
        /*11f4*/ 	.word	0x00000000
        /*11f8*/ 	.word	0x00000000
        /*11fc*/ 	.short	0x010a
        /*11fe*/ 	.byte	0xff
	.zero		1


	//   ....[17]....
        /*1200*/ 	.word	0x00006f40
        /*1204*/ 	.word	0x000000ff
        /*1208*/ 	.word	0x00000000
        /*120c*/ 	.short	0x0101
        /*120e*/ 	.byte	0x04
	.zero		1


	//   ....[18]....
        /*1210*/ 	.word	0x00006f80
        /*1214*/ 	.word	0x000000ff
        /*1218*/ 	.word	0x00000520
        /*121c*/ 	.short	0x010a
        /*121e*/ 	.byte	0x0d
	.zero		1


	//   ....[19]....
        /*1220*/ 	.word	0x00006fd0
        /*1224*/ 	.word	0x000000ff
        /*1228*/ 	.word	0x00000000
        /*122c*/ 	.short	0x0101
        /*122e*/ 	.byte	0x04
	.zero		1


	//   ....[20]....
        /*1230*/ 	.word	0x00007490
        /*1234*/ 	.word	0x00000003
        /*1238*/ 	.word	0x000004a0
        /*123c*/ 	.short	0x010a
        /*123e*/ 	.byte	0xff
	.zero		1


	//   ....[21]....
        /*1240*/ 	.word	0x00007600
        /*1244*/ 	.word	0x00000000
        /*1248*/ 	.word	0x00000000
        /*124c*/ 	.short	0x0101
        /*124e*/ 	.byte	0xff
	.zero		1


	//   ....[22]....
        /*1250*/ 	.word	0x00007ac0
        /*1254*/ 	.word	0x000000ff
        /*1258*/ 	.word	0x00000498
        /*125c*/ 	.short	0x010a
        /*125e*/ 	.byte	0x11
	.zero		1


	//   ....[23]....
        /*1260*/ 	.word	0x00007c50
        /*1264*/ 	.word	0x000000ff
        /*1268*/ 	.word	0x00000488
        /*126c*/ 	.short	0x010a
        /*126e*/ 	.byte	0x11
	.zero		1


	//   ....[24]....
        /*1270*/ 	.word	0x00007e60
        /*1274*/ 	.word	0x000000ff
        /*1278*/ 	.word	0x00000480
        /*127c*/ 	.short	0x010b
        /*127e*/ 	.byte	0x11
	.zero		1


	//   ....[25]....
        /*1280*/ 	.word	0x00007e70
        /*1284*/ 	.word	0x000000ff
        /*1288*/ 	.word	0x00000000
        /*128c*/ 	.short	0x0101
        /*128e*/ 	.byte	0x22
	.zero		1


	//   ....[26]....
        /*1290*/ 	.word	0x00007eb0
        /*1294*/ 	.word	0x00000000
        /*1298*/ 	.word	0x00000488
        /*129c*/ 	.short	0x010a
        /*129e*/ 	.byte	0xff
	.zero		1


	//   ....[27]....
        /*12a0*/ 	.word	0x00008220
        /*12a4*/ 	.word	0x00000003
        /*12a8*/ 	.word	0x000004a0
        /*12ac*/ 	.short	0x010a
        /*12ae*/ 	.byte	0xff
	.zero		1


	//   ....[28]....
        /*12b0*/ 	.word	0x000083a0
        /*12b4*/ 	.word	0x00000000
        /*12b8*/ 	.word	0x00000000
        /*12bc*/ 	.short	0x0101
        /*12be*/ 	.byte	0xff
	.zero		1


	//   ....[29]....
        /*12c0*/ 	.word	0x00008e00
        /*12c4*/ 	.word	0x000000ff
        /*12c8*/ 	.word	0x00000480
        /*12cc*/ 	.short	0x010a
        /*12ce*/ 	.byte	0x2c
	.zero		1


	//   ....[30]....
        /*12d0*/ 	.word	0x00008e10
        /*12d4*/ 	.word	0x00000052
        /*12d8*/ 	.word	0x000004c0
        /*12dc*/ 	.short	0x010a
        /*12de*/ 	.byte	0xff
	.zero		1


	//   ....[31]....
        /*12e0*/ 	.word	0x00008f60
        /*12e4*/ 	.word	0x000000ff
        /*12e8*/ 	.word	0x00000480
        /*12ec*/ 	.short	0x010a
        /*12ee*/ 	.byte	0x2c
	.zero		1


	//   ....[32]....
        /*12f0*/ 	.word	0x00009050
        /*12f4*/ 	.word	0x000000ff
        /*12f8*/ 	.word	0x00000000
        /*12fc*/ 	.short	0x0101
        /*12fe*/ 	.byte	0x04
	.zero		1


	//   ....[33]....
        /*1300*/ 	.word	0x000090b0
        /*1304*/ 	.word	0x00000052
        /*1308*/ 	.word	0x000004c0
        /*130c*/ 	.short	0x010a
        /*130e*/ 	.byte	0xff
	.zero		1


	//   ....[34]....
        /*1310*/ 	.word	0x00009490
        /*1314*/ 	.word	0x00000052
        /*1318*/ 	.word	0x00000000
        /*131c*/ 	.short	0x0101
        /*131e*/ 	.byte	0xff
	.zero		1


	//   ....[35]....
        /*1320*/ 	.word	0x00009ce0
        /*1324*/ 	.word	0x00000000
        /*1328*/ 	.word	0x00000510
        /*132c*/ 	.short	0x010a
        /*132e*/ 	.byte	0xff
	.zero		1


	//   ....[36]....
        /*1330*/ 	.word	0x00009d40
        /*1334*/ 	.word	0x00000000
        /*1338*/ 	.word	0x00000240
        /*133c*/ 	.short	0x010a
        /*133e*/ 	.byte	0xff
	.zero		1


	//   ....[37]....
        /*1340*/ 	.word	0x00009da0
        /*1344*/ 	.word	0x00000000
        /*1348*/ 	.word	0x00000240
        /*134c*/ 	.short	0x010a
        /*134e*/ 	.byte	0xff
	.zero		1


	//   ....[38]....
        /*1350*/ 	.word	0x00009df0
        /*1354*/ 	.word	0x00000003
        /*1358*/ 	.word	0x000004a0
        /*135c*/ 	.short	0x010a
        /*135e*/ 	.byte	0xff
	.zero		1


	//   ....[39]....
        /*1360*/ 	.word	0x00009e50
        /*1364*/ 	.word	0x00000000
        /*1368*/ 	.word	0x00000000
        /*136c*/ 	.short	0x010a
        /*136e*/ 	.byte	0xff
	.zero		1


	//   ....[40]....
        /*1370*/ 	.word	0x00009eb0
        /*1374*/ 	.word	0x00000000
        /*1378*/ 	.word	0x00000000
        /*137c*/ 	.short	0x010a
        /*137e*/ 	.byte	0xff
	.zero		1


	//   ....[41]....
        /*1380*/ 	.word	0x00009f10
        /*1384*/ 	.word	0x00000000
        /*1388*/ 	.word	0x00000000
        /*138c*/ 	.short	0x010a
        /*138e*/ 	.byte	0xff
	.zero		1


	//   ....[42]....
        /*1390*/ 	.word	0x00009f70
        /*1394*/ 	.word	0x00000000
        /*1398*/ 	.word	0x00000000
        /*139c*/ 	.short	0x010a
        /*139e*/ 	.byte	0xff
	.zero		1


	//   ....[43]....
        /*13a0*/ 	.word	0x00009fd0
        /*13a4*/ 	.word	0x00000000
        /*13a8*/ 	.word	0x00000000
        /*13ac*/ 	.short	0x010a
        /*13ae*/ 	.byte	0xff
	.zero		1


	//   ....[44]....
        /*13b0*/ 	.word	0x0000a030
        /*13b4*/ 	.word	0x00000000
        /*13b8*/ 	.word	0x00000000
        /*13bc*/ 	.short	0x010a
        /*13be*/ 	.byte	0xff
	.zero		1


	//   ....[45]....
        /*13c0*/ 	.word	0x0000a090
        /*13c4*/ 	.word	0x00000000
        /*13c8*/ 	.word	0x00000000
        /*13cc*/ 	.short	0x010a
        /*13ce*/ 	.byte	0xff
	.zero		1


	//   ....[46]....
        /*13d0*/ 	.word	0x0000a0f0
        /*13d4*/ 	.word	0x00000000
        /*13d8*/ 	.word	0x00000000
        /*13dc*/ 	.short	0x010a
        /*13de*/ 	.byte	0xff
	.zero		1


	//   ....[47]....
        /*13e0*/ 	.word	0x0000a150
        /*13e4*/ 	.word	0x00000000
        /*13e8*/ 	.word	0x00000000
        /*13ec*/ 	.short	0x010a
        /*13ee*/ 	.byte	0xff
	.zero		1


	//   ....[48]....
        /*13f0*/ 	.word	0x0000a1b0
        /*13f4*/ 	.word	0x00000000
        /*13f8*/ 	.word	0x00000000
        /*13fc*/ 	.short	0x010a
        /*13fe*/ 	.byte	0xff
	.zero		1


	//   ....[49]....
        /*1400*/ 	.word	0x0000a210
        /*1404*/ 	.word	0x00000000
        /*1408*/ 	.word	0x00000000
        /*140c*/ 	.short	0x010a
        /*140e*/ 	.byte	0xff
	.zero		1


	//   ....[50]....
        /*1410*/ 	.word	0x0000a270
        /*1414*/ 	.word	0x00000000
        /*1418*/ 	.word	0x00000000
        /*141c*/ 	.short	0x010a
        /*141e*/ 	.byte	0xff
	.zero		1


	//   ....[51]....
        /*1420*/ 	.word	0x0000a2d0
        /*1424*/ 	.word	0x00000000
        /*1428*/ 	.word	0x00000000
        /*142c*/ 	.short	0x010a
        /*142e*/ 	.byte	0xff
	.zero		1


	//   ....[52]....
        /*1430*/ 	.word	0x0000a330
        /*1434*/ 	.word	0x00000000
        /*1438*/ 	.word	0x00000000
        /*143c*/ 	.short	0x010a
        /*143e*/ 	.byte	0xff
	.zero		1


	//   ....[53]....
        /*1440*/ 	.word	0x0000a390
        /*1444*/ 	.word	0x00000000
        /*1448*/ 	.word	0x00000000
        /*144c*/ 	.short	0x010a
        /*144e*/ 	.byte	0xff
	.zero		1


	//   ....[54]....
        /*1450*/ 	.word	0x0000a3f0
        /*1454*/ 	.word	0x00000000
        /*1458*/ 	.word	0x00000000
        /*145c*/ 	.short	0x010a
        /*145e*/ 	.byte	0xff
	.zero		1


	//   ....[55]....
        /*1460*/ 	.word	0x0000a450
        /*1464*/ 	.word	0x00000000
        /*1468*/ 	.word	0x00000000
        /*146c*/ 	.short	0x010a
        /*146e*/ 	.byte	0xff
	.zero		1


	//   ....[56]....
        /*1470*/ 	.word	0x0000a4b0
        /*1474*/ 	.word	0x00000000
        /*1478*/ 	.word	0x00000000
        /*147c*/ 	.short	0x010a
        /*147e*/ 	.byte	0xff
	.zero		1


	//   ....[57]....
        /*1480*/ 	.word	0x0000a510
        /*1484*/ 	.word	0x00000000
        /*1488*/ 	.word	0x00000000
        /*148c*/ 	.short	0x010a
        /*148e*/ 	.byte	0xff
	.zero		1


	//   ....[58]....
        /*1490*/ 	.word	0x0000a570
        /*1494*/ 	.word	0x00000000
        /*1498*/ 	.word	0x00000000
        /*149c*/ 	.short	0x010a
        /*149e*/ 	.byte	0xff
	.zero		1


	//   ....[59]....
        /*14a0*/ 	.word	0x0000a5d0
        /*14a4*/ 	.word	0x00000000
        /*14a8*/ 	.word	0x00000000
        /*14ac*/ 	.short	0x010a
        /*14ae*/ 	.byte	0xff
	.zero		1


	//   ....[60]....
        /*14b0*/ 	.word	0x0000a630
        /*14b4*/ 	.word	0x00000000
        /*14b8*/ 	.word	0x00000000
        /*14bc*/ 	.short	0x010a
        /*14be*/ 	.byte	0xff
	.zero		1


	//   ....[61]....
        /*14c0*/ 	.word	0x0000a690
        /*14c4*/ 	.word	0x00000000
        /*14c8*/ 	.word	0x00000000
        /*14cc*/ 	.short	0x010a
        /*14ce*/ 	.byte	0xff
	.zero		1


	//   ....[62]....
        /*14d0*/ 	.word	0x0000a6f0
        /*14d4*/ 	.word	0x00000000
        /*14d8*/ 	.word	0x00000000
        /*14dc*/ 	.short	0x010a
        /*14de*/ 	.byte	0xff
	.zero		1


	//   ....[63]....
        /*14e0*/ 	.word	0x0000a750
        /*14e4*/ 	.word	0x00000000
        /*14e8*/ 	.word	0x00000000
        /*14ec*/ 	.short	0x010a
        /*14ee*/ 	.byte	0xff
	.zero		1


	//   ....[64]....
        /*14f0*/ 	.word	0x0000a7b0
        /*14f4*/ 	.word	0x00000000
        /*14f8*/ 	.word	0x00000000
        /*14fc*/ 	.short	0x010a
        /*14fe*/ 	.byte	0xff
	.zero		1


	//   ....[65]....
        /*1500*/ 	.word	0x0000a810
        /*1504*/ 	.word	0x00000000
        /*1508*/ 	.word	0x00000000
        /*150c*/ 	.short	0x010a
        /*150e*/ 	.byte	0xff
	.zero		1


	//   ....[66]....
        /*1510*/ 	.word	0x0000a870
        /*1514*/ 	.word	0x00000000
        /*1518*/ 	.word	0x00000000
        /*151c*/ 	.short	0x010a
        /*151e*/ 	.byte	0xff
	.zero		1


	//   ....[67]....
        /*1520*/ 	.word	0x0000a8d0
        /*1524*/ 	.word	0x00000000
        /*1528*/ 	.word	0x00000000
        /*152c*/ 	.short	0x010a
        /*152e*/ 	.byte	0xff
	.zero		1


	//   ....[68]....
        /*1530*/ 	.word	0x0000a930
        /*1534*/ 	.word	0x00000000
        /*1538*/ 	.word	0x00000000
        /*153c*/ 	.short	0x010a
        /*153e*/ 	.byte	0xff
	.zero		1


	//   ....[69]....
        /*1540*/ 	.word	0x0000a990
        /*1544*/ 	.word	0x00000000
        /*1548*/ 	.word	0x00000000
        /*154c*/ 	.short	0x010a
        /*154e*/ 	.byte	0xff
	.zero		1


	//   ....[70]....
        /*1550*/ 	.word	0x0000a9f0
        /*1554*/ 	.word	0x00000000
        /*1558*/ 	.word	0x00000000
        /*155c*/ 	.short	0x010a
        /*155e*/ 	.byte	0xff
	.zero		1


	//   ....[71]....
        /*1560*/ 	.word	0x0000aa50
        /*1564*/ 	.word	0x00000000
        /*1568*/ 	.word	0x00000000
        /*156c*/ 	.short	0x010a
        /*156e*/ 	.byte	0xff
	.zero		1


	//   ....[72]....
        /*1570*/ 	.word	0x0000aab0
        /*1574*/ 	.word	0x00000000
        /*1578*/ 	.word	0x00000000
        /*157c*/ 	.short	0x010a
        /*157e*/ 	.byte	0xff
	.zero		1


	//   ....[73]....
        /*1580*/ 	.word	0x0000ab10
        /*1584*/ 	.word	0x00000000
        /*1588*/ 	.word	0x00000000
        /*158c*/ 	.short	0x010a
        /*158e*/ 	.byte	0xff
	.zero		1


	//   ....[74]....
        /*1590*/ 	.word	0x0000ab70
        /*1594*/ 	.word	0x00000000
        /*1598*/ 	.word	0x00000000
        /*159c*/ 	.short	0x010a
        /*159e*/ 	.byte	0xff
	.zero		1


	//   ....[75]....
        /*15a0*/ 	.word	0x0000abd0
        /*15a4*/ 	.word	0x00000000
        /*15a8*/ 	.word	0x00000000
        /*15ac*/ 	.short	0x010a
        /*15ae*/ 	.byte	0xff
	.zero		1


	//   ....[76]....
        /*15b0*/ 	.word	0x0000ac30
        /*15b4*/ 	.word	0x00000000
        /*15b8*/ 	.word	0x00000000
        /*15bc*/ 	.short	0x010a
        /*15be*/ 	.byte	0xff
	.zero		1


	//   ....[77]....
        /*15c0*/ 	.word	0x0000ac90
        /*15c4*/ 	.word	0x00000000
        /*15c8*/ 	.word	0x00000000
        /*15cc*/ 	.short	0x010a
        /*15ce*/ 	.byte	0xff
	.zero		1


	//   ....[78]....
        /*15d0*/ 	.word	0x0000acf0
        /*15d4*/ 	.word	0x00000000
        /*15d8*/ 	.word	0x00000000
        /*15dc*/ 	.short	0x010a
        /*15de*/ 	.byte	0xff
	.zero		1


	//   ....[79]....
        /*15e0*/ 	.word	0x0000ad50
        /*15e4*/ 	.word	0x00000000
        /*15e8*/ 	.word	0x00000000
        /*15ec*/ 	.short	0x010a
        /*15ee*/ 	.byte	0xff
	.zero		1


	//   ....[80]....
        /*15f0*/ 	.word	0x0000adb0
        /*15f4*/ 	.word	0x00000000
        /*15f8*/ 	.word	0x00000000
        /*15fc*/ 	.short	0x010a
        /*15fe*/ 	.byte	0xff
	.zero		1


	//   ....[81]....
        /*1600*/ 	.word	0x0000ae10
        /*1604*/ 	.word	0x00000000
        /*1608*/ 	.word	0x00000000
        /*160c*/ 	.short	0x010a
        /*160e*/ 	.byte	0xff
	.zero		1


	//   ....[82]....
        /*1610*/ 	.word	0x0000ae70
        /*1614*/ 	.word	0x00000000
        /*1618*/ 	.word	0x00000000
        /*161c*/ 	.short	0x010a
        /*161e*/ 	.byte	0xff
	.zero		1


	//   ....[83]....
        /*1620*/ 	.word	0x0000aed0
        /*1624*/ 	.word	0x00000000
        /*1628*/ 	.word	0x00000000
        /*162c*/ 	.short	0x010a
        /*162e*/ 	.byte	0xff
	.zero		1


	//   ....[84]....
        /*1630*/ 	.word	0x0000af30
        /*1634*/ 	.word	0x00000000
        /*1638*/ 	.word	0x00000000
        /*163c*/ 	.short	0x010a
        /*163e*/ 	.byte	0xff
	.zero		1


	//   ....[85]....
        /*1640*/ 	.word	0x0000af90
        /*1644*/ 	.word	0x00000000
        /*1648*/ 	.word	0x00000000
        /*164c*/ 	.short	0x010a
        /*164e*/ 	.byte	0xff
	.zero		1


	//   ....[86]....
        /*1650*/ 	.word	0x0000aff0
        /*1654*/ 	.word	0x00000000
        /*1658*/ 	.word	0x00000000
        /*165c*/ 	.short	0x010a
        /*165e*/ 	.byte	0xff
	.zero		1


	//   ....[87]....
        /*1660*/ 	.word	0x0000b050
        /*1664*/ 	.word	0x00000000
        /*1668*/ 	.word	0x00000000
        /*166c*/ 	.short	0x010a
        /*166e*/ 	.byte	0xff
	.zero		1


	//   ....[88]....
        /*1670*/ 	.word	0x0000b0b0
        /*1674*/ 	.word	0x00000000
        /*1678*/ 	.word	0x00000000
        /*167c*/ 	.short	0x010a
        /*167e*/ 	.byte	0xff
	.zero		1


	//   ....[89]....
        /*1680*/ 	.word	0x0000b110
        /*1684*/ 	.word	0x00000000
        /*1688*/ 	.word	0x00000000
        /*168c*/ 	.short	0x010a
        /*168e*/ 	.byte	0xff
	.zero		1


	//   ....[90]....
        /*1690*/ 	.word	0x0000b170
        /*1694*/ 	.word	0x00000000
        /*1698*/ 	.word	0x00000000
        /*169c*/ 	.short	0x010a
        /*169e*/ 	.byte	0xff
	.zero		1


	//   ....[91]....
        /*16a0*/ 	.word	0x0000b1d0
        /*16a4*/ 	.word	0x00000000
        /*16a8*/ 	.word	0x00000000
        /*16ac*/ 	.short	0x010a
        /*16ae*/ 	.byte	0xff
	.zero		1


	//   ....[92]....
        /*16b0*/ 	.word	0x0000b230
        /*16b4*/ 	.word	0x00000000
        /*16b8*/ 	.word	0x00000000
        /*16bc*/ 	.short	0x010a
        /*16be*/ 	.byte	0xff
	.zero		1


	//   ....[93]....
        /*16c0*/ 	.word	0x0000b290
        /*16c4*/ 	.word	0x00000000
        /*16c8*/ 	.word	0x00000000
        /*16cc*/ 	.short	0x010a
        /*16ce*/ 	.byte	0xff
	.zero		1


	//   ....[94]....
        /*16d0*/ 	.word	0x0000b2f0
        /*16d4*/ 	.word	0x00000000
        /*16d8*/ 	.word	0x00000000
        /*16dc*/ 	.short	0x010a
        /*16de*/ 	.byte	0xff
	.zero		1


	//   ....[95]....
        /*16e0*/ 	.word	0x0000b350
        /*16e4*/ 	.word	0x00000000
        /*16e8*/ 	.word	0x00000000
        /*16ec*/ 	.short	0x010a
        /*16ee*/ 	.byte	0xff
	.zero		1


	//   ....[96]....
        /*16f0*/ 	.word	0x0000b3b0
        /*16f4*/ 	.word	0x00000000
        /*16f8*/ 	.word	0x00000000
        /*16fc*/ 	.short	0x010a
        /*16fe*/ 	.byte	0xff
	.zero		1


	//   ....[97]....
        /*1700*/ 	.word	0x0000b410
        /*1704*/ 	.word	0x00000000
        /*1708*/ 	.word	0x00000000
        /*170c*/ 	.short	0x010a
        /*170e*/ 	.byte	0xff
	.zero		1


	//   ....[98]....
        /*1710*/ 	.word	0x0000b470
        /*1714*/ 	.word	0x00000000
        /*1718*/ 	.word	0x00000000
        /*171c*/ 	.short	0x010a
        /*171e*/ 	.byte	0xff
	.zero		1


	//   ....[99]....
        /*1720*/ 	.word	0x0000b4d0
        /*1724*/ 	.word	0x00000000
        /*1728*/ 	.word	0x00000000
        /*172c*/ 	.short	0x010a
        /*172e*/ 	.byte	0xff
	.zero		1


	//   ....[100]....
        /*1730*/ 	.word	0x0000b530
        /*1734*/ 	.word	0x00000000
        /*1738*/ 	.word	0x00000000
        /*173c*/ 	.short	0x010a
        /*173e*/ 	.byte	0xff
	.zero		1


	//   ....[101]....
        /*1740*/ 	.word	0x0000b590
        /*1744*/ 	.word	0x00000000
        /*1748*/ 	.word	0x00000000
        /*174c*/ 	.short	0x010a
        /*174e*/ 	.byte	0xff
	.zero		1


	//   ....[102]....
        /*1750*/ 	.word	0x0000b5f0
        /*1754*/ 	.word	0x00000000
        /*1758*/ 	.word	0x00000000
        /*175c*/ 	.short	0x010a
        /*175e*/ 	.byte	0xff
	.zero		1


	//   ....[103]....
        /*1760*/ 	.word	0x0000b650
        /*1764*/ 	.word	0x00000000
        /*1768*/ 	.word	0x00000000
        /*176c*/ 	.short	0x010a
        /*176e*/ 	.byte	0xff
	.zero		1


	//   ....[104]....
        /*1770*/ 	.word	0x0000b6b0
        /*1774*/ 	.word	0x00000000
        /*1778*/ 	.word	0x00000000
        /*177c*/ 	.short	0x010a
        /*177e*/ 	.byte	0xff
	.zero		1


	//   ....[105]....
        /*1780*/ 	.word	0x0000b710
        /*1784*/ 	.word	0x00000000
        /*1788*/ 	.word	0x00000000
        /*178c*/ 	.short	0x010a
        /*178e*/ 	.byte	0xff
	.zero		1


	//   ....[106]....
        /*1790*/ 	.word	0x0000b770
        /*1794*/ 	.word	0x00000000
        /*1798*/ 	.word	0x00000000
        /*179c*/ 	.short	0x010a
        /*179e*/ 	.byte	0xff
	.zero		1


	//   ....[107]....
        /*17a0*/ 	.word	0x0000b7d0
        /*17a4*/ 	.word	0x00000000
        /*17a8*/ 	.word	0x00000000
        /*17ac*/ 	.short	0x010a
        /*17ae*/ 	.byte	0xff
	.zero		1


	//   ....[108]....
        /*17b0*/ 	.word	0x0000b830
        /*17b4*/ 	.word	0x00000000
        /*17b8*/ 	.word	0x00000000
        /*17bc*/ 	.short	0x010a
        /*17be*/ 	.byte	0xff
	.zero		1


	//   ....[109]....
        /*17c0*/ 	.word	0x0000b890
        /*17c4*/ 	.word	0x00000000
        /*17c8*/ 	.word	0x00000000
        /*17cc*/ 	.short	0x010a
        /*17ce*/ 	.byte	0xff
	.zero		1


	//   ....[110]....
        /*17d0*/ 	.word	0x0000b8e0
        /*17d4*/ 	.word	0x00000002
        /*17d8*/ 	.word	0x00000500
        /*17dc*/ 	.short	0x010a
        /*17de*/ 	.byte	0xff
	.zero		1


	//   ....[111]....
        /*17e0*/ 	.word	0x0000b940
        /*17e4*/ 	.word	0x00000002
        /*17e8*/ 	.word	0x000004b0
        /*17ec*/ 	.short	0x010a
        /*17ee*/ 	.byte	0xff
	.zero		1


	//   ....[112]....
        /*17f0*/ 	.word	0x0000b990
        /*17f4*/ 	.word	0x00000002
        /*17f8*/ 	.word	0x000004a0
        /*17fc*/ 	.short	0x010a
        /*17fe*/ 	.byte	0xff
	.zero		1


	//   ....[113]....
        /*1800*/ 	.word	0x0000b9f0
        /*1804*/ 	.word	0x00000000
        /*1808*/ 	.word	0x000004b0
        /*180c*/ 	.short	0x010a
        /*180e*/ 	.byte	0xff
	.zero		1


	//   ....[114]....
        /*1810*/ 	.word	0x0000ba50
        /*1814*/ 	.word	0x00000005
        /*1818*/ 	.word	0x00000008
        /*181c*/ 	.short	0x010a
        /*181e*/ 	.byte	0xff
	.zero		1


	//   ....[115]....
        /*1820*/ 	.word	0x0000bb40
        /*1824*/ 	.word	0x00000000
        /*1828*/ 	.word	0x00000008
        /*182c*/ 	.short	0x010a
        /*182e*/ 	.byte	0xff
	.zero		1


	//   ....[116]....
        /*1830*/ 	.word	0x0000bb90
        /*1834*/ 	.word	0x00000000
        /*1838*/ 	.word	0x000004a0
        /*183c*/ 	.short	0x010a
        /*183e*/ 	.byte	0xff
	.zero		1


	//   ....[117]....
        /*1840*/ 	.word	0x0000bbf0
        /*1844*/ 	.word	0x00000000
        /*1848*/ 	.word	0x000004e0
        /*184c*/ 	.short	0x010a
        /*184e*/ 	.byte	0xff
	.zero		1


	//   ....[118]....
        /*1850*/ 	.word	0x0000bc50
        /*1854*/ 	.word	0x00000000
        /*1858*/ 	.word	0x00000000
        /*185c*/ 	.short	0x010a
        /*185e*/ 	.byte	0xff
	.zero		1


	//   ....[119]....
        /*1860*/ 	.word	0x0000bcb0
        /*1864*/ 	.word	0x00000000
        /*1868*/ 	.word	0x00000000
        /*186c*/ 	.short	0x010a
        /*186e*/ 	.byte	0xff
	.zero		1


	//   ....[120]....
        /*1870*/ 	.word	0x0000bd10
        /*1874*/ 	.word	0x00000000
        /*1878*/ 	.word	0x00000000
        /*187c*/ 	.short	0x010a
        /*187e*/ 	.byte	0xff
	.zero		1


	//   ....[121]....
        /*1880*/ 	.word	0x0000bd70
        /*1884*/ 	.word	0x00000000
        /*1888*/ 	.word	0x00000000
        /*188c*/ 	.short	0x010a
        /*188e*/ 	.byte	0xff
	.zero		1


	//   ....[122]....
        /*1890*/ 	.word	0x0000bdd0
        /*1894*/ 	.word	0x00000000
        /*1898*/ 	.word	0x00000520
        /*189c*/ 	.short	0x010a
        /*189e*/ 	.byte	0xff
	.zero		1


	//   ....[123]....
        /*18a0*/ 	.word	0x0000be20
        /*18a4*/ 	.word	0x00000003
        /*18a8*/ 	.word	0x000004a0
        /*18ac*/ 	.short	0x010a
        /*18ae*/ 	.byte	0xff
	.zero		1


	//   ....[124]....
        /*18b0*/ 	.word	0x0000be80
        /*18b4*/ 	.word	0x00000000
        /*18b8*/ 	.word	0x00000498
        /*18bc*/ 	.short	0x010a
        /*18be*/ 	.byte	0xff
	.zero		1


	//   ....[125]....
        /*18c0*/ 	.word	0x0000bee0
        /*18c4*/ 	.word	0x00000000
        /*18c8*/ 	.word	0x00000488
        /*18cc*/ 	.short	0x010a
        /*18ce*/ 	.byte	0xff
	.zero		1


	//   ....[126]....
        /*18d0*/ 	.word	0x0000bf30
        /*18d4*/ 	.word	0x00000003
        /*18d8*/ 	.word	0x000004a0
        /*18dc*/ 	.short	0x010a
        /*18de*/ 	.byte	0xff
	.zero		1


	//   ....[127]....
        /*18e0*/ 	.word	0x0000bf90
        /*18e4*/ 	.word	0x00000000
        /*18e8*/ 	.word	0x00000480
        /*18ec*/ 	.short	0x010a
        /*18ee*/ 	.byte	0xff
	.zero		1


	//   ....[128]....
        /*18f0*/ 	.word	0x0000bfe0
        /*18f4*/ 	.word	0x00000052
        /*18f8*/ 	.word	0x000004c0
        /*18fc*/ 	.short	0x010a
        /*18fe*/ 	.byte	0xff
	.zero		1


	//----- nvinfo : EIATTR_NUM_MBARRIERS
	.align		4
.L_47:
        /*1900*/ 	.byte	0x03, 0x38
        /*1902*/ 	.short	0x00a5


	//----- nvinfo : EIATTR_EXIT_INSTR_OFFSETS
	.align		4
        /*1904*/ 	.byte	0x04, 0x1c
        /*1906*/ 	.short	(.L_49 - .L_48)


	//   ....[0]....
.L_48:
        /*1908*/ 	.word	0x00005a50


	//   ....[1]....
        /*190c*/ 	.word	0x00005f60


	//   ....[2]....
        /*1910*/ 	.word	0x00005fc0


	//   ....[3]....
        /*1914*/ 	.word	0x00007200


	//   ....[4]....
        /*1918*/ 	.word	0x00007ee0


	//   ....[5]....
        /*191c*/ 	.word	0x00007f20


	//   ....[6]....
        /*1920*/ 	.word	0x00009cd0


	//----- nvinfo : EIATTR_MAX_THREADS
	.align		4
.L_49:
        /*1924*/ 	.byte	0x04, 0x05
        /*1926*/ 	.short	(.L_51 - .L_50)
.L_50:
        /*1928*/ 	.word	0x00000100
        /*192c*/ 	.word	0x00000001
        /*1930*/ 	.word	0x00000001


	//----- nvinfo : EIATTR_CRS_STACK_SIZE
	.align		4
.L_51:
        /*1934*/ 	.byte	0x04, 0x1e
        /*1936*/ 	.short	(.L_53 - .L_52)
.L_52:
        /*1938*/ 	.word	0x00000000


	//----- nvinfo : EIATTR_CBANK_PARAM_SIZE
	.align		4
.L_53:
        /*193c*/ 	.byte	0x03, 0x19
        /*193e*/ 	.short	0x0800


	//----- nvinfo : EIATTR_PARAM_CBANK
	.align		4
        /*1940*/ 	.byte	0x04, 0x0a
        /*1942*/ 	.short	(.L_55 - .L_54)
	.align		4
.L_54:
        /*1944*/ 	.word	index@(.nv.constant0._ZN7cutlass13device_kernelINS_4gemm6kernel13GemmUniversalIN4cute5tupleIJiiiiEEENS1_10collective13CollectiveMmaINS1_35MainloopSm100TmaUmmaWarpSpecializedILi72ELi2ELi4ENS5_IJNS4_1CILi8EEENSA_ILi1EEESC_EEEEENS5_IJNSA_ILi128EEENSA_ILi64EEENSA_ILi32EEEEEENS_12float_e5m2_tENS5_IJlSC_lEEESJ_SK_NS4_8TiledMMAINS4_8MMA_AtomIJNS4_10MMA_TraitsINS4_25SM100_MMA_F8F6F4_2x1SM_SSEJSJ_SJ_fSF_SG_NS4_17integral_constantINS4_4UMMA5MajorELSR_0EEESS_NSP_INSQ_7ScaleInELST_0EEESU_EEEEEENS4_6LayoutINS5_IJSC_SC_SC_EEENS5_IJNSA_ILi0EEESZ_SZ_EEEEENS5_IJNS4_10UnderscoreES12_S12_EEEEENS4_18SM100_TMA_2SM_LOADENS4_14ComposedLayoutINS4_7SwizzleILi1ELi4ELi3EEENS4_18smem_ptr_flag_bitsILi8EEENSX_INS5_IJSB_SH_EEENS5_IJSH_SC_EEEEEEEvNS4_8identityENS4_28SM100_TMA_2SM_LOAD_MULTICASTES1E_vS1F_EENS_8epilogue10collective18CollectiveEpilogueINS1I_23Sm100TmaWarpSpecializedILi1ELi1ELi32ELb0ELb0EEEJNS5_IJSG_SG_SH_EEENS5_IJNSX_ISG_SC_EES1O_EEESJ_SK_SJ_SK_NS1I_6fusion15FusionCallbacksIS1M_NS1Q_17LinearCombinationISJ_fSJ_fLNS_15FloatRoundStyleE2EEES1N_S1P_JEEENS4_5SM1004TMEM4LOAD26SM100_TMEM_LOAD_32dp32b32xENS4_13SM90_TMA_LOADENS16_INS17_ILi2ELi4ELi3EEES1A_NSX_INS5_IJSB_SG_EEENS5_IJSG_SC_EEEEEEENS4_39AutoVectorizingCopyWithAssumedAlignmentILi128EEENS4_14SM90_TMA_STOREES25_S27_S27_EEEvvEEEEvNT_6ParamsE)
        /*1948*/ 	.short	0x0380
        /*194a*/ 	.short	0x0800


	//----- nvinfo : EIATTR_SW_WAR
	.align		4
.L_55:
        /*194c*/ 	.byte	0x04, 0x36
        /*194e*/ 	.short	(.L_57 - .L_56)
.L_56:
        /*1950*/ 	.word	0x00000008
.L_57:


//--------------------- .nv.callgraph             --------------------------
	.section	.nv.callgraph,"",@"SHT_CUDA_CALLGRAPH"
	.align	4
	.sectionentsize	8
	.align		4
        /*0000*/ 	.word	0x00000000
	.align		4
        /*0004*/ 	.word	0xffffffff
	.align		4
        /*0008*/ 	.word	index@(_ZN7cutlass13device_kernelINS_4gemm6kernel13GemmUniversalIN4cute5tupleIJiiiiEEENS1_10collective13CollectiveMmaINS1_35MainloopSm100TmaUmmaWarpSpecializedILi72ELi2ELi4ENS5_IJNS4_1CILi8EEENSA_ILi1EEESC_EEEEENS5_IJNSA_ILi128EEENSA_ILi64EEENSA_ILi32EEEEEENS_12float_e5m2_tENS5_IJlSC_lEEESJ_SK_NS4_8TiledMMAINS4_8MMA_AtomIJNS4_10MMA_TraitsINS4_25SM100_MMA_F8F6F4_2x1SM_SSEJSJ_SJ_fSF_SG_NS4_17integral_constantINS4_4UMMA5MajorELSR_0EEESS_NSP_INSQ_7ScaleInELST_0EEESU_EEEEEENS4_6LayoutINS5_IJSC_SC_SC_EEENS5_IJNSA_ILi0EEESZ_SZ_EEEEENS5_IJNS4_10UnderscoreES12_S12_EEEEENS4_18SM100_TMA_2SM_LOADENS4_14ComposedLayoutINS4_7SwizzleILi1ELi4ELi3EEENS4_18smem_ptr_flag_bitsILi8EEENSX_INS5_IJSB_SH_EEENS5_IJSH_SC_EEEEEEEvNS4_8identityENS4_28SM100_TMA_2SM_LOAD_MULTICASTES1E_vS1F_EENS_8epilogue10collective18CollectiveEpilogueINS1I_23Sm100TmaWarpSpecializedILi1ELi1ELi32ELb0ELb0EEEJNS5_IJSG_SG_SH_EEENS5_IJNSX_ISG_SC_EES1O_EEESJ_SK_SJ_SK_NS1I_6fusion15FusionCallbacksIS1M_NS1Q_17LinearCombinationISJ_fSJ_fLNS_15FloatRoundStyleE2EEES1N_S1P_JEEENS4_5SM1004TMEM4LOAD26SM100_TMEM_LOAD_32dp32b32xENS4_13SM90_TMA_LOADENS16_INS17_ILi2ELi4ELi3EEES1A_NSX_INS5_IJSB_SG_EEENS5_IJSG_SC_EEEEEEENS4_39AutoVectorizingCopyWithAssumedAlignmentILi128EEENS4_14SM90_TMA_STOREES25_S27_S27_EEEvvEEEEvNT_6ParamsE)
	.align		4
        /*000c*/ 	.word	index@(__assertfail)
	.align		4
        /*0010*/ 	.word	0x00000000
	.align		4
        /*0014*/ 	.word	0xfffffffe
	.align		4
        /*0018*/ 	.word	0x00000000
	.align		4
        /*001c*/ 	.word	0xfffffffd
	.align		4
        /*0020*/ 	.word	0x00000000
	.align		4
        /*0024*/ 	.word	0xfffffffc


//--------------------- .nv.constant4             --------------------------
	.section	.nv.constant4,"a",@progbits
	.align	8
	.align		8
.nv.constant4:
        /*0000*/ 	.dword	__assertfail
	.align		8
        /*0008*/ 	.dword	__unnamed_1
	.align		8
        /*0010*/ 	.dword	__unnamed_2
	.align		8
        /*0018*/ 	.dword	_ZN40_INTERNAL_c36d6274_4_k_cu_36bce347_276784cuda3std3__45__cpo5beginE
	.align		8
        /*0020*/ 	.dword	_ZN40_INTERNAL_c36d6274_4_k_cu_36bce347_276784cuda3std3__45__cpo3endE
	.align		8
        /*0028*/ 	.dword	_ZN40_INTERNAL_c36d6274_4_k_cu_36bce347_276784cuda3std3__45__cpo6cbeginE
	.align		8
        /*0030*/ 	.dword	_ZN40_INTERNAL_c36d6274_4_k_cu_36bce347_276784cuda3std3__45__cpo4cendE
	.align		8
        /*0038*/ 	.dword	_ZN40_INTERNAL_c36d6274_4_k_cu_36bce347_276784cuda3std3__442_GLOBAL__N__c36d6274_4_k_cu_36bce347_276786ignoreE
	.align		8
        /*0040*/ 	.dword	_ZN40_INTERNAL_c36d6274_4_k_cu_36bce347_276784cuda3std3__419piecewise_constructE
	.align		8
        /*0048*/ 	.dword	_ZN40_INTERNAL_c36d6274_4_k_cu_36bce347_276784cuda3std3__48in_placeE
	.align		8
        /*0050*/ 	.dword	_ZN40_INTERNAL_c36d6274_4_k_cu_36bce347_276784cuda3std6ranges3__45__cpo4swapE
	.align		8
        /*0058*/ 	.dword	_ZN40_INTERNAL_c36d6274_4_k_cu_36bce347_276784cuda3std6ranges3__45__cpo9iter_moveE
	.align		8
        /*0060*/ 	.dword	_ZN40_INTERNAL_c36d6274_4_k_cu_36bce347_276784cute7productE
	.align		8
        /*0068*/ 	.dword	_ZN40_INTERNAL_c36d6274_4_k_cu_36bce347_276784cute1_E
	.align		8
        /*0070*/ 	.dword	$str$25
	.align		8
        /*0078*/ 	.dword	$str$26
	.align		8
        /*0080*/ 	.dword	$str$27
	.align		8
        /*0088*/ 	.dword	$str$28


//--------------------- .text._ZN7cutlass13device_kernelINS_4gemm6kernel13GemmUniversalIN4cute5tupleIJiiiiEEENS1_10collective13CollectiveMmaINS1_35MainloopSm100TmaUmmaWarpSpecializedILi72ELi2ELi4ENS5_IJNS4_1CILi8EEENSA_ILi1EEESC_EEEEENS5_IJNSA_ILi128EEENSA_ILi64EEENSA_ILi32EEEEEENS_12float_e5m2_tENS5_IJlSC_lEEESJ_SK_NS4_8TiledMMAINS4_8MMA_AtomIJNS4_10MMA_TraitsINS4_25SM100_MMA_F8F6F4_2x1SM_SSEJSJ_SJ_fSF_SG_NS4_17integral_constantINS4_4UMMA5MajorELSR_0EEESS_NSP_INSQ_7ScaleInELST_0EEESU_EEEEEENS4_6LayoutINS5_IJSC_SC_SC_EEENS5_IJNSA_ILi0EEESZ_SZ_EEEEENS5_IJNS4_10UnderscoreES12_S12_EEEEENS4_18SM100_TMA_2SM_LOADENS4_14ComposedLayoutINS4_7SwizzleILi1ELi4ELi3EEENS4_18smem_ptr_flag_bitsILi8EEENSX_INS5_IJSB_SH_EEENS5_IJSH_SC_EEEEEEEvNS4_8identityENS4_28SM100_TMA_2SM_LOAD_MULTICASTES1E_vS1F_EENS_8epilogue10collective18CollectiveEpilogueINS1I_23Sm100TmaWarpSpecializedILi1ELi1ELi32ELb0ELb0EEEJNS5_IJSG_SG_SH_EEENS5_IJNSX_ISG_SC_EES1O_EEESJ_SK_SJ_SK_NS1I_6fusion15FusionCallbacksIS1M_NS1Q_17LinearCombinationISJ_fSJ_fLNS_15FloatRoundStyleE2EEES1N_S1P_JEEENS4_5SM1004TMEM4LOAD26SM100_TMEM_LOAD_32dp32b32xENS4_13SM90_TMA_LOADENS16_INS17_ILi2ELi4ELi3EEES1A_NSX_INS5_IJSB_SG_EEENS5_IJSG_SC_EEEEEEENS4_39AutoVectorizingCopyWithAssumedAlignmentILi128EEENS4_14SM90_TMA_STOREES25_S27_S27_EEEvvEEEEvNT_6ParamsE --------------------------
	.section	.text._ZN7cutlass13device_kernelINS_4gemm6kernel13GemmUniversalIN4cute5tupleIJiiiiEEENS1_10collective13CollectiveMmaINS1_35MainloopSm100TmaUmmaWarpSpecializedILi72ELi2ELi4ENS5_IJNS4_1CILi8EEENSA_ILi1EEESC_EEEEENS5_IJNSA_ILi128EEENSA_ILi64EEENSA_ILi32EEEEEENS_12float_e5m2_tENS5_IJlSC_lEEESJ_SK_NS4_8TiledMMAINS4_8MMA_AtomIJNS4_10MMA_TraitsINS4_25SM100_MMA_F8F6F4_2x1SM_SSEJSJ_SJ_fSF_SG_NS4_17integral_constantINS4_4UMMA5MajorELSR_0EEESS_NSP_INSQ_7ScaleInELST_0EEESU_EEEEEENS4_6LayoutINS5_IJSC_SC_SC_EEENS5_IJNSA_ILi0EEESZ_SZ_EEEEENS5_IJNS4_10UnderscoreES12_S12_EEEEENS4_18SM100_TMA_2SM_LOADENS4_14ComposedLayoutINS4_7SwizzleILi1ELi4ELi3EEENS4_18smem_ptr_flag_bitsILi8EEENSX_INS5_IJSB_SH_EEENS5_IJSH_SC_EEEEEEEvNS4_8identityENS4_28SM100_TMA_2SM_LOAD_MULTICASTES1E_vS1F_EENS_8epilogue10collective18CollectiveEpilogueINS1I_23Sm100TmaWarpSpecializedILi1ELi1ELi32ELb0ELb0EEEJNS5_IJSG_SG_SH_EEENS5_IJNSX_ISG_SC_EES1O_EEESJ_SK_SJ_SK_NS1I_6fusion15FusionCallbacksIS1M_NS1Q_17LinearCombinationISJ_fSJ_fLNS_15FloatRoundStyleE2EEES1N_S1P_JEEENS4_5SM1004TMEM4LOAD26SM100_TMEM_LOAD_32dp32b32xENS4_13SM90_TMA_LOADENS16_INS17_ILi2ELi4ELi3EEES1A_NSX_INS5_IJSB_SG_EEENS5_IJSG_SC_EEEEEEENS4_39AutoVectorizingCopyWithAssumedAlignmentILi128EEENS4_14SM90_TMA_STOREES25_S27_S27_EEEvvEEEEvNT_6ParamsE,"ax",@progbits
	.align	128
.text._ZN7cutlass13device_kernelINS_4gemm6kernel13GemmUniversalIN4cute5tupleIJiiiiEEENS1_10collective13CollectiveMmaINS1_35MainloopSm100TmaUmmaWarpSpecializedILi72ELi2ELi4ENS5_IJNS4_1CILi8EEENSA_ILi1EEESC_EEEEENS5_IJNSA_ILi128EEENSA_ILi64EEENSA_ILi32EEEEEENS_12float_e5m2_tENS5_IJlSC_lEEESJ_SK_NS4_8TiledMMAINS4_8MMA_AtomIJNS4_10MMA_TraitsINS4_25SM100_MMA_F8F6F4_2x1SM_SSEJSJ_SJ_fSF_SG_NS4_17integral_constantINS4_4UMMA5MajorELSR_0EEESS_NSP_INSQ_7ScaleInELST_0EEESU_EEEEEENS4_6LayoutINS5_IJSC_SC_SC_EEENS5_IJNSA_ILi0EEESZ_SZ_EEEEENS5_IJNS4_10UnderscoreES12_S12_EEEEENS4_18SM100_TMA_2SM_LOADENS4_14ComposedLayoutINS4_7SwizzleILi1ELi4ELi3EEENS4_18smem_ptr_flag_bitsILi8EEENSX_INS5_IJSB_SH_EEENS5_IJSH_SC_EEEEEEEvNS4_8identityENS4_28SM100_TMA_2SM_LOAD_MULTICASTES1E_vS1F_EENS_8epilogue10collective18CollectiveEpilogueINS1I_23Sm100TmaWarpSpecializedILi1ELi1ELi32ELb0ELb0EEEJNS5_IJSG_SG_SH_EEENS5_IJNSX_ISG_SC_EES1O_EEESJ_SK_SJ_SK_NS1I_6fusion15FusionCallbacksIS1M_NS1Q_17LinearCombinationISJ_fSJ_fLNS_15FloatRoundStyleE2EEES1N_S1P_JEEENS4_5SM1004TMEM4LOAD26SM100_TMEM_LOAD_32dp32b32xENS4_13SM90_TMA_LOADENS16_INS17_ILi2ELi4ELi3EEES1A_NSX_INS5_IJSB_SG_EEENS5_IJSG_SC_EEEEEEENS4_39AutoVectorizingCopyWithAssumedAlignmentILi128EEENS4_14SM90_TMA_STOREES25_S27_S27_EEEvvEEEEvNT_6ParamsE:
        .type           _ZN7cutlass13device_kernelINS_4gemm6kernel13GemmUniversalIN4cute5tupleIJiiiiEEENS1_10collective13CollectiveMmaINS1_35MainloopSm100TmaUmmaWarpSpecializedILi72ELi2ELi4ENS5_IJNS4_1CILi8EEENSA_ILi1EEESC_EEEEENS5_IJNSA_ILi128EEENSA_ILi64EEENSA_ILi32EEEEEENS_12float_e5m2_tENS5_IJlSC_lEEESJ_SK_NS4_8TiledMMAINS4_8MMA_AtomIJNS4_10MMA_TraitsINS4_25SM100_MMA_F8F6F4_2x1SM_SSEJSJ_SJ_fSF_SG_NS4_17integral_constantINS4_4UMMA5MajorELSR_0EEESS_NSP_INSQ_7ScaleInELST_0EEESU_EEEEEENS4_6LayoutINS5_IJSC_SC_SC_EEENS5_IJNSA_ILi0EEESZ_SZ_EEEEENS5_IJNS4_10UnderscoreES12_S12_EEEEENS4_18SM100_TMA_2SM_LOADENS4_14ComposedLayoutINS4_7SwizzleILi1ELi4ELi3EEENS4_18smem_ptr_flag_bitsILi8EEENSX_INS5_IJSB_SH_EEENS5_IJSH_SC_EEEEEEEvNS4_8identityENS4_28SM100_TMA_2SM_LOAD_MULTICASTES1E_vS1F_EENS_8epilogue10collective18CollectiveEpilogueINS1I_23Sm100TmaWarpSpecializedILi1ELi1ELi32ELb0ELb0EEEJNS5_IJSG_SG_SH_EEENS5_IJNSX_ISG_SC_EES1O_EEESJ_SK_SJ_SK_NS1I_6fusion15FusionCallbacksIS1M_NS1Q_17LinearCombinationISJ_fSJ_fLNS_15FloatRoundStyleE2EEES1N_S1P_JEEENS4_5SM1004TMEM4LOAD26SM100_TMEM_LOAD_32dp32b32xENS4_13SM90_TMA_LOADENS16_INS17_ILi2ELi4ELi3EEES1A_NSX_INS5_IJSB_SG_EEENS5_IJSG_SC_EEEEEEENS4_39AutoVectorizingCopyWithAssumedAlignmentILi128EEENS4_14SM90_TMA_STOREES25_S27_S27_EEEvvEEEEvNT_6ParamsE,@function
        .size           _ZN7cutlass13device_kernelINS_4gemm6kernel13GemmUniversalIN4cute5tupleIJiiiiEEENS1_10collective13CollectiveMmaINS1_35MainloopSm100TmaUmmaWarpSpecializedILi72ELi2ELi4ENS5_IJNS4_1CILi8EEENSA_ILi1EEESC_EEEEENS5_IJNSA_ILi128EEENSA_ILi64EEENSA_ILi32EEEEEENS_12float_e5m2_tENS5_IJlSC_lEEESJ_SK_NS4_8TiledMMAINS4_8MMA_AtomIJNS4_10MMA_TraitsINS4_25SM100_MMA_F8F6F4_2x1SM_SSEJSJ_SJ_fSF_SG_NS4_17integral_constantINS4_4UMMA5MajorELSR_0EEESS_NSP_INSQ_7ScaleInELST_0EEESU_EEEEEENS4_6LayoutINS5_IJSC_SC_SC_EEENS5_IJNSA_ILi0EEESZ_SZ_EEEEENS5_IJNS4_10UnderscoreES12_S12_EEEEENS4_18SM100_TMA_2SM_LOADENS4_14ComposedLayoutINS4_7SwizzleILi1ELi4ELi3EEENS4_18smem_ptr_flag_bitsILi8EEENSX_INS5_IJSB_SH_EEENS5_IJSH_SC_EEEEEEEvNS4_8identityENS4_28SM100_TMA_2SM_LOAD_MULTICASTES1E_vS1F_EENS_8epilogue10collective18CollectiveEpilogueINS1I_23Sm100TmaWarpSpecializedILi1ELi1ELi32ELb0ELb0EEEJNS5_IJSG_SG_SH_EEENS5_IJNSX_ISG_SC_EES1O_EEESJ_SK_SJ_SK_NS1I_6fusion15FusionCallbacksIS1M_NS1Q_17LinearCombinationISJ_fSJ_fLNS_15FloatRoundStyleE2EEES1N_S1P_JEEENS4_5SM1004TMEM4LOAD26SM100_TMEM_LOAD_32dp32b32xENS4_13SM90_TMA_LOADENS16_INS17_ILi2ELi4ELi3EEES1A_NSX_INS5_IJSB_SG_EEENS5_IJSG_SC_EEEEEEENS4_39AutoVectorizingCopyWithAssumedAlignmentILi128EEENS4_14SM90_TMA_STOREES25_S27_S27_EEEvvEEEEvNT_6ParamsE,(.L_x_354 - _ZN7cutlass13device_kernelINS_4gemm6kernel13GemmUniversalIN4cute5tupleIJiiiiEEENS1_10collective13CollectiveMmaINS1_35MainloopSm100TmaUmmaWarpSpecializedILi72ELi2ELi4ENS5_IJNS4_1CILi8EEENSA_ILi1EEESC_EEEEENS5_IJNSA_ILi128EEENSA_ILi64EEENSA_ILi32EEEEEENS_12float_e5m2_tENS5_IJlSC_lEEESJ_SK_NS4_8TiledMMAINS4_8MMA_AtomIJNS4_10MMA_TraitsINS4_25SM100_MMA_F8F6F4_2x1SM_SSEJSJ_SJ_fSF_SG_NS4_17integral_constantINS4_4UMMA5MajorELSR_0EEESS_NSP_INSQ_7ScaleInELST_0EEESU_EEEEEENS4_6LayoutINS5_IJSC_SC_SC_EEENS5_IJNSA_ILi0EEESZ_SZ_EEEEENS5_IJNS4_10UnderscoreES12_S12_EEEEENS4_18SM100_TMA_2SM_LOADENS4_14ComposedLayoutINS4_7SwizzleILi1ELi4ELi3EEENS4_18smem_ptr_flag_bitsILi8EEENSX_INS5_IJSB_SH_EEENS5_IJSH_SC_EEEEEEEvNS4_8identityENS4_28SM100_TMA_2SM_LOAD_MULTICASTES1E_vS1F_EENS_8epilogue10collective18CollectiveEpilogueINS1I_23Sm100TmaWarpSpecializedILi1ELi1ELi32ELb0ELb0EEEJNS5_IJSG_SG_SH_EEENS5_IJNSX_ISG_SC_EES1O_EEESJ_SK_SJ_SK_NS1I_6fusion15FusionCallbacksIS1M_NS1Q_17LinearCombinationISJ_fSJ_fLNS_15FloatRoundStyleE2EEES1N_S1P_JEEENS4_5SM1004TMEM4LOAD26SM100_TMEM_LOAD_32dp32b32xENS4_13SM90_TMA_LOADENS16_INS17_ILi2ELi4ELi3EEES1A_NSX_INS5_IJSB_SG_EEENS5_IJSG_SC_EEEEEEENS4_39AutoVectorizingCopyWithAssumedAlignmentILi128EEENS4_14SM90_TMA_STOREES25_S27_S27_EEEvvEEEEvNT_6ParamsE)
        .other          _ZN7cutlass13device_kernelINS_4gemm6kernel13GemmUniversalIN4cute5tupleIJiiiiEEENS1_10collective13CollectiveMmaINS1_35MainloopSm100TmaUmmaWarpSpecializedILi72ELi2ELi4ENS5_IJNS4_1CILi8EEENSA_ILi1EEESC_EEEEENS5_IJNSA_ILi128EEENSA_ILi64EEENSA_ILi32EEEEEENS_12float_e5m2_tENS5_IJlSC_lEEESJ_SK_NS4_8TiledMMAINS4_8MMA_AtomIJNS4_10MMA_TraitsINS4_25SM100_MMA_F8F6F4_2x1SM_SSEJSJ_SJ_fSF_SG_NS4_17integral_constantINS4_4UMMA5MajorELSR_0EEESS_NSP_INSQ_7ScaleInELST_0EEESU_EEEEEENS4_6LayoutINS5_IJSC_SC_SC_EEENS5_IJNSA_ILi0EEESZ_SZ_EEEEENS5_IJNS4_10UnderscoreES12_S12_EEEEENS4_18SM100_TMA_2SM_LOADENS4_14ComposedLayoutINS4_7SwizzleILi1ELi4ELi3EEENS4_18smem_ptr_flag_bitsILi8EEENSX_INS5_IJSB_SH_EEENS5_IJSH_SC_EEEEEEEvNS4_8identityENS4_28SM100_TMA_2SM_LOAD_MULTICASTES1E_vS1F_EENS_8epilogue10collective18CollectiveEpilogueINS1I_23Sm100TmaWarpSpecializedILi1ELi1ELi32ELb0ELb0EEEJNS5_IJSG_SG_SH_EEENS5_IJNSX_ISG_SC_EES1O_EEESJ_SK_SJ_SK_NS1I_6fusion15FusionCallbacksIS1M_NS1Q_17LinearCombinationISJ_fSJ_fLNS_15FloatRoundStyleE2EEES1N_S1P_JEEENS4_5SM1004TMEM4LOAD26SM100_TMEM_LOAD_32dp32b32xENS4_13SM90_TMA_LOADENS16_INS17_ILi2ELi4ELi3EEES1A_NSX_INS5_IJSB_SG_EEENS5_IJSG_SC_EEEEEEENS4_39AutoVectorizingCopyWithAssumedAlignmentILi128EEENS4_14SM90_TMA_STOREES25_S27_S27_EEEvvEEEEvNT_6ParamsE,@"STO_CUDA_ENTRY STV_DEFAULT"
_ZN7cutlass13device_kernelINS_4gemm6kernel13GemmUniversalIN4cute5tupleIJiiiiEEENS1_10collective13CollectiveMmaINS1_35MainloopSm100TmaUmmaWarpSpecializedILi72ELi2ELi4ENS5_IJNS4_1CILi8EEENSA_ILi1EEESC_EEEEENS5_IJNSA_ILi128EEENSA_ILi64EEENSA_ILi32EEEEEENS_12float_e5m2_tENS5_IJlSC_lEEESJ_SK_NS4_8TiledMMAINS4_8MMA_AtomIJNS4_10MMA_TraitsINS4_25SM100_MMA_F8F6F4_2x1SM_SSEJSJ_SJ_fSF_SG_NS4_17integral_constantINS4_4UMMA5MajorELSR_0EEESS_NSP_INSQ_7ScaleInELST_0EEESU_EEEEEENS4_6LayoutINS5_IJSC_SC_SC_EEENS5_IJNSA_ILi0EEESZ_SZ_EEEEENS5_IJNS4_10UnderscoreES12_S12_EEEEENS4_18SM100_TMA_2SM_LOADENS4_14ComposedLayoutINS4_7SwizzleILi1ELi4ELi3EEENS4_18smem_ptr_flag_bitsILi8EEENSX_INS5_IJSB_SH_EEENS5_IJSH_SC_EEEEEEEvNS4_8identityENS4_28SM100_TMA_2SM_LOAD_MULTICASTES1E_vS1F_EENS_8epilogue10collective18CollectiveEpilogueINS1I_23Sm100TmaWarpSpecializedILi1ELi1ELi32ELb0ELb0EEEJNS5_IJSG_SG_SH_EEENS5_IJNSX_ISG_SC_EES1O_EEESJ_SK_SJ_SK_NS1I_6fusion15FusionCallbacksIS1M_NS1Q_17LinearCombinationISJ_fSJ_fLNS_15FloatRoundStyleE2EEES1N_S1P_JEEENS4_5SM1004TMEM4LOAD26SM100_TMEM_LOAD_32dp32b32xENS4_13SM90_TMA_LOADENS16_INS17_ILi2ELi4ELi3EEES1A_NSX_INS5_IJSB_SG_EEENS5_IJSG_SC_EEEEEEENS4_39AutoVectorizingCopyWithAssumedAlignmentILi128EEENS4_14SM90_TMA_STOREES25_S27_S27_EEEvvEEEEvNT_6ParamsE:
[----:B------:R-:W1:Y:S01]  /*0000*/  LDC R1, c[0x0][0x37c] ;  /* 0x0000df00ff017b82 */ /* 0x000e620000000800 */
[----:B------:R-:W2:Y:S01]  /*0010*/  S2R R69, SR_TID.X ;  /* 0x0000000000457919 */ /* 0x000ea20000002100 */
[----:B------:R-:W3:Y:S06]  /*0020*/  LDCU.64 UR8, c[0x0][0x890] ;  /* 0x00011200ff0877ac */ /* 0x000eec0008000a00 */
[----:B------:R-:W4:Y:S01]  /*0030*/  S2UR UR4, SR_CgaCtaId ;  /* 0x00000000000479c3 */ /* 0x000f220000008800 */
[----:B------:R-:W-:Y:S02]  /*0040*/  PRMT R80, RZ, 0x7610, R80 ;  /* 0x00007610ff507816 */ /* 0x000fe40000000050 */
[----:B------:R-:W-:Y:S01]  /*0050*/  ELECT P1, URZ, PT ;  /* 0x0000000000ff782f */ /* 0x000fe20003820000 */
[----:B---3--:R-:W-:-:S04]  /*0060*/  UISETP.NE.U32.AND UP0, UPT, UR8, URZ, UPT ;  /* 0x000000ff0800728c */ /* 0x008fc8000bf05070 */
[----:B------:R-:W-:Y:S02]  /*0070*/  UISETP.NE.AND.EX UP0, UPT, UR9, URZ, UPT, UP0 ;  /* 0x000000ff0900728c */ /* 0x000fe4000bf05300 */
[----:B----4-:R-:W-:Y:S02]  /*0080*/  ULOP3.LUT UR27, UR4, 0x1, URZ, 0xc0, !UPT ;  /* 0x00000001041b7892 */ /* 0x010fe4000f8ec0ff */
[----:B------:R-:W-:Y:S01]  /*0090*/  ULOP3.LUT UR29, UR4, 0x1, URZ, 0x3c, !UPT ;  /* 0x00000001041d7892 */ /* 0x000fe2000f8e3cff */
[----:B--2---:R-:W-:-:S05]  /*00a0*/  SHF.R.U32.HI R81, RZ, 0x5, R69 ;  /* 0x00000005ff517819 */ /* 0x004fca0000011645 */
[----:B------:R-:W2:Y:S02]  /*00b0*/  SHFL.IDX PT, R0, R81, RZ, 0x1f ;  /* 0x00001fff51007589 */ /* 0x000ea400000e0000 */
[----:B--2---:R-:W-:Y:S01]  /*00c0*/  R2UR UR13, R0 ;  /* 0x00000000000d72ca */ /* 0x004fe200000e0000 */
[----:B-1----:R-:W-:-:S14]  /*00d0*/  BRA.U UP0, `(.L_x_0) ;  /* 0x0000000100307547 */ /* 0x002fdc000b800000 */
[----:B------:R-:W1:Y:S02]  /*00e0*/  LDCU.64 UR4, c[0x0][0x888] ;  /* 0x00011100ff0477ac */ /* 0x000e640008000a00 */
[----:B-1----:R-:W-:-:S04]  /*00f0*/  UISETP.NE.U32.AND UP0, UPT, UR4, URZ, UPT ;  /* 0x000000ff0400728c */ /* 0x002fc8000bf05070 */
[----:B------:R-:W-:-:S09]  /*0100*/  UISETP.NE.AND.EX UP0, UPT, UR5, URZ, UPT, UP0 ;  /* 0x000000ff0500728c */ /* 0x000fd2000bf05300 */
[----:B------:R-:W-:Y:S05]  /*0110*/  BRA.U !UP0, `(.L_x_1) ;  /* 0x0000000108147547 */ /* 0x000fea000b800000 */
[----:B------:R-:W1:Y:S01]  /*0120*/  LDC.64 R2, c[0x0][0x888] ;  /* 0x00022200ff027b82 */ /* 0x000e620000000a00 */
[----:B------:R-:W1:Y:S02]  /*0130*/  LDCU.64 UR4, c[0x0][0x358] ;  /* 0x00006b00ff0477ac */ /* 0x000e640008000a00 */
[----:B-1----:R1:W5:Y:S01]  /*0140*/  LDG.E R39, desc[UR4][R2.64] ;  /* 0x0000000402277981 */ /* 0x002362000c1e1900 */
[----:B------:R-:W-:Y:S01]  /*0150*/  HFMA2 R80, -RZ, RZ, 0, 5.9604644775390625e-08 ;  /* 0x00000001ff507431 */ /* 0x000fe200000001ff */
[----:B------:R-:W-:Y:S05]  /*0160*/  BRA `(.L_x_0) ;  /* 0x00000000000c7947 */ /* 0x000fea0003800000 */
.L_x_1:
[----:B------:R-:W1:Y:S01]  /*0170*/  LDCU UR4, c[0x0][0x880] ;  /* 0x00011000ff0477ac */ /* 0x000e620008000800 */
[----:B------:R-:W-:Y:S01]  /*0180*/  HFMA2 R80, -RZ, RZ, 0, 5.9604644775390625e-08 ;  /* 0x00000001ff507431 */ /* 0x000fe200000001ff */
[----:B-1----:R-:W-:-:S07]  /*0190*/  MOV R39, UR4 ;  /* 0x0000000400277c02 */ /* 0x002fce0008000f00 */
.L_x_0:
[----:B------:R-:W2:Y:S02]  /*01a0*/  LDCU.64 UR4, c[0x0][0x8b0] ;  /* 0x00011600ff0477ac */ /* 0x000ea40008000a00 */
[----:B--2---:R-:W-:-:S04]  /*01b0*/  UISETP.NE.U32.AND UP0, UPT, UR4, URZ, UPT ;  /* 0x000000ff0400728c */ /* 0x004fc8000bf05070 */
[----:B------:R-:W-:-:S09]  /*01c0*/  UISETP.NE.AND.EX UP0, UPT, UR5, URZ, UPT, UP0 ;  /* 0x000000ff0500728c */ /* 0x000fd2000bf05300 */
[----:B------:R-:W-:Y:S05]  /*01d0*/  BRA.U UP0, `(.L_x_2) ;  /* 0x0000000100287547 */ /* 0x000fea000b800000 */
[----:B------:R-:W2:Y:S02]  /*01e0*/  LDCU.64 UR4, c[0x0][0x8a8] ;  /* 0x00011500ff0477ac */ /* 0x000ea40008000a00 */
[----:B--2---:R-:W-:-:S04]  /*01f0*/  UISETP.NE.U32.AND UP0, UPT, UR4, URZ, UPT ;  /* 0x000000ff0400728c */ /* 0x004fc8000bf05070 */
[----:B------:R-:W-:-:S09]  /*0200*/  UISETP.NE.AND.EX UP0, UPT, UR5, URZ, UPT, UP0 ;  /* 0x000000ff0500728c */ /* 0x000fd2000bf05300 */
[----:B------:R-:W-:Y:S05]  /*0210*/  BRA.U !UP0, `(.L_x_3) ;  /* 0x0000000108107547 */ /* 0x000fea000b800000 */
[----:B-1----:R-:W1:Y:S01]  /*0220*/  LDC.64 R2, c[0x0][0x8a8] ;  /* 0x00022a00ff027b82 */ /* 0x002e620000000a00 */
[----:B------:R-:W1:Y:S02]  /*0230*/  LDCU.64 UR4, c[0x0][0x358] ;  /* 0x00006b00ff0477ac */ /* 0x000e640008000a00 */
[----:B-1----:R2:W5:Y:S01]  /*0240*/  LDG.E R38, desc[UR4][R2.64] ;  /* 0x0000000402267981 */ /* 0x002562000c1e1900 */
[----:B------:R-:W-:Y:S05]  /*0250*/  BRA `(.L_x_2) ;  /* 0x0000000000087947 */ /* 0x000fea0003800000 */
.L_x_3:
[----:B------:R-:W2:Y:S02]  /*0260*/  LDCU UR4, c[0x0][0x8a0] ;  /* 0x00011400ff0477ac */ /* 0x000ea40008000800 */
[----:B--2---:R-:W-:Y:S02]  /*0270*/  MOV R38, UR4 ;  /* 0x0000000400267c02 */ /* 0x004fe40008000f00 */
.L_x_2:
[----:B------:R-:W-:Y:S01]  /*0280*/  IMAD.U32 R0, RZ, RZ, UR13 ;  /* 0x0000000dff007e24 */ /* 0x000fe2000f8e00ff */
[----:B------:R-:W-:Y:S04]  /*0290*/  BSSY.RECONVERGENT B0, `(.L_x_4) ;  /* 0x000000c000007945 */ /* 0x000fe80003800200 */
[C---:B------:R-:W-:Y:S02]  /*02a0*/  ISETP.NE.OR P2, PT, R0.reuse, 0x1, !P1 ;  /* 0x000000010000780c */ /* 0x040fe40004f45670 */
[----:B------:R-:W-:-:S11]  /*02b0*/  ISETP.NE.OR P0, PT, R0, 0x3, !P1 ;  /* 0x000000030000780c */ /* 0x000fd60004f05670 */
[----:B------:R-:W-:Y:S05]  /*02c0*/  @P2 BRA `(.L_x_5) ;  /* 0x0000000000202947 */ /* 0x000fea0003800000 */
[----:B------:R-:W3:Y:S02]  /*02d0*/  LDCU.64 UR4, c[0x0][0x348] ;  /* 0x00006900ff0477ac */ /* 0x000ee40008000a00 */
[----:B---3--:R-:W-:Y:S02]  /*02e0*/  UIADD3 UR6, UP1, UPT, UR4, 0x80, URZ ;  /* 0x0000008004067890 */ /* 0x008fe4000ff3e0ff */
[----:B------:R-:W-:Y:S02]  /*02f0*/  UIADD3 UR4, UP0, UPT, UR4, 0x180, URZ ;  /* 0x0000018004047890 */ /* 0x000fe4000ff1e0ff */
[----:B------:R-:W-:Y:S02]  /*0300*/  UIADD3.X UR7, UPT, UPT, URZ, UR5, URZ, UP1, !UPT ;  /* 0x00000005ff077290 */ /* 0x000fe40008ffe4ff */
[----:B------:R-:W-:-:S07]  /*0310*/  UIADD3.X UR5, UPT, UPT, URZ, UR5, URZ, UP0, !UPT ;  /* 0x00000005ff057290 */ /* 0x000fce00087fe4ff */
[----:B------:R3:W-:Y:S02]  /*0320*/  UTMACCTL.PF [UR6] ;  /* 0x00000000060079b9 */ /* 0x0007e40008040000 */
[----:B------:R3:W-:Y:S02]  /*0330*/  UTMACCTL.PF [UR4] ;  /* 0x00000000040079b9 */ /* 0x0007e40008040000 */
[----:B---3--:R-:W-:Y:S01]  /*0340*/  NOP ;  /* 0x0000000000007918 */ /* 0x008fe20000000000 */
.L_x_5:
[----:B------:R-:W-:Y:S05]  /*0350*/  BSYNC.RECONVERGENT B0 ;  /* 0x0000000000007941 */ /* 0x000fea0003800200 */
.L_x_4:
[----:B------:R-:W-:Y:S04]  /*0360*/  BSSY.RECONVERGENT B0, `(.L_x_6) ;  /* 0x000000a000007945 */ /* 0x000fe80003800200 */
        /* <DEDUP_REMOVED lines=9> */
.L_x_7:
[----:B------:R-:W-:Y:S05]  /*0400*/  BSYNC.RECONVERGENT B0 ;  /* 0x0000000000007941 */ /* 0x000fea0003800200 */
.L_x_6:
[----:B------:R-:W3:Y:S01]  /*0410*/  LDCU.64 UR4, c[0x0][0x888] ;  /* 0x00011100ff0477ac */ /* 0x000ee20008000a00 */
[----:B------:R-:W-:Y:S02]  /*0420*/  UISETP.EQ.U32.AND UP2, UPT, UR8, URZ, UPT ;  /* 0x000000ff0800728c */ /* 0x000fe4000bf42070 */
[----:B------:R-:W-:Y:S02]  /*0430*/  UPLOP3.LUT UP4, UPT, UPT, UPT, UPT, 0x80, 0x8 ;  /* 0x000000000008789c */ /* 0x000fe40003f8f070 */
[----:B---3--:R-:W-:-:S04]  /*0440*/  UISETP.NE.U32.AND UP0, UPT, UR4, URZ, UPT ;  /* 0x000000ff0400728c */ /* 0x008fc8000bf05070 */
[----:B------:R-:W-:-:S04]  /*0450*/  UISETP.NE.AND.EX UP1, UPT, UR5, URZ, UPT, UP0 ;  /* 0x000000ff0500728c */ /* 0x000fc8000bf25300 */
[----:B------:R-:W-:-:S04]  /*0460*/  UISETP.EQ.OR.EX UP3, UPT, UR9, URZ, !UP1, UP2 ;  /* 0x000000ff0900728c */ /* 0x000fc8000cf62720 */
[----:B------:R-:W-:-:S05]  /*0470*/  UP2UR UR60, UPR, URZ, 0x8 ;  /* 0x00000008ff3c7883 */ /* 0x000fca0008000000 */
[----:B------:R-:W-:Y:S07]  /*0480*/  BRA.U !UP3, `(.L_x_8) ;  /* 0x000000010b207547 */ /* 0x000fee000b800000 */
[----:B------:R-:W-:Y:S01]  /*0490*/  UISETP.NE.U32.AND UP2, UPT, UR8, URZ, UPT ;  /* 0x000000ff0800728c */ /* 0x000fe2000bf45070 */
[----:B-----5:R-:W-:Y:S01]  /*04a0*/  FSETP.NEU.AND P0, PT, R39, RZ, PT ;  /* 0x000000ff2700720b */ /* 0x020fe20003f0d000 */
[----:B------:R-:W-:Y:S02]  /*04b0*/  USEL UR4, URZ, 0xffffffff, UP1 ;  /* 0xffffffffff047887 */ /* 0x000fe40008800000 */
[----:B------:R-:W-:-:S10]  /*04c0*/  UISETP.NE.AND.EX UP2, UPT, UR9, URZ, UPT, UP2 ;  /* 0x000000ff0900728c */ /* 0x000fd4000bf45320 */
[----:B------:R-:W-:Y:S01]  /*04d0*/  VOTEU.ANY UP0, P0 ;  /* 0x0000000000ff7886 */ /* 0x000fe20000000100 */
[----:B------:R-:W-:-:S04]  /*04e0*/  @!UP2 USEL UR4, URZ, 0xffffffff, UP0 ;  /* 0xffffffffff04a887 */ /* 0x000fc80008000000 */
[----:B------:R-:W-:-:S04]  /*04f0*/  ULOP3.LUT UR4, UR4, 0x1, URZ, 0xc0, !UPT ;  /* 0x0000000104047892 */ /* 0x000fc8000f8ec0ff */
[----:B------:R-:W-:-:S11]  /*0500*/  UISETP.NE.U32.AND UP4, UPT, UR4, 0x1, UPT ;  /* 0x000000010400788c */ /* 0x000fd6000bf85070 */
.L_x_8:
[----:B------:R-:W3:Y:S01]  /*0510*/  SHFL.IDX PT, R0, R81, RZ, 0x1f ;  /* 0x00001fff51007589 */ /* 0x000ee200000e0000 */
[----:B------:R-:W-:-:S04]  /*0520*/  UISETP.NE.AND UP0, UPT, UR13, 0x2, UPT ;  /* 0x000000020d00788c */ /* 0x000fc8000bf05270 */
[----:B------:R-:W-:Y:S02]  /*0530*/  UISETP.EQ.AND UP2, UPT, UR27, URZ, !UP0 ;  /* 0x000000ff1b00728c */ /* 0x000fe4000c742270 */
[----:B------:R-:W-:-:S04]  /*0540*/  USEL UR43, URZ, 0x1, UP0 ;  /* 0x00000001ff2b7887 */ /* 0x000fc80008000000 */
[----:B------:R-:W-:Y:S02]  /*0550*/  PLOP3.LUT P3, PT, P1, PT, UP2, 0x80, 0x8 ;  /* 0x000000000008781c */ /* 0x000fe40000f6f028 */
[----:B---3--:R-:W-:-:S13]  /*0560*/  ISETP.NE.AND P0, PT, R0, RZ, PT ;  /* 0x000000ff0000720c */ /* 0x008fda0003f05270 */
[----:B------:R-:W-:Y:S05]  /*0570*/  @P0 BRA `(.L_x_9) ;  /* 0x0000000800840947 */ /* 0x000fea0003800000 */
[----:B------:R-:W-:Y:S01]  /*0580*/  ELECT P0, URZ, PT ;  /* 0x0000000000ff782f */ /* 0x000fe20003800000 */
[----:B------:R-:W-:-:S12]  /*0590*/  BSSY.RECONVERGENT B0, `(.L_x_9) ;  /* 0x000009f000007945 */ /* 0x000fd80003800200 */
[----:B------:R-:W-:Y:S05]  /*05a0*/  @!P0 BRA `(.L_x_10) ;  /* 0x0000000800748947 */ /* 0x000fea0003800000 */
[----:B------:R-:W3:Y:S01]  /*05b0*/  S2UR UR5, SR_CgaCtaId ;  /* 0x00000000000579c3 */ /* 0x000ee20000008800 */
[----:B------:R-:W-:Y:S01]  /*05c0*/  UMOV UR4, 0x400 ;  /* 0x0000040000047882 */ /* 0x000fe20000000000 */
[----:B------:R-:W-:Y:S01]  /*05d0*/  UMOV UR8, 0x1 ;  /* 0x0000000100087882 */ /* 0x000fe20000000000 */
[----:B------:R-:W-:Y:S01]  /*05e0*/  UMOV UR6, 0x4 ;  /* 0x0000000400067882 */ /* 0x000fe20000000000 */
[----:B------:R-:W-:-:S04]  /*05f0*/  UIADD3 UR8, UPT, UPT, -UR8, 0x100000, URZ ;  /* 0x0010000008087890 */ /* 0x000fc8000fffe1ff */
[----:B------:R-:W-:Y:S02]  /*0600*/  USHF.L.U32 UR9, UR8, 0xb, URZ ;  /* 0x0000000b08097899 */ /* 0x000fe400080006ff */
[----:B------:R-:W-:Y:S02]  /*0610*/  USHF.L.U32 UR8, UR8, 0x1, URZ ;  /* 0x0000000108087899 */ /* 0x000fe400080006ff */
[----:B------:R-:W-:-:S04]  /*0620*/  UIADD3 UR6, UPT, UPT, -UR6, 0x100000, URZ ;  /* 0x0010000006067890 */ /* 0x000fc8000fffe1ff */
[----:B------:R-:W-:Y:S02]  /*0630*/  USHF.L.U32 UR7, UR6, 0xb, URZ ;  /* 0x0000000b06077899 */ /* 0x000fe400080006ff */
[----:B------:R-:W-:Y:S02]  /*0640*/  USHF.L.U32 UR6, UR6, 0x1, URZ ;  /* 0x0000000106067899 */ /* 0x000fe400080006ff */
[----:B---3--:R-:W-:Y:S01]  /*0650*/  ULEA UR4, UR5, UR4, 0x18 ;  /* 0x0000000405047291 */ /* 0x008fe2000f8ec0ff */
[----:B------:R-:W3:Y:S11]  /*0660*/  FENCE.VIEW.ASYNC.S ;  /* 0x00000000000073c6 */ /* 0x000ef60000000000 */
[----:B---3--:R3:W4:Y:S01]  /*0670*/  SYNCS.EXCH.64 URZ, [UR4], UR8 ;  /* 0x0000000804ff75b2 */ /* 0x0087220008000100 */
[----:B------:R3:W1:Y:S01]  /*0680*/  SYNCS.EXCH.64 URZ, [UR4+0x240], UR6 ;  /* 0x0002400604ff75b2 */ /* 0x0006620008000100 */
        /* <DEDUP_REMOVED lines=141> */
[----:B------:R3:W1:Y:S02]  /*0f60*/  SYNCS.EXCH.64 URZ, [UR4+0x478], UR6 ;  /* 0x0004780604ff75b2 */ /* 0x0006640008000100 */
[----:B---34-:R-:W-:Y:S01]  /*0f70*/  NOP ;  /* 0x0000000000007918 */ /* 0x018fe20000000000 */
.L_x_10:
[----:B------:R-:W-:Y:S05]  /*0f80*/  BSYNC.RECONVERGENT B0 ;  /* 0x0000000000007941 */ /* 0x000fea0003800200 */
.L_x_9:
[----:B------:R-:W3:Y:S01]  /*0f90*/  SHFL.IDX PT, R0, R81, RZ, 0x1f ;  /* 0x00001fff51007589 */ /* 0x000ee200000e0000 */
[----:B------:R-:W-:Y:S01]  /*0fa0*/  NOP ;  /* 0x0000000000007918 */ /* 0x000fe20000000000 */
[----:B---3--:R-:W-:-:S13]  /*0fb0*/  ISETP.NE.AND P0, PT, R0, 0x1, PT ;  /* 0x000000010000780c */ /* 0x008fda0003f05270 */
[----:B------:R-:W-:Y:S05]  /*0fc0*/  @P0 BRA `(.L_x_11) ;  /* 0x0000000000400947 */ /* 0x000fea0003800000 */
        /* <DEDUP_REMOVED lines=9> */
[----:B------:R-:W-:Y:S01]  /*1060*/  USHF.L.U32 UR6, UR6, 0x1, URZ ;  /* 0x0000000106067899 */ /* 0x000fe200080006ff */
[----:B------:R-:W-:Y:S01]  /*1070*/  ELECT P0, URZ, PT ;  /* 0x0000000000ff782f */ /* 0x000fe20003800000 */
[----:B---3--:R-:W-:Y:S01]  /*1080*/  ULEA UR4, UR5, UR4, 0x18 ;  /* 0x0000000405047291 */ /* 0x008fe2000f8ec0ff */
[----:B------:R-:W3:Y:S11]  /*1090*/  FENCE.VIEW.ASYNC.S ;  /* 0x00000000000073c6 */ /* 0x000ef60000000000 */
[----:B---3--:R3:W4:Y:S01]  /*10a0*/  SYNCS.EXCH.64 URZ, [UR4+0x480], UR8 ;  /* 0x0004800804ff75b2 */ /* 0x0087220008000100 */
[----:B------:R3:W1:Y:S01]  /*10b0*/  SYNCS.EXCH.64 URZ, [UR4+0x488], UR6 ;  /* 0x0004880604ff75b2 */ /* 0x0006620008000100 */
[----:B------:R-:W-:Y:S01]  /*10c0*/  NOP ;  /* 0x0000000000007918 */ /* 0x000fe20000000000 */
.L_x_11:
[----:B------:R-:W2:Y:S01]  /*10d0*/  SHFL.IDX PT, R0, R81, RZ, 0x1f ;  /* 0x00001fff51007589 */ /* 0x000ea200000e0000 */
[----:B------:R-:W-:Y:S01]  /*10e0*/  NOP ;  /* 0x0000000000007918 */ /* 0x000fe20000000000 */
[----:B--2---:R-:W-:-:S13]  /*10f0*/  ISETP.NE.AND P0, PT, R0, 0x3, PT ;  /* 0x000000030000780c */ /* 0x004fda0003f05270 */
[----:B------:R-:W-:Y:S05]  /*1100*/  @P0 BRA `(.L_x_12) ;  /* 0x0000000000300947 */ /* 0x000fea0003800000 */
[----:B------:R-:W2:Y:S01]  /*1110*/  S2UR UR5, SR_CgaCtaId ;  /* 0x00000000000579c3 */ /* 0x000ea20000008800 */
[----:B---3--:R-:W-:Y:S01]  /*1120*/  UMOV UR6, 0x400 ;  /* 0x0000040000067882 */ /* 0x008fe20000000000 */
[----:B------:R-:W-:Y:S01]  /*1130*/  UMOV UR4, 0x20 ;  /* 0x0000002000047882 */ /* 0x000fe20000000000 */
[----:B------:R-:W-:Y:S01]  /*1140*/  ELECT P0, URZ, PT ;  /* 0x0000000000ff782f */ /* 0x000fe20003800000 */
[----:B--2---:R-:W-:Y:S02]  /*1150*/  ULEA UR6, UR5, UR6, 0x18 ;  /* 0x0000000605067291 */ /* 0x004fe4000f8ec0ff */
[----:B------:R-:W-:-:S04]  /*1160*/  UIADD3 UR4, UPT, UPT, -UR4, 0x100000, URZ ;  /* 0x0010000004047890 */ /* 0x000fc8000fffe1ff */
[----:B------:R-:W-:Y:S02]  /*1170*/  USHF.L.U32 UR5, UR4, 0xb, URZ ;  /* 0x0000000b04057899 */ /* 0x000fe400080006ff */
[----:B------:R-:W-:Y:S01]  /*1180*/  USHF.L.U32 UR4, UR4, 0x1, URZ ;  /* 0x0000000104047899 */ /* 0x000fe200080006ff */
[----:B------:R-:W2:Y:S11]  /*1190*/  FENCE.VIEW.ASYNC.S ;  /* 0x00000000000073c6 */ /* 0x000eb60000000000 */
[----:B--2---:R2:W3:Y:S01]  /*11a0*/  SYNCS.EXCH.64 URZ, [UR6+0x490], UR4 ;  /* 0x0004900406ff75b2 */ /* 0x0044e20008000100 */
[----:B------:R2:W1:Y:S01]  /*11b0*/  SYNCS.EXCH.64 URZ, [UR6+0x498], UR4 ;  /* 0x0004980406ff75b2 */ /* 0x0004620008000100 */
[----:B------:R-:W-:Y:S01]  /*11c0*/  NOP ;  /* 0x0000000000007918 */ /* 0x000fe20000000000 */
.L_x_12:
[----:B------:R-:W4:Y:S01]  /*11d0*/  SHFL.IDX PT, R0, R81, RZ, 0x1f ;  /* 0x00001fff51007589 */ /* 0x000f2200000e0000 */
[----:B------:R-:W-:Y:S01]  /*11e0*/  NOP ;  /* 0x0000000000007918 */ /* 0x000fe20000000000 */
[----:B----4-:R-:W-:-:S13]  /*11f0*/  ISETP.NE.AND P0, PT, R0, 0x4, PT ;  /* 0x000000040000780c */ /* 0x010fda0003f05270 */
[----:B------:R-:W-:Y:S05]  /*1200*/  @P0 BRA `(.L_x_13) ;  /* 0x00000000004c0947 */ /* 0x000fea0003800000 */
[----:B--2---:R-:W2:Y:S01]  /*1210*/  S2UR UR5, SR_CgaCtaId ;  /* 0x00000000000579c3 */ /* 0x004ea20000008800 */
[----:B---3--:R-:W-:Y:S01]  /*1220*/  UMOV UR4, 0x720 ;  /* 0x0000072000047882 */ /* 0x008fe20000000000 */
[----:B------:R-:W-:Y:S01]  /*1230*/  UMOV UR6, 0x400 ;  /* 0x0000040000067882 */ /* 0x000fe20000000000 */
[----:B------:R-:W-:Y:S01]  /*1240*/  USEL UR4, UR4, 0x620, UP4 ;  /* 0x0000062004047887 */ /* 0x000fe2000a000000 */
[----:B------:R-:W-:Y:S01]  /*1250*/  UMOV UR8, 0x1 ;  /* 0x0000000100087882 */ /* 0x000fe20000000000 */
[----:B------:R-:W-:Y:S01]  /*1260*/  ELECT P0, URZ, PT ;  /* 0x0000000000ff782f */ /* 0x000fe20003800000 */
[----:B------:R-:W-:-:S04]  /*1270*/  UIADD3 UR8, UPT, UPT, -UR8, 0x100000, URZ ;  /* 0x0010000008087890 */ /* 0x000fc8000fffe1ff */
[----:B------:R-:W-:Y:S02]  /*1280*/  USHF.L.U32 UR9, UR8, 0xb, URZ ;  /* 0x0000000b08097899 */ /* 0x000fe400080006ff */
[----:B------:R-:W-:Y:S02]  /*1290*/  USHF.L.U32 UR8, UR8, 0x1, URZ ;  /* 0x0000000108087899 */ /* 0x000fe400080006ff */
[----:B--2---:R-:W-:Y:S02]  /*12a0*/  ULEA UR6, UR5, UR6, 0x18 ;  /* 0x0000000605067291 */ /* 0x004fe4000f8ec0ff */
[----:B------:R-:W-:-:S04]  /*12b0*/  UIADD3 UR4, UPT, UPT, -UR4, 0x100000, URZ ;  /* 0x0010000004047890 */ /* 0x000fc8000fffe1ff */
[----:B------:R-:W-:Y:S02]  /*12c0*/  USHF.L.U32 UR5, UR4, 0xb, URZ ;  /* 0x0000000b04057899 */ /* 0x000fe400080006ff */
[----:B------:R-:W-:Y:S01]  /*12d0*/  USHF.L.U32 UR4, UR4, 0x1, URZ ;  /* 0x0000000104047899 */ /* 0x000fe200080006ff */
[----:B------:R-:W2:Y:S03]  /*12e0*/  FENCE.VIEW.ASYNC.S ;  /* 0x00000000000073c6 */ /* 0x000ea60000000000 */
[----:B--2---:R4:W2:Y:S08]  /*12f0*/  SYNCS.EXCH.64 URZ, [UR6+0x4a0], UR8 ;  /* 0x0004a00806ff75b2 */ /* 0x0048b00008000100 */
[----:B------:R4:W3:Y:S01]  /*1300*/  SYNCS.EXCH.64 URZ, [UR6+0x4b0], UR4 ;  /* 0x0004b00406ff75b2 */ /* 0x0008e20008000100 */
[----:B------:R4:W1:Y:S01]  /*1310*/  SYNCS.EXCH.64 URZ, [UR6+0x4a8], UR8 ;  /* 0x0004a80806ff75b2 */ /* 0x0008620008000100 */
[----:B------:R4:W1:Y:S02]  /*1320*/  SYNCS.EXCH.64 URZ, [UR6+0x4b8], UR4 ;  /* 0x0004b80406ff75b2 */ /* 0x0008640008000100 */
[----:B----4-:R-:W-:Y:S01]  /*1330*/  NOP ;  /* 0x0000000000007918 */ /* 0x010fe20000000000 */
.L_x_13:
[----:B------:R-:W4:Y:S01]  /*1340*/  SHFL.IDX PT, R0, R81, RZ, 0x1f ;  /* 0x00001fff51007589 */ /* 0x000f2200000e0000 */
[----:B------:R-:W-:Y:S01]  /*1350*/  NOP ;  /* 0x0000000000007918 */ /* 0x000fe20000000000 */
[----:B----4-:R-:W-:-:S13]  /*1360*/  ISETP.NE.AND P0, PT, R0, 0x5, PT ;  /* 0x000000050000780c */ /* 0x010fda0003f05270 */
[----:B------:R-:W-:Y:S05]  /*1370*/  @P0 BRA `(.L_x_14) ;  /* 0x0000000000580947 */ /* 0x000fea0003800000 */
[----:B--2---:R-:W2:Y:S01]  /*1380*/  S2UR UR5, SR_CgaCtaId ;  /* 0x00000000000579c3 */ /* 0x004ea20000008800 */
[----:B---3--:R-:W-:Y:S01]  /*1390*/  UMOV UR4, 0x400 ;  /* 0x0000040000047882 */ /* 0x008fe20000000000 */
        /* <DEDUP_REMOVED lines=9> */
[----:B--2---:R-:W-:Y:S01]  /*1430*/  ULEA UR4, UR5, UR4, 0x18 ;  /* 0x0000000405047291 */ /* 0x004fe2000f8ec0ff */
[----:B------:R-:W2:Y:S11]  /*1440*/  FENCE.VIEW.ASYNC.S ;  /* 0x00000000000073c6 */ /* 0x000eb60000000000 */
[----:B--2---:R4:W2:Y:S01]  /*1450*/  SYNCS.EXCH.64 URZ, [UR4+0x4c0], UR6 ;  /* 0x0004c00604ff75b2 */ /* 0x0048a20008000100 */
[----:B------:R4:W3:Y:S01]  /*1460*/  SYNCS.EXCH.64 URZ, [UR4+0x4e0], UR8 ;  /* 0x0004e00804ff75b2 */ /* 0x0008e20008000100 */
[----:B------:R4:W1:Y:S01]  /*1470*/  SYNCS.EXCH.64 URZ, [UR4+0x4c8], UR6 ;  /* 0x0004c80604ff75b2 */ /* 0x0008620008000100 */
[----:B------:R4:W1:Y:S01]  /*1480*/  SYNCS.EXCH.64 URZ, [UR4+0x4e8], UR8 ;  /* 0x0004e80804ff75b2 */ /* 0x0008620008000100 */
[----:B------:R4:W1:Y:S01]  /*1490*/  SYNCS.EXCH.64 URZ, [UR4+0x4d0], UR6 ;  /* 0x0004d00604ff75b2 */ /* 0x0008620008000100 */
[----:B------:R4:W1:Y:S01]  /*14a0*/  SYNCS.EXCH.64 URZ, [UR4+0x4f0], UR8 ;  /* 0x0004f00804ff75b2 */ /* 0x0008620008000100 */
[----:B------:R4:W1:Y:S01]  /*14b0*/  SYNCS.EXCH.64 URZ, [UR4+0x4d8], UR6 ;  /* 0x0004d80604ff75b2 */ /* 0x0008620008000100 */
[----:B------:R4:W1:Y:S02]  /*14c0*/  SYNCS.EXCH.64 URZ, [UR4+0x4f8], UR8 ;  /* 0x0004f80804ff75b2 */ /* 0x0008640008000100 */
[----:B----4-:R-:W-:Y:S01]  /*14d0*/  NOP ;  /* 0x0000000000007918 */ /* 0x010fe20000000000 */
.L_x_14:
[----:B------:R-:W4:Y:S01]  /*14e0*/  SHFL.IDX PT, R0, R81, RZ, 0x1f ;  /* 0x00001fff51007589 */ /* 0x000f2200000e0000 */
[----:B------:R-:W-:Y:S01]  /*14f0*/  ISETP.NE.OR P1, PT, RZ, UR13, !P1 ;  /* 0x0000000dff007c0c */ /* 0x000fe2000cf25670 */
[----:B------:R-:W-:Y:S01]  /*1500*/  NOP ;  /* 0x0000000000007918 */ /* 0x000fe20000000000 */
[----:B----4-:R-:W-:-:S13]  /*1510*/  ISETP.NE.AND P0, PT, R0, 0x3, PT ;  /* 0x000000030000780c */ /* 0x010fda0003f05270 */
[----:B------:R-:W-:Y:S05]  /*1520*/  @P0 BRA `(.L_x_15) ;  /* 0x0000000000380947 */ /* 0x000fea0003800000 */
[----:B--2---:R-:W2:Y:S01]  /*1530*/  S2UR UR5, SR_CgaCtaId ;  /* 0x00000000000579c3 */ /* 0x004ea20000008800 */
[----:B---3--:R-:W-:Y:S01]  /*1540*/  UMOV UR4, 0x400 ;  /* 0x0000040000047882 */ /* 0x008fe20000000000 */
[----:B------:R-:W-:Y:S01]  /*1550*/  UMOV UR6, 0x20 ;  /* 0x0000002000067882 */ /* 0x000fe20000000000 */
[----:B------:R-:W-:Y:S01]  /*1560*/  ELECT P0, URZ, PT ;  /* 0x0000000000ff782f */ /* 0x000fe20003800000 */
[----:B------:R-:W-:-:S04]  /*1570*/  UIADD3 UR6, UPT, UPT, -UR6, 0x100000, URZ ;  /* 0x0010000006067890 */ /* 0x000fc8000fffe1ff */
[----:B------:R-:W-:Y:S02]  /*1580*/  USHF.L.U32 UR7, UR6, 0xb, URZ ;  /* 0x0000000b06077899 */ /* 0x000fe400080006ff */
[----:B------:R-:W-:Y:S02]  /*1590*/  USHF.L.U32 UR6, UR6, 0x1, URZ ;  /* 0x0000000106067899 */ /* 0x000fe400080006ff */
[----:B--2---:R-:W-:Y:S01]  /*15a0*/  ULEA UR4, UR5, UR4, 0x18 ;  /* 0x0000000405047291 */ /* 0x004fe2000f8ec0ff */
[----:B------:R-:W2:Y:S11]  /*15b0*/  FENCE.VIEW.ASYNC.S ;  /* 0x00000000000073c6 */ /* 0x000eb60000000000 */
[----:B--2---:R4:W2:Y:S01]  /*15c0*/  SYNCS.EXCH.64 URZ, [UR4+0x500], UR6 ;  /* 0x0005000604ff75b2 */ /* 0x0048a20008000100 */
[----:B------:R4:W3:Y:S01]  /*15d0*/  SYNCS.EXCH.64 URZ, [UR4+0x510], UR6 ;  /* 0x0005100604ff75b2 */ /* 0x0008e20008000100 */
[----:B------:R4:W1:Y:S01]  /*15e0*/  SYNCS.EXCH.64 URZ, [UR4+0x508], UR6 ;  /* 0x0005080604ff75b2 */ /* 0x0008620008000100 */
[----:B------:R4:W1:Y:S02]  /*15f0*/  SYNCS.EXCH.64 URZ, [UR4+0x518], UR6 ;  /* 0x0005180604ff75b2 */ /* 0x0008640008000100 */
[----:B----4-:R-:W-:Y:S01]  /*1600*/  NOP ;  /* 0x0000000000007918 */ /* 0x010fe20000000000 */
.L_x_15:
[----:B---3--:R-:W3:Y:S01]  /*1610*/  S2UR UR7, SR_CgaCtaId ;  /* 0x00000000000779c3 */ /* 0x008ee20000008800 */
[----:B------:R-:W-:Y:S01]  /*1620*/  VOTEU.ALL UP0, P1 ;  /* 0x0000000000ff7886 */ /* 0x000fe20000800000 */
[----:B--2---:R-:W-:Y:S01]  /*1630*/  UMOV UR4, 0x20 ;  /* 0x0000002000047882 */ /* 0x004fe20000000000 */
[----:B------:R-:W-:Y:S01]  /*1640*/  NOP ;  /* 0x0000000000007918 */ /* 0x000fe20000000000 */
[----:B------:R-:W-:Y:S01]  /*1650*/  LOP3.LUT R0, R69, 0x1f, RZ, 0xc0, !PT ;  /* 0x0000001f45007812 */ /* 0x000fe200078ec0ff */
[----:B------:R-:W-:Y:S01]  /*1660*/  UISETP.NE.AND UP5, UPT, UR13, URZ, UPT ;  /* 0x000000ff0d00728c */ /* 0x000fe2000bfa5270 */
[----:B------:R-:W-:Y:S01]  /*1670*/  @!UP0 UMOV UR6, 0x400 ;  /* 0x0000040000068882 */ /* 0x000fe20000000000 */
[----:B------:R-:W-:-:S04]  /*1680*/  @!UP0 UIADD3 UR4, UPT, UPT, -UR4, 0x100000, URZ ;  /* 0x0010000004048890 */ /* 0x000fc8000fffe1ff */
[----:B------:R-:W-:Y:S02]  /*1690*/  @!UP0 USHF.L.U32 UR5, UR4, 0xb, URZ ;  /* 0x0000000b04058899 */ /* 0x000fe400080006ff */
[----:B------:R-:W-:Y:S02]  /*16a0*/  @!UP0 USHF.L.U32 UR4, UR4, 0x1, URZ ;  /* 0x0000000104048899 */ /* 0x000fe400080006ff */
[----:B---3--:R-:W-:Y:S01]  /*16b0*/  @!UP0 ULEA UR6, UR7, UR6, 0x18 ;  /* 0x0000000607068291 */ /* 0x008fe2000f8ec0ff */
[----:B------:R-:W2:Y:S01]  /*16c0*/  LDCU UR7, c[0x0][0x36c] ;  /* 0x00006d80ff0777ac */ /* 0x000ea20008000800 */
[----:B------:R-:W-:Y:S01]  /*16d0*/  VOTEU.ALL UP0, P1 ;  /* 0x0000000000ff7886 */ /* 0x000fe20000800000 */
[----:B------:R-:W3:Y:S09]  /*16e0*/  FENCE.VIEW.ASYNC.S ;  /* 0x00000000000073c6 */ /* 0x000ef20000000000 */
[----:B---3--:R3:W4:Y:S01]  /*16f0*/  @!UP0 SYNCS.EXCH.64 URZ, [UR6+0x520], UR4 ;  /* 0x0005200406ff85b2 */ /* 0x0087220008000100 */
[----:B--2---:R-:W-:-:S09]  /*1700*/  UISETP.EQ.U32.AND UP6, UPT, UR7, 0x1, UPT ;  /* 0x000000010700788c */ /* 0x004fd2000bfc2070 */
[----:B---3--:R-:W-:Y:S05]  /*1710*/  BRA.U !UP6, `(.L_x_16) ;  /* 0x000000010e087547 */ /* 0x008fea000b800000 */
[----:B-1--4-:R-:W-:Y:S01]  /*1720*/  UCGABAR_ARV ;  /* 0x00000000000079c7 */ /* 0x012fe20008000000 */
[----:B------:R-:W-:Y:S05]  /*1730*/  BRA `(.L_x_17) ;  /* 0x0000000000047947 */ /* 0x000fea0003800000 */
.L_x_16:
[----:B-1--4-:R-:W-:Y:S01]  /*1740*/  NOP ;  /* 0x0000000000007918 */ /* 0x012fe20000000000 */
.L_x_17:
[----:B------:R-:W1:Y:S01]  /*1750*/  S2UR UR22, SR_CTAID.X ;  /* 0x00000000001679c3 */ /* 0x000e620000002500 */
[----:B------:R-:W-:-:S05]  /*1760*/  CS2R.32 R3, SR_CgaSize ;  /* 0x0000000000037805 */ /* 0x000fca0000008a00 */
[----:B------:R-:W-:-:S05]  /*1770*/  IMAD R3, R3, -0xa0, RZ ;  /* 0xffffff6003037824 */ /* 0x000fca00078e02ff */
[----:B------:R-:W-:-:S14]  /*1780*/  R2UR UR5, R3 ;  /* 0x00000000030572ca */ /* 0x000fdc00000e0000 */
[----:B------:R-:W2:Y:S01]  /*1790*/  LDCU UR5, c[0x0][UR5+0x2b0] ;  /* 0x00005600050577ac */ /* 0x000ea20008000800 */
[----:B------:R-:W-:-:S05]  /*17a0*/  CS2R.32 R3, SR_CgaSize ;  /* 0x0000000000037805 */ /* 0x000fca0000008a00 */
[----:B------:R-:W-:-:S05]  /*17b0*/  IMAD R3, R3, -0xa0, RZ ;  /* 0xffffff6003037824 */ /* 0x000fca00078e02ff */
[----:B------:R-:W-:-:S14]  /*17c0*/  R2UR UR4, R3 ;  /* 0x00000000030472ca */ /* 0x000fdc00000e0000 */
[----:B------:R-:W3:Y:S01]  /*17d0*/  LDCU UR4, c[0x0][UR4+0x2b4] ;  /* 0x00005680040477ac */ /* 0x000ee20008000800 */
[----:B------:R-:W4:Y:S01]  /*17e0*/  S2UR UR46, SR_CTAID.Y ;  /* 0x00000000002e79c3 */ /* 0x000f220000002600 */
[----:B------:R-:W-:-:S05]  /*17f0*/  CS2R.32 R3, SR_CgaSize ;  /* 0x0000000000037805 */ /* 0x000fca0000008a00 */
[----:B------:R-:W-:-:S05]  /*1800*/  IMAD R3, R3, -0xa0, RZ ;  /* 0xffffff6003037824 */ /* 0x000fca00078e02ff */
[----:B------:R-:W-:-:S14]  /*1810*/  R2UR UR55, R3 ;  /* 0x00000000033772ca */ /* 0x000fdc00000e0000 */
[----:B------:R-:W3:Y:S01]  /*1820*/  LDCU UR55, c[0x0][UR55+0x2a0] ;  /* 0x00005400373777ac */ /* 0x000ee20008000800 */
[----:B------:R-:W-:-:S05]  /*1830*/  CS2R.32 R3, SR_CgaSize ;  /* 0x0000000000037805 */ /* 0x000fca0000008a00 */
[----:B------:R-:W-:-:S05]  /*1840*/  IMAD R3, R3, -0xa0, RZ ;  /* 0xffffff6003037824 */ /* 0x000fca00078e02ff */
[----:B------:R-:W-:-:S14]  /*1850*/  R2UR UR59, R3 ;  /* 0x00000000033b72ca */ /* 0x000fdc00000e0000 */
[----:B------:R-:W3:Y:S01]  /*1860*/  LDCU UR59, c[0x0][UR59+0x2a4] ;  /* 0x000054803b3b77ac */ /* 0x000ee20008000800 */
[----:B------:R-:W3:Y:S01]  /*1870*/  S2UR UR7, SR_CgaCtaId ;  /* 0x00000000000779c3 */ /* 0x000ee20000008800 */
[----:B------:R-:W-:Y:S01]  /*1880*/  UISETP.GT.U32.AND UP0, UPT, UR27, 0xffff, UPT ;  /* 0x0000ffff1b00788c */ /* 0x000fe2000bf04070 */
[----:B------:R-:W3:Y:S01]  /*1890*/  LDCU UR20, c[0x0][0xb24] ;  /* 0x00016480ff1477ac */ /* 0x000ee20008000800 */
[----:B------:R-:W3:Y:S01]  /*18a0*/  LDCU UR42, c[0x0][0xb24] ;  /* 0x00016480ff2a77ac */ /* 0x000ee20008000800 */
[----:B-1----:R-:W-:Y:S01]  /*18b0*/  I2FP.F32.U32 R3, UR22 ;  /* 0x0000001600037c45 */ /* 0x002fe20008201000 */
[----:B------:R-:W1:Y:S04]  /*18c0*/  LDCU UR25, c[0x0][0xb30] ;  /* 0x00016600ff1977ac */ /* 0x000e680008000800 */
[----:B--2---:R-:W-:Y:S01]  /*18d0*/  FMUL R3, R3, UR5 ;  /* 0x0000000503037c20 */ /* 0x004fe20008400000 */
[----:B------:R-:W-:Y:S01]  /*18e0*/  USEL UR5, UR27, 0xffff, !UP0 ;  /* 0x0000ffff1b057887 */ /* 0x000fe2000c000000 */
[----:B----4-:R-:W-:-:S04]  /*18f0*/  I2FP.F32.U32 R2, UR46 ;  /* 0x0000002e00027c45 */ /* 0x010fc80008201000 */
[----:B------:R-:W2:Y:S01]  /*1900*/  F2I.U32.TRUNC.NTZ R3, R3 ;  /* 0x0000000300037305 */ /* 0x000ea2000020f000 */
[----:B------:R-:W-:Y:S01]  /*1910*/  ULOP3.LUT UR24, UR5, 0xffff, URZ, 0xc0, !UPT ;  /* 0x0000ffff05187892 */ /* 0x000fe2000f8ec0ff */
[----:B---3--:R-:W-:Y:S01]  /*1920*/  FMUL R2, R2, UR4 ;  /* 0x0000000402027c20 */ /* 0x008fe20008400000 */
[----:B------:R-:W-:-:S05]  /*1930*/  USHF.L.U32 UR28, UR7, 0x7, URZ ;  /* 0x00000007071c7899 */ /* 0x000fca00080006ff */
[----:B------:R-:W3:Y:S01]  /*1940*/  F2I.U32.TRUNC.NTZ R2, R2 ;  /* 0x0000000200027305 */ /* 0x000ee2000020f000 */
[----:B--2---:R-:W-:Y:S02]  /*1950*/  R2UR UR4, R3 ;  /* 0x00000000030472ca */ /* 0x004fe400000e0000 */
[----:B------:R-:W-:Y:S02]  /*1960*/  PRMT R3, RZ, 0x7610, R3 ;  /* 0x00007610ff037816 */ /* 0x000fe40000000003 */
[----:B---3--:R-:W-:Y:S02]  /*1970*/  R2UR UR6, R2 ;  /* 0x00000000020672ca */ /* 0x008fe400000e0000 */
[----:B------:R-:W-:-:S07]  /*1980*/  PRMT R2, RZ, 0x7610, R2 ;  /* 0x00007610ff027816 */ /* 0x000fce0000000002 */
[----:B------:R-:W-:-:S04]  /*1990*/  UIADD3 UR5, UPT, UPT, -UR4, URZ, URZ ;  /* 0x000000ff04057290 */ /* 0x000fc8000fffe1ff */
[----:B------:R-:W-:Y:S02]  /*19a0*/  UIMAD UR55, UR55, UR5, UR22 ;  /* 0x00000005373772a4 */ /* 0x000fe4000f8e0216 */
[----:B------:R-:W-:-:S04]  /*19b0*/  UIADD3 UR4, UPT, UPT, -UR6, URZ, URZ ;  /* 0x000000ff06047290 */ /* 0x000fc8000fffe1ff */
[----:B------:R-:W-:Y:S01]  /*19c0*/  UIMAD UR59, UR59, UR4, UR46 ;  /* 0x000000043b3b72a4 */ /* 0x000fe2000f8e022e */
[----:B-1----:R-:W-:Y:S11]  /*19d0*/  BRA.U UP5, `(.L_x_18) ;  /* 0x0000000105647547 */ /* 0x002ff6000b800000 */
[----:B------:R-:W-:Y:S02]  /*19e0*/  UISETP.NE.AND UP0, UPT, UR59, URZ, UPT ;  /* 0x000000ff3b00728c */ /* 0x000fe4000bf05270 */
[----:B------:R-:W-:Y:S02]  /*19f0*/  ULOP3.LUT UR4, UR55, 0x2, URZ, 0x3c, !UPT ;  /* 0x0000000237047892 */ /* 0x000fe4000f8e3cff */
[----:B------:R-:W-:Y:S02]  /*1a00*/  UISETP.GT.U32.AND UP2, UPT, UR55, 0x1, UP0 ;  /* 0x000000013700788c */ /* 0x000fe40008744070 */
[----:B------:R-:W-:Y:S02]  /*1a10*/  ULOP3.LUT UR5, UR55, 0x4, URZ, 0x3c, !UPT ;  /* 0x0000000437057892 */ /* 0x000fe4000f8e3cff */
[----:B------:R-:W-:Y:S02]  /*1a20*/  USEL UR8, URZ, 0x1, UP2 ;  /* 0x00000001ff087887 */ /* 0x000fe40009000000 */
[----:B------:R-:W-:-:S02]  /*1a30*/  USEL UR7, URZ, 0x2, UP2 ;  /* 0x00000002ff077887 */ /* 0x000fc40009000000 */
[----:B------:R-:W-:Y:S02]  /*1a40*/  UISETP.GT.U32.AND UP2, UPT, UR4, 0x1, UP0 ;  /* 0x000000010400788c */ /* 0x000fe40008744070 */
[----:B------:R-:W-:Y:S02]  /*1a50*/  ULOP3.LUT UR4, UR55, 0x6, URZ, 0x3c, !UPT ;  /* 0x0000000637047892 */ /* 0x000fe4000f8e3cff */
[----:B------:R-:W-:Y:S02]  /*1a60*/  USEL UR6, URZ, 0x4, UP2 ;  /* 0x00000004ff067887 */ /* 0x000fe40009000000 */
[----:B------:R-:W-:Y:S02]  /*1a70*/  USEL UR9, URZ, 0x8, UP2 ;  /* 0x00000008ff097887 */ /* 0x000fe40009000000 */
[----:B------:R-:W-:Y:S02]  /*1a80*/  UISETP.GT.U32.AND UP2, UPT, UR5, 0x1, UP0 ;  /* 0x000000010500788c */ /* 0x000fe40008744070 */
[----:B------:R-:W-:-:S02]  /*1a90*/  UISETP.GT.U32.AND UP0, UPT, UR4, 0x1, UP0 ;  /* 0x000000010400788c */ /* 0x000fc40008704070 */
[----:B------:R-:W-:Y:S02]  /*1aa0*/  USEL UR4, URZ, 0x10, UP2 ;  /* 0x00000010ff047887 */ /* 0x000fe40009000000 */
[----:B------:R-:W-:Y:S02]  /*1ab0*/  UIADD3 UR5, UPT, UPT, UR6, UR7, UR8 ;  /* 0x0000000706057290 */ /* 0x000fe4000fffe008 */
[----:B------:R-:W-:Y:S02]  /*1ac0*/  USEL UR7, URZ, 0x40, UP0 ;  /* 0x00000040ff077887 */ /* 0x000fe40008000000 */
[----:B------:R-:W-:Y:S02]  /*1ad0*/  USEL UR8, URZ, 0x20, UP2 ;  /* 0x00000020ff087887 */ /* 0x000fe40009000000 */
[----:B------:R-:W-:Y:S02]  /*1ae0*/  UIADD3 UR5, UPT, UPT, UR4, UR5, UR9 ;  /* 0x0000000504057290 */ /* 0x000fe4000fffe009 */
[----:B------:R-:W-:-:S02]  /*1af0*/  ULOP3.LUT UR4, UR55, 0xfffffffe, URZ, 0xc0, !UPT ;  /* 0xfffffffe37047892 */ /* 0x000fc4000f8ec0ff */
[----:B------:R-:W-:Y:S02]  /*1b00*/  USEL UR6, URZ, 0x80, UP0 ;  /* 0x00000080ff067887 */ /* 0x000fe40008000000 */
[----:B------:R-:W-:-:S03]  /*1b10*/  UIADD3 UR5, UPT, UPT, UR7, UR5, UR8 ;  /* 0x0000000507057290 */ /* 0x000fc6000fffe008 */
[----:B------:R-:W-:Y:S01]  /*1b20*/  UMOV UR7, 0x3 ;  /* 0x0000000300077882 */ /* 0x000fe20000000000 */
[----:B------:R-:W-:Y:S02]  /*1b30*/  UIADD3 UR5, UPT, UPT, UR5, UR6, URZ ;  /* 0x0000000605057290 */ /* 0x000fe4000fffe0ff */
[----:B------:R-:W-:-:S04]  /*1b40*/  USHF.L.U32 UR4, UR7, UR4, URZ ;  /* 0x0000000407047299 */ /* 0x000fc800080006ff */
[----:B------:R-:W-:Y:S02]  /*1b50*/  MOV R3, UR5 ;  /* 0x0000000500037c02 */ /* 0x000fe40008000f00 */
[----:B------:R-:W-:-:S07]  /*1b60*/  MOV R2, UR4 ;  /* 0x0000000400027c02 */ /* 0x000fce0008000f00 */
.L_x_18:
[----:B------:R-:W1:Y:S01]  /*1b70*/  S2UR UR36, SR_CTAID.Z ;  /* 0x00000000002479c3 */ /* 0x000e620000002700 */
[----:B------:R-:W-:Y:S01]  /*1b80*/  UISETP.GE.AND UP0, UPT, UR20, 0x1, UPT ;  /* 0x000000011400788c */ /* 0x000fe2000bf06270 */
[----:B------:R-:W-:Y:S01]  /*1b90*/  UMOV UR26, 0x55 ;  /* 0x00000055001a7882 */ /* 0x000fe20000000000 */
[----:B------:R-:W-:-:S07]  /*1ba0*/  UMOV UR45, UR22 ;  /* 0x00000016002d7c82 */ /* 0x000fce0008000000 */
[----:B------:R-:W-:Y:S05]  /*1bb0*/  BRA.U !UP0, `(.L_x_19) ;  /* 0x0000000108d47547 */ /* 0x000fea000b800000 */
[----:B------:R-:W2:Y:S01]  /*1bc0*/  LDCU.128 UR16, c[0x0][0xb10] ;  /* 0x00016200ff1077ac */ /* 0x000ea20008000c00 */
[----:B------:R-:W3:Y:S01]  /*1bd0*/  LDCU UR12, c[0x0][0x370] ;  /* 0x00006e00ff0c77ac */ /* 0x000ee20008000800 */
[----:B------:R-:W4:Y:S01]  /*1be0*/  LDCU UR8, c[0x0][0x374] ;  /* 0x00006e80ff0877ac */ /* 0x000f220008000800 */
[----:B------:R-:W1:Y:S01]  /*1bf0*/  LDCU UR21, c[0x0][0xb0c] ;  /* 0x00016180ff1577ac */ /* 0x000e620008000800 */
[----:B------:R-:W1:Y:S01]  /*1c00*/  LDCU UR23, c[0x0][0xb20] ;  /* 0x00016400ff1777ac */ /* 0x000e620008000800 */
[----:B--2---:R-:W-:Y:S01]  /*1c10*/  UIMAD.WIDE.U32 UR4, UR22, UR16, URZ ;  /* 0x00000010160472a5 */ /* 0x004fe2000f8e00ff */
[----:B------:R-:W2:Y:S01]  /*1c20*/  LDCU.64 UR14, c[0x0][0xb28] ;  /* 0x00016500ff0e77ac */ /* 0x000ea20008000a00 */
[----:B------:R-:W-:-:S05]  /*1c30*/  UISETP.NE.AND UP3, UPT, UR18, 0x1, UPT ;  /* 0x000000011200788c */ /* 0x000fca000bf65270 */
[----:B------:R-:W-:Y:S01]  /*1c40*/  UMOV UR4, UR5 ;  /* 0x0000000500047c82 */ /* 0x000fe20008000000 */
[----:B---3--:R-:W-:Y:S02]  /*1c50*/  UIMAD.WIDE.U32 UR6, UR12, UR16, URZ ;  /* 0x000000100c0672a5 */ /* 0x008fe4000f8e00ff */
[----:B------:R-:W-:Y:S02]  /*1c60*/  USHF.R.U32.HI UR9, URZ, UR17, UR4 ;  /* 0x00000011ff097299 */ /* 0x000fe40008011604 */
[----:B----4-:R-:W-:Y:S02]  /*1c70*/  UIMAD.WIDE.U32 UR4, UR8, UR19, URZ ;  /* 0x00000013080472a5 */ /* 0x010fe4000f8e00ff */
[----:B-1----:R-:W-:Y:S01]  /*1c80*/  UISETP.NE.AND UP0, UPT, UR21, 0x1, UPT ;  /* 0x000000011500788c */ /* 0x002fe2000bf05270 */
[----:B------:R-:W-:Y:S01]  /*1c90*/  UMOV UR6, UR7 ;  /* 0x0000000700067c82 */ /* 0x000fe20008000000 */
[----:B------:R-:W-:-:S03]  /*1ca0*/  UISETP.NE.AND UP2, UPT, UR20, 0x1, UPT ;  /* 0x000000011400788c */ /* 0x000fc6000bf45270 */
[----:B------:R-:W-:Y:S01]  /*1cb0*/  UMOV UR4, UR5 ;  /* 0x0000000500047c82 */ /* 0x000fe20008000000 */
[----:B------:R-:W-:Y:S02]  /*1cc0*/  USEL UR45, UR22, UR9, !UP0 ;  /* 0x00000009162d7287 */ /* 0x000fe4000c000000 */
[----:B------:R-:W-:-:S03]  /*1cd0*/  @UP3 USHF.R.U32.HI UR8, URZ, UR23, UR4 ;  /* 0x00000017ff083299 */ /* 0x000fc60008011604 */
[----:B------:R-:W-:Y:S02]  /*1ce0*/  @UP0 USHF.R.U32.HI UR12, URZ, UR17, UR6 ;  /* 0x00000011ff0c0299 */ /* 0x000fe40008011606 */
[----:B------:R-:W-:Y:S02]  /*1cf0*/  UIMAD.WIDE.U32 UR6, UR46, UR19, URZ ;  /* 0x000000132e0672a5 */ /* 0x000fe4000f8e00ff */
[----:B--2---:R-:W-:Y:S02]  /*1d00*/  UIMAD.WIDE.U32 UR4, UR8, UR14, URZ ;  /* 0x0000000e080472a5 */ /* 0x004fe4000f8e00ff */
[----:B------:R-:W-:-:S03]  /*1d10*/  UIMAD.WIDE.U32 UR10, UR12, UR14, URZ ;  /* 0x0000000e0c0a72a5 */ /* 0x000fc6000f8e00ff */
[----:B------:R-:W-:Y:S02]  /*1d20*/  UMOV UR6, UR7 ;  /* 0x0000000700067c82 */ /* 0x000fe40008000000 */
[----:B------:R-:W-:Y:S01]  /*1d30*/  UMOV UR4, UR5 ;  /* 0x0000000500047c82 */ /* 0x000fe20008000000 */
[----:B------:R-:W-:Y:S02]  /*1d40*/  USHF.R.U32.HI UR6, URZ, UR23, UR6 ;  /* 0x00000017ff067299 */ /* 0x000fe40008011606 */
[----:B------:R-:W-:Y:S01]  /*1d50*/  @UP2 USHF.R.U32.HI UR8, URZ, UR15, UR4 ;  /* 0x0000000fff082299 */ /* 0x000fe20008011604 */
[----:B------:R-:W-:Y:S01]  /*1d60*/  UMOV UR5, UR11 ;  /* 0x0000000b00057c82 */ /* 0x000fe20008000000 */
[----:B------:R-:W-:Y:S02]  /*1d70*/  USEL UR4, UR46, UR6, !UP3 ;  /* 0x000000062e047287 */ /* 0x000fe4000d800000 */
[----:B------:R-:W-:Y:S02]  /*1d80*/  @UP2 USHF.R.U32.HI UR12, URZ, UR15, UR5 ;  /* 0x0000000fff0c2299 */ /* 0x000fe40008011605 */
[----:B------:R-:W-:-:S02]  /*1d90*/  UIMAD UR5, UR8, UR20, URZ ;  /* 0x00000014080572a4 */ /* 0x000fc4000f8e02ff */
[----:B------:R-:W-:Y:S02]  /*1da0*/  UIMAD UR8, UR12, UR20, URZ ;  /* 0x000000140c0872a4 */ /* 0x000fe4000f8e02ff */
[----:B------:R-:W-:Y:S02]  /*1db0*/  UISETP.GE.AND UP0, UPT, UR4, UR5, UPT ;  /* 0x000000050400728c */ /* 0x000fe4000bf06270 */
[----:B------:R-:W-:Y:S02]  /*1dc0*/  UIMAD.WIDE.U32 UR6, UR4, UR14, URZ ;  /* 0x0000000e040672a5 */ /* 0x000fe4000f8e00ff */
[----:B------:R-:W-:Y:S02]  /*1dd0*/  UISETP.GE.OR UP0, UPT, UR45, UR8, UP0 ;  /* 0x000000082d00728c */ /* 0x000fe40008706670 */
[----:B------:R-:W-:Y:S02]  /*1de0*/  UIMAD.WIDE.U32 UR8, UR45, UR14, URZ ;  /* 0x0000000e2d0872a5 */ /* 0x000fe4000f8e00ff */
[----:B------:R-:W-:Y:S01]  /*1df0*/  UIADD3 UR8, UPT, UPT, -UR45, URZ, URZ ;  /* 0x000000ff2d087290 */ /* 0x000fe2000fffe1ff */
[----:B------:R-:W-:Y:S01]  /*1e00*/  UMOV UR5, UR7 ;  /* 0x0000000700057c82 */ /* 0x000fe20008000000 */
[----:B------:R-:W-:-:S02]  /*1e10*/  UIADD3 UR7, UPT, UPT, -UR4, URZ, URZ ;  /* 0x000000ff04077290 */ /* 0x000fc4000fffe1ff */
[----:B------:R-:W-:-:S03]  /*1e20*/  USHF.R.U32.HI UR5, URZ, UR15, UR5 ;  /* 0x0000000fff057299 */ /* 0x000fc60008011605 */
[----:B------:R-:W-:Y:S01]  /*1e30*/  @!UP0 UMOV UR6, UR9 ;  /* 0x0000000900068c82 */ /* 0x000fe20008000000 */
[----:B------:R-:W-:Y:S02]  /*1e40*/  UIMAD UR46, UR18, UR7, UR46 ;  /* 0x00000007122e72a4 */ /* 0x000fe4000f8e022e */
[----:B------:R-:W-:Y:S02]  /*1e50*/  USEL UR5, UR4, UR5, !UP2 ;  /* 0x0000000504057287 */ /* 0x000fe4000d000000 */
[----:B------:R-:W-:Y:S02]  /*1e60*/  @!UP0 USHF.R.U32.HI UR6, URZ, UR15, UR6 ;  /* 0x0000000fff068299 */ /* 0x000fe40008011606 */
[----:B------:R-:W-:Y:S02]  /*1e70*/  UIADD3 UR7, UPT, UPT, -UR5, URZ, URZ ;  /* 0x000000ff05077290 */ /* 0x000fe4000fffe1ff */
[----:B------:R-:W-:Y:S02]  /*1e80*/  @!UP0 USEL UR6, UR45, UR6, !UP2 ;  /* 0x000000062d068287 */ /* 0x000fe4000d000000 */
[----:B------:R-:W-:-:S02]  /*1e90*/  UIMAD UR7, UR20, UR7, UR4 ;  /* 0x00000007140772a4 */ /* 0x000fc4000f8e0204 */
[----:B------:R-:W-:Y:S02]  /*1ea0*/  @!UP0 UIADD3 UR5, UPT, UPT, UR5, -UR6, URZ ;  /* 0x8000000605058290 */ /* 0x000fe4000fffe0ff */
[----:B------:R-:W-:Y:S02]  /*1eb0*/  @!UP0 UIMAD UR7, UR7, UR12, UR6 ;  /* 0x0000000c070782a4 */ /* 0x000fe4000f8e0206 */
[----:B------:R-:W-:Y:S02]  /*1ec0*/  @!UP0 UIMAD UR4, UR5, UR20, UR45 ;  /* 0x00000014050482a4 */ /* 0x000fe4000f8e022d */
[----:B------:R-:W-:Y:S02]  /*1ed0*/  UIMAD UR5, UR21, UR8, UR22 ;  /* 0x00000008150572a4 */ /* 0x000fe4000f8e0216 */
[----:B------:R-:W-:Y:S01]  /*1ee0*/  UIMAD UR46, UR4, UR18, UR46 ;  /* 0x00000012042e72a4 */ /* 0x000fe2000f8e022e */
[----:B------:R-:W-:Y:S02]  /*1ef0*/  @!UP0 UMOV UR45, UR7 ;  /* 0x00000007002d8c82 */ /* 0x000fe40008000000 */
[----:B------:R-:W-:-:S12]  /*1f00*/  UIMAD UR45, UR45, UR21, UR5 ;  /* 0x000000152d2d72a4 */ /* 0x000fd8000f8e0205 */
.L_x_19:
[----:B------:R-:W-:Y:S02]  /*1f10*/  UISETP.NE.AND UP2, UPT, UR25, 0x1, UPT ;  /* 0x000000011900788c */ /* 0x000fe4000bf45270 */
[----:B------:R-:W-:Y:S02]  /*1f20*/  UISETP.NE.AND UP0, UPT, UR13, 0x2, UPT ;  /* 0x000000020d00788c */ /* 0x000fe4000bf05270 */
[----:B------:R-:W-:Y:S02]  /*1f30*/  ULOP3.LUT UR28, UR28, 0x300, URZ, 0xc0, !UPT ;  /* 0x000003001c1c7892 */ /* 0x000fe4000f8ec0ff */
[----:B------:R-:W-:-:S03]  /*1f40*/  USHF.L.U32 UR24, UR26, UR24, URZ ;  /* 0x000000181a187299 */ /* 0x000fc600080006ff */
[----:B------:R-:W-:Y:S09]  /*1f50*/  BRA.U UP2, `(.L_x_20) ;  /* 0x0000000102407547 */ /* 0x000ff2000b800000 */
[----:B------:R-:W2:Y:S01]  /*1f60*/  LDCU.128 UR8, c[0x0][0xb10] ;  /* 0x00016200ff0877ac */ /* 0x000ea20008000c00 */
[----:B------:R-:W3:Y:S01]  /*1f70*/  LDCU UR12, c[0x0][0xb0c] ;  /* 0x00016180ff0c77ac */ /* 0x000ee20008000800 */
[----:B------:R-:W4:Y:S01]  /*1f80*/  LDCU UR14, c[0x0][0xb20] ;  /* 0x00016400ff0e77ac */ /* 0x000f220008000800 */
[----:B--2---:R-:W-:Y:S02]  /*1f90*/  UIMAD.WIDE.U32 UR4, UR45, UR8, URZ ;  /* 0x000000082d0472a5 */ /* 0x004fe4000f8e00ff */
[----:B------:R-:W-:Y:S02]  /*1fa0*/  UIMAD.WIDE.U32 UR6, UR46, UR11, URZ ;  /* 0x0000000b2e0672a5 */ /* 0x000fe4000f8e00ff */
[----:B---3--:R-:W-:Y:S02]  /*1fb0*/  UISETP.NE.AND UP2, UPT, UR12, 0x1, UPT ;  /* 0x000000010c00788c */ /* 0x008fe4000bf45270 */
[----:B------:R-:W-:-:S03]  /*1fc0*/  USHF.R.U32.HI UR5, URZ, UR9, UR5 ;  /* 0x00000009ff057299 */ /* 0x000fc60008011605 */
[----:B------:R-:W-:Y:S01]  /*1fd0*/  UMOV UR4, UR7 ;  /* 0x0000000700047c82 */ /* 0x000fe20008000000 */
[----:B------:R-:W-:Y:S02]  /*1fe0*/  USEL UR5, UR45, UR5, !UP2 ;  /* 0x000000052d057287 */ /* 0x000fe4000d000000 */
[----:B------:R-:W-:Y:S02]  /*1ff0*/  UISETP.NE.AND UP2, UPT, UR10, 0x1, UPT ;  /* 0x000000010a00788c */ /* 0x000fe4000bf45270 */
[----:B----4-:R-:W-:-:S04]  /*2000*/  USHF.R.U32.HI UR4, URZ, UR14, UR4 ;  /* 0x0000000eff047299 */ /* 0x010fc80008011604 */
[----:B------:R-:W-:-:S04]  /*2010*/  USEL UR4, UR46, UR4, !UP2 ;  /* 0x000000042e047287 */ /* 0x000fc8000d000000 */
[----:B------:R-:W-:Y:S02]  /*2020*/  UIADD3 UR6, UPT, UPT, -UR4, UR5, URZ ;  /* 0x0000000504067290 */ /* 0x000fe4000fffe1ff */
[----:B------:R-:W-:Y:S02]  /*2030*/  UIADD3 UR4, UPT, UPT, UR4, -UR5, URZ ;  /* 0x8000000504047290 */ /* 0x000fe4000fffe0ff */
[----:B------:R-:W-:Y:S02]  /*2040*/  UIMAD UR46, UR6, UR10, UR46 ;  /* 0x0000000a062e72a4 */ /* 0x000fe4000f8e022e */
[----:B------:R-:W-:-:S12]  /*2050*/  UIMAD UR45, UR4, UR12, UR45 ;  /* 0x0000000c042d72a4 */ /* 0x000fd8000f8e022d */
.L_x_20:
[----:B------:R-:W-:Y:S05]  /*2060*/  BRA.U !UP6, `(.L_x_21) ;  /* 0x000000010e0c7547 */ /* 0x000fea000b800000 */
[----:B------:R-:W-:Y:S01]  /*2070*/  UCGABAR_WAIT ;  /* 0x0000000000007dc7 */ /* 0x000fe20008000000 */
[----:B------:R-:W-:Y:S01]  /*2080*/  CCTL.IVALL ;  /* 0x00000000ff00798f */ /* 0x000fe20002000000 */
[----:B------:R-:W-:Y:S05]  /*2090*/  BRA `(.L_x_22) ;  /* 0x0000000000047947 */ /* 0x000fea0003800000 */
.L_x_21:
[----:B------:R-:W-:Y:S06]  /*20a0*/  BAR.SYNC.DEFER_BLOCKING 0x0 ;  /* 0x0000000000007b1d */ /* 0x000fec0000010000 */
.L_x_22:
[----:B------:R-:W-:Y:S05]  /*20b0*/  BRA.U UP0, `(.L_x_23) ;  /* 0x00000039006c7547 */ /* 0x000fea000b800000 */
[----:B------:R-:W2:Y:S01]  /*20c0*/  LDCU UR6, c[0x0][0x38c] ;  /* 0x00007180ff0677ac */ /* 0x000ea20008000800 */
[----:B------:R-:W3:Y:S01]  /*20d0*/  S2UR UR9, SR_CgaCtaId ;  /* 0x00000000000979c3 */ /* 0x000ee20000008800 */
[----:B------:R-:W-:Y:S01]  /*20e0*/  PLOP3.LUT P1, PT, PT, PT, UP4, 0x80, 0x8 ;  /* 0x000000000008781c */ /* 0x000fe20003f2f048 */
[----:B------:R-:W-:Y:S01]  /*20f0*/  IMAD.MOV.U32 R12, RZ, RZ, 0x1 ;  /* 0x00000001ff0c7424 */ /* 0x000fe200078e00ff */
[----:B------:R-:W-:Y:S01]  /*2100*/  USHF.L.U32 UR7, UR22, 0x5, URZ ;  /* 0x0000000516077899 */ /* 0x000fe200080006ff */
[----:B------:R-:W-:Y:S01]  /*2110*/  ISETP.NE.AND P2, PT, R0, RZ, P3 ;  /* 0x000000ff0000720c */ /* 0x000fe20001f45270 */
[----:B------:R-:W-:Y:S01]  /*2120*/  UMOV UR8, 0x400 ;  /* 0x0000040000087882 */ /* 0x000fe20000000000 */
[----:B------:R-:W-:Y:S01]  /*2130*/  UISETP.NE.AND UP1, UPT, UR13, URZ, UPT ;  /* 0x000000ff0d00728c */ /* 0x000fe2000bf25270 */
[----:B------:R-:W-:Y:S02]  /*2140*/  PLOP3.LUT P1, PT, P1, PT, PT, 0x8, 0x80 ;  /* 0x000000000080781c */ /* 0x000fe40000f2e170 */
[----:B------:R-:W-:Y:S01]  /*2150*/  CS2R R10, SRZ ;  /* 0x00000000000a7805 */ /* 0x000fe2000001ff00 */
[----:B------:R-:W-:Y:S01]  /*2160*/  IMAD.MOV.U32 R9, RZ, RZ, RZ ;  /* 0x000000ffff097224 */ /* 0x000fe200078e00ff */
[----:B------:R-:W4:Y:S01]  /*2170*/  LDCU UR39, c[0x0][0x370] ;  /* 0x00006e00ff2777ac */ /* 0x000f220008000800 */
[----:B------:R-:W-:Y:S01]  /*2180*/  IMAD.MOV.U32 R8, RZ, RZ, 0x1 ;  /* 0x00000001ff087424 */ /* 0x000fe200078e00ff */
[----:B------:R-:W-:Y:S01]  /*2190*/  USEL UR21, UR43, 0x2, UP1 ;  /* 0x000000022b157887 */ /* 0x000fe20008800000 */
[----:B------:R-:W1:Y:S01]  /*21a0*/  LDCU.64 UR26, c[0x0][0x348] ;  /* 0x00006900ff1a77ac */ /* 0x000e620008000a00 */
[----:B--2---:R-:W-:-:S02]  /*21b0*/  UIADD3 UR5, UPT, UPT, UR6, 0x1f, URZ ;  /* 0x0000001f06057890 */ /* 0x004fc4000fffe0ff */
[----:B------:R-:W-:Y:S02]  /*21c0*/  UIADD3 UR48, UPT, UPT, UR6, 0x3e, URZ ;  /* 0x0000003e06307890 */ /* 0x000fe4000fffe0ff */
[----:B------:R-:W-:Y:S02]  /*21d0*/  USHF.R.S32.HI UR4, URZ, 0x1f, UR5 ;  /* 0x0000001fff047899 */ /* 0x000fe40008011405 */
[----:B---3--:R-:W-:Y:S02]  /*21e0*/  ULEA UR13, UR9, UR8, 0x18 ;  /* 0x00000008090d7291 */ /* 0x008fe4000f8ec0ff */
[----:B------:R-:W-:Y:S02]  /*21f0*/  ULEA.HI UR4, UR4, UR5, URZ, 0x5 ;  /* 0x0000000504047291 */ /* 0x000fe4000f8f28ff */
[----:B------:R-:W-:Y:S02]  /*2200*/  UIADD3 UR5, UPT, UPT, UR6, -0x1, URZ ;  /* 0xffffffff06057890 */ /* 0x000fe4000fffe0ff */
[----:B------:R-:W-:-:S02]  /*2210*/  USHF.R.S32.HI UR41, URZ, 0x5, UR4 ;  /* 0x00000005ff297899 */ /* 0x000fc40008011404 */
[----:B------:R-:W-:Y:S02]  /*2220*/  UISETP.GE.U32.AND UP2, UPT, UR5, -0x3f, UPT ;  /* 0xffffffc10500788c */ /* 0x000fe4000bf46070 */
[----:B------:R-:W-:Y:S02]  /*2230*/  UISETP.LT.U32.AND UP0, UPT, UR41, 0x48, UPT ;  /* 0x000000482900788c */ /* 0x000fe4000bf01070 */
[----:B------:R-:W-:Y:S02]  /*2240*/  ULOP3.LUT UR5, UR7, 0x20, URZ, 0xc0, !UPT ;  /* 0x0000002007057892 */ /* 0x000fe4000f8ec0ff */
[----:B------:R-:W-:Y:S02]  /*2250*/  USEL UR40, UR41, 0x48, UP0 ;  /* 0x0000004829287887 */ /* 0x000fe40008000000 */
[----:B------:R-:W-:Y:S02]  /*2260*/  USHF.L.U32 UR49, UR22, 0x6, URZ ;  /* 0x0000000616317899 */ /* 0x000fe400080006ff */
[----:B------:R-:W-:-:S02]  /*2270*/  UIADD3 UR4, UPT, UPT, UR40, -0x1, URZ ;  /* 0xffffffff28047890 */ /* 0x000fc4000fffe0ff */
[----:B------:R-:W-:Y:S01]  /*2280*/  @UP2 UIADD3 UR4, UPT, UPT, UR40, URZ, URZ ;  /* 0x000000ff28042290 */ /* 0x000fe2000fffe0ff */
[----:B------:R-:W2:Y:S01]  /*2290*/  LDCU UR38, c[0x0][0x374] ;  /* 0x00006e80ff2677ac */ /* 0x000ea20008000800 */
[----:B------:R-:W-:Y:S02]  /*22a0*/  UIADD3 UR30, UPT, UPT, UR13, 0x26800, UR28 ;  /* 0x000268000d1e7890 */ /* 0x000fe4000fffe01c */
[----:B------:R-:W-:Y:S02]  /*22b0*/  ULEA.HI UR44, UR28, UR5, URZ, 0x1b ;  /* 0x000000051c2c7291 */ /* 0x000fe4000f8fd8ff */
[----:B------:R-:W-:Y:S02]  /*22c0*/  UIADD3 UR47, UPT, UPT, UR41, -UR40, URZ ;  /* 0x80000028292f7290 */ /* 0x000fe4000fffe0ff */
[----:B------:R-:W-:Y:S02]  /*22d0*/  UIADD3 UR29, UPT, UPT, UR4, 0x1, URZ ;  /* 0x00000001041d7890 */ /* 0x000fe4000fffe0ff */
[----:B------:R-:W-:Y:S01]  /*22e0*/  UIADD3 UR43, UPT, UPT, -UR4, URZ, URZ ;  /* 0x000000ff042b7290 */ /* 0x000fe2000fffe1ff */
[----:B-1--4-:R-:W-:-:S11]  /*22f0*/  UMOV UR6, URZ ;  /* 0x000000ff00067c82 */ /* 0x012fd60008000000 */
.L_x_43:
[----:B------:R-:W1:Y:S02]  /*2300*/  S2UR UR4, SR_CgaCtaId ;  /* 0x00000000000479c3 */ /* 0x000e640000008800 */
[----:B-1----:R-:W-:-:S09]  /*2310*/  UISETP.NE.AND UP0, UPT, UR4, URZ, UPT ;  /* 0x000000ff0400728c */ /* 0x002fd2000bf05270 */
[----:B------:R-:W-:Y:S05]  /*2320*/  BRA.U UP0, `(.L_x_24) ;  /* 0x0000000100287547 */ /* 0x000fea000b800000 */
[----:B------:R-:W-:Y:S02]  /*2330*/  LEA R0, R9, UR13, 0x3 ;  /* 0x0000000d09007c11 */ /* 0x000fe4000f8e18ff */
[----:B------:R-:W-:-:S04]  /*2340*/  SHF.L.U32 R2, R8, 0x1f, RZ ;  /* 0x0000001f08027819 */ /* 0x000fc800000006ff */
[----:B------:R-:W1:Y:S02]  /*2350*/  SYNCS.PHASECHK.TRANS64.TRYWAIT P0, [R0+URZ+0x510], R2 ;  /* 0x00051002000075a7 */ /* 0x000e6400080011ff */
[----:B-1----:R-:W-:Y:S05]  /*2360*/  @!P0 BRA `(.L_x_25) ;  /* 0x00000078005c8947 */ /* 0x002fea0003800000 */
.L_x_182:
[----:B------:R-:W-:Y:S01]  /*2370*/  VIADD R9, R9, 0x1 ;  /* 0x0000000109097836 */ /* 0x000fe20000000000 */
[----:B------:R1:W-:Y:S04]  /*2380*/  SYNCS.ARRIVE.TRANS64.A1T0 RZ, [R0+URZ+0x500], RZ ;  /* 0x000500ff00ff79a7 */ /* 0x0003e800081000ff */
[----:B------:R-:W-:-:S04]  /*2390*/  ISETP.NE.AND P0, PT, R9, 0x2, PT ;  /* 0x000000020900780c */ /* 0x000fc80003f05270 */
[----:B------:R-:W-:Y:S02]  /*23a0*/  SEL R9, R9, RZ, P0 ;  /* 0x000000ff09097207 */ /* 0x000fe40000000000 */
[----:B-1----:R-:W-:-:S04]  /*23b0*/  SEL R0, RZ, 0x1, P0 ;  /* 0x00000001ff007807 */ /* 0x002fc80000000000 */
[----:B------:R-:W-:-:S07]  /*23c0*/  LOP3.LUT R8, R8, R0, RZ, 0x3c, !PT ;  /* 0x0000000008087212 */ /* 0x000fce00078e3cff */
.L_x_24:
[----:B------:R-:W-:Y:S01]  /*23d0*/  ULEA UR4, UR6, UR13, 0x3 ;  /* 0x0000000d06047291 */ /* 0x000fe2000f8e18ff */
[----:B------:R-:W-:Y:S01]  /*23e0*/  SHF.L.U32 R0, R12, 0x1f, RZ ;  /* 0x0000001f0c007819 */ /* 0x000fe200000006ff */
[----:B------:R-:W-:Y:S02]  /*23f0*/  UISETP.GE.U32.AND UP0, UPT, UR48, 0x3f, UPT ;  /* 0x0000003f3000788c */ /* 0x000fe4000bf06070 */
[----:B------:R-:W-:Y:S01]  /*2400*/  ULEA UR19, UR46, UR44, 0x6 ;  /* 0x0000002c2e137291 */ /* 0x000fe2000f8e30ff */
[----:B------:R-:W-:-:S04]  /*2410*/  UMOV UR7, URZ ;  /* 0x000000ff00077c82 */ /* 0x000fc80008000000 */
[----:B------:R1:W3:Y:S01]  /*2420*/  SYNCS.PHASECHK.TRANS64.TRYWAIT P0, [UR4+0x240], R0 ;  /* 0x00024000ff0075a7 */ /* 0x0002e20008001104 */
[----:B------:R-:W-:-:S04]  /*2430*/  ULEA.HI UR4, UR45, UR45, URZ, 0x1 ;  /* 0x0000002d2d047291 */ /* 0x000fc8000f8f08ff */
[----:B------:R-:W-:-:S04]  /*2440*/  USHF.L.U32 UR4, UR4, 0x6, URZ ;  /* 0x0000000604047899 */ /* 0x000fc800080006ff */
[----:B------:R-:W-:-:S04]  /*2450*/  ULOP3.LUT UR35, UR4, 0xffffff80, URZ, 0xc0, !UPT ;  /* 0xffffff8004237892 */ /* 0x000fc8000f8ec0ff */
[----:B------:R-:W-:Y:S01]  /*2460*/  ULOP3.LUT UR35, UR35, 0x40, UR49, 0xf8, !UPT ;  /* 0x0000004023237892 */ /* 0x000fe2000f8ef831 */
[----:B------:R-:W-:Y:S11]  /*2470*/  BRA.U !UP0, `(.L_x_26) ;  /* 0x0000000108c47547 */ /* 0x000ff6000b800000 */
[----:B------:R-:W-:Y:S01]  /*2480*/  UMOV UR10, UR43 ;  /* 0x0000002b000a7c82 */ /* 0x000fe20008000000 */
[----:B------:R-:W-:Y:S01]  /*2490*/  UMOV UR4, UR6 ;  /* 0x0000000600047c82 */ /* 0x000fe20008000000 */
[----:B------:R-:W-:-:S05]  /*24a0*/  UMOV UR34, URZ ;  /* 0x000000ff00227c82 */ /* 0x000fca0008000000 */
.L_x_32:
[----:B------:R-:W-:Y:S01]  /*24b0*/  ULEA UR33, UR4, UR13, 0x3 ;  /* 0x0000000d04217291 */ /* 0x000fe2000f8e18ff */
[----:B------:R-:W-:Y:S01]  /*24c0*/  @P3 MOV R2, 0x1800 ;  /* 0x0000180000023802 */ /* 0x000fe20000000f00 */
[----:B-1-34-:R-:W-:Y:S10]  /*24d0*/  @P0 BRA `(.L_x_27) ;  /* 0x00000000000c0947 */ /* 0x01aff40003800000 */
[----:B------:R-:W-:-:S04]  /*24e0*/  SHF.L.U32 R3, R12, 0x1f, RZ ;  /* 0x0000001f0c037819 */ /* 0x000fc800000006ff */
[----:B------:R-:W3:Y:S02]  /*24f0*/  SYNCS.PHASECHK.TRANS64.TRYWAIT P0, [UR33+0x240], R3 ;  /* 0x00024003ff0075a7 */ /* 0x000ee40008001121 */
[----:B---3--:R-:W-:Y:S05]  /*2500*/  @!P0 BRA `(.L_x_28) ;  /* 0x0000007800088947 */ /* 0x008fea0003800000 */
.L_x_27:
[----:B------:R3:W-:Y:S01]  /*2510*/  @P3 SYNCS.ARRIVE.TRANS64 RZ, [UR33], R2 ;  /* 0x00000002ffff39a7 */ /* 0x0007e20008000021 */
[----:B------:R-:W-:Y:S02]  /*2520*/  ULOP3.LUT UR5, UR21, 0x2, URZ, 0xfc, !UPT ;  /* 0x0000000215057892 */ /* 0x000fe4000f8efcff */
[----:B------:R-:W-:Y:S02]  /*2530*/  UIADD3 UR10, UPT, UPT, UR10, 0x1, URZ ;  /* 0x000000010a0a7890 */ /* 0x000fe4000fffe0ff */
[----:B------:R-:W-:Y:S02]  /*2540*/  UISETP.NE.AND UP0, UPT, UR5, 0x2, UPT ;  /* 0x000000020500788c */ /* 0x000fe4000bf05270 */
[----:B------:R-:W-:-:S07]  /*2550*/  UISETP.NE.AND UP2, UPT, UR10, 0x1, UPT ;  /* 0x000000010a00788c */ /* 0x000fce000bf45270 */
[----:B------:R-:W-:Y:S05]  /*2560*/  BRA.U UP0, `(.L_x_29) ;  /* 0x0000000100047547 */ /* 0x000fea000b800000 */
[----:B--2---:R-:W-:Y:S05]  /*2570*/  BPT.TRAP 0x1 ;  /* 0x000000040000795c */ /* 0x004fea0000300000 */
.L_x_29:
[----:B------:R-:W-:Y:S04]  /*2580*/  BSSY.RECONVERGENT B0, `(.L_x_30) ;  /* 0x0000003000007945 */ /* 0x000fe80003800200 */
[----:B------:R-:W-:Y:S05]  /*2590*/  @!P2 BRA `(.L_x_31) ;  /* 0x000000000004a947 */ /* 0x000fea0003800000 */
[----:B--2---:R-:W-:Y:S05]  /*25a0*/  BPT.TRAP 0x1 ;  /* 0x000000040000795c */ /* 0x004fea0000300000 */
.L_x_31:
[----:B--2---:R-:W-:Y:S05]  /*25b0*/  BSYNC.RECONVERGENT B0 ;  /* 0x0000000000007941 */ /* 0x004fea0003800200 */
.L_x_30:
[----:B------:R-:W-:Y:S02]  /*25c0*/  UIADD3 UR5, UPT, UPT, UR4, 0x1, URZ ;  /* 0x0000000104057890 */ /* 0x000fe4000fffe0ff */
[----:B------:R-:W-:Y:S02]  /*25d0*/  ULEA UR32, UR4, UR13, 0xb ;  /* 0x0000000d04207291 */ /* 0x000fe4000f8e58ff */
[----:B------:R-:W-:Y:S02]  /*25e0*/  UISETP.NE.AND UP0, UPT, UR5, 0x48, UPT ;  /* 0x000000480500788c */ /* 0x000fe4000bf05270 */
[----:B------:R-:W-:Y:S02]  /*25f0*/  UIADD3 UR8, UP1, UPT, UR26, 0x80, URZ ;  /* 0x000000801a087890 */ /* 0x000fe4000ff3e0ff */
[----:B------:R-:W-:Y:S02]  /*2600*/  USEL UR7, URZ, 0x1, UP0 ;  /* 0x00000001ff077887 */ /* 0x000fe40008000000 */
[----:B------:R-:W-:-:S02]  /*2610*/  USEL UR6, UR5, URZ, UP0 ;  /* 0x000000ff05067287 */ /* 0x000fc40008000000 */
[----:B------:R-:W-:Y:S02]  /*2620*/  ULEA UR16, UR4, UR28, 0xa ;  /* 0x0000001c04107291 */ /* 0x000fe4000f8e50ff */
[----:B------:R-:W-:Y:S01]  /*2630*/  ULEA UR5, UR6, UR13, 0x3 ;  /* 0x0000000d06057291 */ /* 0x000fe2000f8e18ff */
[----:B------:R-:W-:Y:S01]  /*2640*/  LOP3.LUT R12, R12, UR7, RZ, 0x3c, !PT ;  /* 0x000000070c0c7c12 */ /* 0x000fe2000f8e3cff */
[----:B------:R-:W-:Y:S02]  /*2650*/  UIADD3 UR4, UP0, UPT, UR26, 0x180, URZ ;  /* 0x000001801a047890 */ /* 0x000fe4000ff1e0ff */
[----:B------:R-:W-:Y:S01]  /*2660*/  ULOP3.LUT UR33, UR33, 0xfefffff8, URZ, 0xc0, !UPT ;  /* 0xfefffff821217892 */ /* 0x000fe2000f8ec0ff */
[----:B-1----:R-:W-:Y:S01]  /*2670*/  SHF.L.U32 R0, R12, 0x1f, RZ ;  /* 0x0000001f0c007819 */ /* 0x002fe200000006ff */
[----:B------:R-:W-:Y:S02]  /*2680*/  UIADD3.X UR9, UPT, UPT, URZ, UR27, URZ, UP1, !UPT ;  /* 0x0000001bff097290 */ /* 0x000fe40008ffe4ff */
[----:B------:R-:W-:Y:S01]  /*2690*/  UIADD3 UR32, UPT, UPT, UR32, 0x2800, URZ ;  /* 0x0000280020207890 */ /* 0x000fe2000fffe0ff */
[----:B------:R4:W1:Y:S01]  /*26a0*/  SYNCS.PHASECHK.TRANS64.TRYWAIT P0, [UR5+0x240], R0 ;  /* 0x00024000ff0075a7 */ /* 0x0008620008001105 */
[----:B------:R-:W-:-:S02]  /*26b0*/  UIADD3 UR16, UPT, UPT, UR13, 0x26800, UR16 ;  /* 0x000268000d107890 */ /* 0x000fc4000fffe010 */
[----:B------:R-:W-:Y:S02]  /*26c0*/  UIADD3.X UR5, UPT, UPT, URZ, UR27, URZ, UP0, !UPT ;  /* 0x0000001bff057290 */ /* 0x000fe400087fe4ff */
[----:B------:R-:W-:Y:S01]  /*26d0*/  UPRMT UR7, URZ, 0x5410, UR24 ;  /* 0x00005410ff077896 */ /* 0x000fe20008000018 */
[----:B------:R-:W-:Y:S01]  /*26e0*/  UMOV UR14, 0x0 ;  /* 0x00000000000e7882 */ /* 0x000fe20000000000 */
[----:B------:R-:W-:Y:S01]  /*26f0*/  UMOV UR15, 0x10000000 ;  /* 0x10000000000f7882 */ /* 0x000fe20000000000 */
[----:B------:R-:W-:Y:S01]  /*2700*/  UMOV UR18, UR34 ;  /* 0x0000002200127c82 */ /* 0x000fe20008000000 */
[----:B------:R-:W-:Y:S01]  /*2710*/  UMOV UR20, UR36 ;  /* 0x0000002400147c82 */ /* 0x000fe20008000000 */
[----:B------:R-:W-:Y:S01]  /*2720*/  UMOV UR17, UR33 ;  /* 0x0000002100117c82 */ /* 0x000fe20008000000 */
[----:B------:R2:W-:Y:S03]  /*2730*/  UTMALDG.3D.2CTA [UR32], [UR8], desc[UR14] ;  /* 0x00000e20080075b4 */ /* 0x0005e60008211000 */
[----:B------:R3:W-:Y:S01]  /*2740*/  UTMALDG.3D.MULTICAST.2CTA [UR16], [UR4], UR7, desc[UR14] ;  /* 0x00000e10040073b4 */ /* 0x0007e20008211807 */
[----:B--2---:R-:W-:Y:S01]  /*2750*/  UIADD3 UR34, UPT, UPT, UR34, 0x20, URZ ;  /* 0x0000002022227890 */ /* 0x004fe2000fffe0ff */
[----:B---3--:R-:W-:Y:S01]  /*2760*/  UMOV UR7, UR29 ;  /* 0x0000001d00077c82 */ /* 0x008fe20008000000 */
[----:B------:R-:W-:Y:S01]  /*2770*/  UMOV UR4, UR6 ;  /* 0x0000000600047c82 */ /* 0x000fe20008000000 */
[----:B------:R-:W-:Y:S09]  /*2780*/  BRA.U UP2, `(.L_x_32) ;  /* 0xfffffffd02487547 */ /* 0x000ff2000b83ffff */
.L_x_26:
[----:B------:R-:W-:Y:S01]  /*2790*/  ULEA UR4, UR6, UR13, 0x3 ;  /* 0x0000000d06047291 */ /* 0x000fe2000f8e18ff */
[----:B-1--4-:R-:W-:Y:S01]  /*27a0*/  SHF.L.U32 R0, R12, 0x1f, RZ ;  /* 0x0000001f0c007819 */ /* 0x012fe200000006ff */
[----:B------:R-:W-:Y:S01]  /*27b0*/  @!P1 SYNCS.ARRIVE.TRANS64.A1T0 RZ, [UR13+0x498], RZ ;  /* 0x000498ffffff99a7 */ /* 0x000fe2000810000d */
[----:B------:R-:W-:-:S06]  /*27c0*/  UISETP.GT.AND UP0, UPT, UR41, UR40, UPT ;  /* 0x000000282900728c */ /* 0x000fcc000bf04270 */
[----:B---3--:R1:W3:Y:S03]  /*27d0*/  SYNCS.PHASECHK.TRANS64.TRYWAIT P0, [UR4+0x240], R0 ;  /* 0x00024000ff0075a7 */ /* 0x0082e60008001104 */
[----:B------:R-:W-:Y:S05]  /*27e0*/  BRA.U !UP0, `(.L_x_33) ;  /* 0x0000000108c07547 */ /* 0x000fea000b800000 */
[----:B------:R-:W-:Y:S01]  /*27f0*/  UIADD3 UR25, UPT, UPT, UR47, UR7, URZ ;  /* 0x000000072f197290 */ /* 0x000fe2000fffe0ff */
[----:B------:R-:W-:-:S11]  /*2800*/  UMOV UR4, UR6 ;  /* 0x0000000600047c82 */ /* 0x000fd60008000000 */
.L_x_39:
[----:B------:R-:W-:Y:S01]  /*2810*/  ULEA UR9, UR4, UR13, 0x3 ;  /* 0x0000000d04097291 */ /* 0x000fe2000f8e18ff */
[----:B---3--:R-:W-:Y:S01]  /*2820*/  @P3 MOV R2, 0x1800 ;  /* 0x0000180000023802 */ /* 0x008fe20000000f00 */
[----:B-1-34-:R-:W-:Y:S10]  /*2830*/  @P0 BRA `(.L_x_34) ;  /* 0x00000000000c0947 */ /* 0x01aff40003800000 */
[----:B------:R-:W-:-:S04]  /*2840*/  SHF.L.U32 R3, R12, 0x1f, RZ ;  /* 0x0000001f0c037819 */ /* 0x000fc800000006ff */
[----:B------:R-:W3:Y:S02]  /*2850*/  SYNCS.PHASECHK.TRANS64.TRYWAIT P0, [UR9+0x240], R3 ;  /* 0x00024003ff0075a7 */ /* 0x000ee40008001109 */
[----:B---3--:R-:W-:Y:S05]  /*2860*/  @!P0 BRA `(.L_x_35) ;  /* 0x0000007400488947 */ /* 0x008fea0003800000 */
.L_x_34:
[----:B------:R3:W-:Y:S01]  /*2870*/  @P3 SYNCS.ARRIVE.TRANS64 RZ, [UR9], R2 ;  /* 0x00000002ffff39a7 */ /* 0x0007e20008000009 */
[----:B------:R-:W-:-:S04]  /*2880*/  ULOP3.LUT UR5, UR21, 0x2, URZ, 0xfc, !UPT ;  /* 0x0000000215057892 */ /* 0x000fc8000f8efcff */
[----:B------:R-:W-:-:S09]  /*2890*/  UISETP.NE.AND UP0, UPT, UR5, 0x2, UPT ;  /* 0x000000020500788c */ /* 0x000fd2000bf05270 */
[----:B------:R-:W-:Y:S05]  /*28a0*/  BRA.U UP0, `(.L_x_36) ;  /* 0x0000000100047547 */ /* 0x000fea000b800000 */
[----:B--2---:R-:W-:Y:S05]  /*28b0*/  BPT.TRAP 0x1 ;  /* 0x000000040000795c */ /* 0x004fea0000300000 */
.L_x_36:
[----:B------:R-:W-:Y:S04]  /*28c0*/  BSSY.RECONVERGENT B0, `(.L_x_37) ;  /* 0x0000003000007945 */ /* 0x000fe80003800200 */
[----:B------:R-:W-:Y:S05]  /*28d0*/  @!P2 BRA `(.L_x_38) ;  /* 0x000000000004a947 */ /* 0x000fea0003800000 */
[----:B--2---:R-:W-:Y:S05]  /*28e0*/  BPT.TRAP 0x1 ;  /* 0x000000040000795c */ /* 0x004fea0000300000 */
.L_x_38:
[----:B--2---:R-:W-:Y:S05]  /*28f0*/  BSYNC.RECONVERGENT B0 ;  /* 0x0000000000007941 */ /* 0x004fea0003800200 */
.L_x_37:
[----:B------:R-:W-:Y:S02]  /*2900*/  UIADD3 UR5, UPT, UPT, UR4, 0x1, URZ ;  /* 0x0000000104057890 */ /* 0x000fe4000fffe0ff */
[----:B------:R-:W-:Y:S02]  /*2910*/  USHF.L.U32 UR10, UR7, 0x5, URZ ;  /* 0x00000005070a7899 */ /* 0x000fe400080006ff */
[----:B------:R-:W-:Y:S02]  /*2920*/  UISETP.NE.AND UP0, UPT, UR5, 0x48, UPT ;  /* 0x000000480500788c */ /* 0x000fe4000bf05270 */
[----:B------:R-:W-:Y:S02]  /*2930*/  UIADD3 UR7, UPT, UPT, UR7, 0x1, URZ ;  /* 0x0000000107077890 */ /* 0x000fe4000fffe0ff */
[----:B------:R-:W-:Y:S02]  /*2940*/  USEL UR8, URZ, 0x1, UP0 ;  /* 0x00000001ff087887 */ /* 0x000fe40008000000 */
[----:B------:R-:W-:-:S02]  /*2950*/  USEL UR6, UR5, URZ, UP0 ;  /* 0x000000ff05067287 */ /* 0x000fc40008000000 */
[----:B------:R-:W-:Y:S02]  /*2960*/  UIADD3 UR22, UP0, UPT, UR26, 0x180, URZ ;  /* 0x000001801a167890 */ /* 0x000fe4000ff1e0ff */
[----:B------:R-:W-:Y:S01]  /*2970*/  LOP3.LUT R12, R12, UR8, RZ, 0x3c, !PT ;  /* 0x000000080c0c7c12 */ /* 0x000fe2000f8e3cff */
[----:B------:R-:W-:Y:S02]  /*2980*/  ULEA UR8, UR4, UR13, 0xb ;  /* 0x0000000d04087291 */ /* 0x000fe4000f8e58ff */
[----:B------:R-:W-:Y:S01]  /*2990*/  UIADD3 UR14, UP1, UPT, UR26, 0x80, URZ ;  /* 0x000000801a0e7890 */ /* 0x000fe2000ff3e0ff */
[----:B-1----:R-:W-:Y:S01]  /*29a0*/  SHF.L.U32 R0, R12, 0x1f, RZ ;  /* 0x0000001f0c007819 */ /* 0x002fe200000006ff */
[----:B------:R-:W-:Y:S02]  /*29b0*/  UIADD3.X UR23, UPT, UPT, URZ, UR27, URZ, UP0, !UPT ;  /* 0x0000001bff177290 */ /* 0x000fe400087fe4ff */
[----:B------:R-:W-:Y:S02]  /*29c0*/  UISETP.NE.AND UP0, UPT, UR7, UR25, UPT ;  /* 0x000000190700728c */ /* 0x000fe4000bf05270 */
[----:B------:R-:W-:-:S02]  /*29d0*/  ULEA UR5, UR6, UR13, 0x3 ;  /* 0x0000000d06057291 */ /* 0x000fc4000f8e18ff */
[----:B------:R-:W-:Y:S02]  /*29e0*/  ULOP3.LUT UR9, UR9, 0xfefffff8, URZ, 0xc0, !UPT ;  /* 0xfefffff809097892 */ /* 0x000fe4000f8ec0ff */
[----:B------:R-:W-:Y:S02]  /*29f0*/  ULEA UR16, UR4, UR30, 0xa ;  /* 0x0000001e04107291 */ /* 0x000fe4000f8e50ff */
[----:B------:R-:W-:Y:S02]  /*2a00*/  UIADD3 UR8, UPT, UPT, UR8, 0x2800, URZ ;  /* 0x0000280008087890 */ /* 0x000fe4000fffe0ff */
[----:B------:R-:W-:Y:S01]  /*2a10*/  UIADD3.X UR15, UPT, UPT, URZ, UR27, URZ, UP1, !UPT ;  /* 0x0000001bff0f7290 */ /* 0x000fe20008ffe4ff */
[----:B------:R4:W1:Y:S01]  /*2a20*/  SYNCS.PHASECHK.TRANS64.TRYWAIT P0, [UR5+0x240], R0 ;  /* 0x00024000ff0075a7 */ /* 0x0008620008001105 */
[----:B------:R-:W-:Y:S01]  /*2a30*/  UPRMT UR4, URZ, 0x5410, UR24 ;  /* 0x00005410ff047896 */ /* 0x000fe20008000018 */
[----:B------:R-:W-:Y:S01]  /*2a40*/  UMOV UR32, 0x0 ;  /* 0x0000000000207882 */ /* 0x000fe20000000000 */
[----:B------:R-:W-:Y:S01]  /*2a50*/  UMOV UR33, 0x10000000 ;  /* 0x1000000000217882 */ /* 0x000fe20000000000 */
[----:B------:R-:W-:Y:S01]  /*2a60*/  UMOV UR11, UR35 ;  /* 0x00000023000b7c82 */ /* 0x000fe20008000000 */
[----:B------:R-:W-:Y:S01]  /*2a70*/  UMOV UR12, UR36 ;  /* 0x00000024000c7c82 */ /* 0x000fe20008000000 */
[----:B------:R-:W-:Y:S01]  /*2a80*/  UMOV UR20, UR36 ;  /* 0x0000002400147c82 */ /* 0x000fe20008000000 */
[----:B------:R-:W-:Y:S01]  /*2a90*/  UMOV UR17, UR9 ;  /* 0x0000000900117c82 */ /* 0x000fe20008000000 */
[----:B------:R-:W-:Y:S01]  /*2aa0*/  UMOV UR18, UR10 ;  /* 0x0000000a00127c82 */ /* 0x000fe20008000000 */
[----:B------:R-:W-:Y:S01]  /*2ab0*/  UTMALDG.3D.2CTA [UR8], [UR14], desc[UR32] ;  /* 0x000020080e0075b4 */ /* 0x000fe20008211000 */
[----:B------:R2:W-:Y:S02]  /*2ac0*/  UTMALDG.3D.MULTICAST.2CTA [UR16], [UR22], UR4, desc[UR32] ;  /* 0x00002010160073b4 */ /* 0x0005e40008211804 */
[----:B--2---:R-:W-:Y:S01]  /*2ad0*/  UMOV UR4, UR6 ;  /* 0x0000000600047c82 */ /* 0x004fe20008000000 */
[----:B------:R-:W-:Y:S05]  /*2ae0*/  BRA.U UP0, `(.L_x_39) ;  /* 0xfffffffd00487547 */ /* 0x000fea000b83ffff */
.L_x_33:
[C---:B------:R-:W-:Y:S01]  /*2af0*/  LEA R3, R11.reuse, UR13, 0x3 ;  /* 0x0000000d0b037c11 */ /* 0x040fe2000f8e18ff */
[----:B------:R-:W-:Y:S01]  /*2b00*/  NOP ;  /* 0x0000000000007918 */ /* 0x000fe20000000000 */
[----:B-1--4-:R-:W-:Y:S02]  /*2b10*/  SHF.L.U32 R0, R10, 0x1f, RZ ;  /* 0x0000001f0a007819 */ /* 0x012fe400000006ff */
[----:B------:R-:W-:Y:S02]  /*2b20*/  LEA R4, R11, UR13, 0x4 ;  /* 0x0000000d0b047c11 */ /* 0x000fe4000f8e20ff */
[----:B---3--:R-:W1:Y:S02]  /*2b30*/  SYNCS.PHASECHK.TRANS64.TRYWAIT P0, [R3+URZ+0x4a0], R0 ;  /* 0x0004a000030075a7 */ /* 0x008e6400080011ff */
[----:B-1----:R-:W-:Y:S05]  /*2b40*/  @!P0 BRA `(.L_x_40) ;  /* 0x0000007000a88947 */ /* 0x002fea0003800000 */
.L_x_185:
[----:B------:R-:W3:Y:S01]  /*2b50*/  LDS.128 R4, [R4+0x530] ;  /* 0x0005300004047984 */ /* 0x000ee20000000c00 */
[----:B------:R-:W-:Y:S01]  /*2b60*/  UISETP.GE.AND UP0, UPT, UR42, 0x1, UPT ;  /* 0x000000012a00788c */ /* 0x000fe2000bf06270 */
[----:B------:R-:W-:Y:S01]  /*2b70*/  @!PT LDS RZ, [RZ] ;  /* 0x00000000fffff984 */ /* 0x000fe20000000800 */
[----:B------:R-:W-:Y:S01]  /*2b80*/  @!PT LDS RZ, [RZ] ;  /* 0x00000000fffff984 */ /* 0x000fe20000000800 */
[----:B------:R-:W-:Y:S01]  /*2b90*/  @!PT LDS RZ, [RZ] ;  /* 0x00000000fffff984 */ /* 0x000fe20000000800 */
[----:B------:R-:W-:Y:S01]  /*2ba0*/  @!PT LDS RZ, [RZ] ;  /* 0x00000000fffff984 */ /* 0x000fe20000000800 */
[----:B------:R4:W-:Y:S06]  /*2bb0*/  MEMBAR.ALL.CTA ;  /* 0x0000000000007992 */ /* 0x0009ec0000008000 */
[----:B----4-:R-:W4:Y:S01]  /*2bc0*/  FENCE.VIEW.ASYNC.S ;  /* 0x00000000000073c6 */ /* 0x010f220000000000 */
[----:B---3--:R-:W-:-:S13]  /*2bd0*/  LOP3.LUT P0, RZ, R6, 0x1, RZ, 0xc0, !PT ;  /* 0x0000000106ff7812 */ /* 0x008fda000780c0ff */
[----:B----4-:R-:W-:Y:S01]  /*2be0*/  VOTEU.ANY UP1, P0 ;  /* 0x0000000000ff7886 */ /* 0x010fe20000020100 */
[----:B------:R-:W-:-:S13]  /*2bf0*/  PLOP3.LUT P0, PT, PT, PT, UP1, 0x80, 0x8 ;  /* 0x000000000008781c */ /* 0x000fda0003f0f018 */
[----:B-1----:R-:W-:Y:S02]  /*2c00*/  @P0 LOP3.LUT R0, R5, 0xffff, RZ, 0xc0, !PT ;  /* 0x0000ffff05000812 */ /* 0x002fe400078ec0ff */
[----:B------:R-:W-:Y:S02]  /*2c10*/  @P0 MOV R2, R4 ;  /* 0x0000000400020202 */ /* 0x000fe40000000f00 */
[----:B------:R-:W-:Y:S01]  /*2c20*/  @P0 R2UR UR5, R0 ;  /* 0x00000000000502ca */ /* 0x000fe200000e0000 */
[----:B------:R-:W-:Y:S01]  /*2c30*/  VIADD R0, R3, 0x4b0 ;  /* 0x000004b003007836 */ /* 0x000fe20000000000 */
[----:B------:R-:W-:Y:S02]  /*2c40*/  @P0 SHF.R.U32.HI R4, RZ, 0x10, R5 ;  /* 0x00000010ff040819 */ /* 0x000fe40000011605 */
[----:B------:R-:W-:Y:S02]  /*2c50*/  @P0 R2UR UR7, R2 ;  /* 0x00000000020702ca */ /* 0x000fe400000e0000 */
[----:B------:R-:W-:-:S02]  /*2c60*/  PRMT R0, RZ, 0x654, R0 ;  /* 0x00000654ff007816 */ /* 0x000fc40000000000 */
[----:B------:R-:W-:Y:S02]  /*2c70*/  @P0 R2UR UR4, R4 ;  /* 0x00000000040402ca */ /* 0x000fe400000e0000 */
[----:B------:R1:W-:Y:S03]  /*2c80*/  SYNCS.ARRIVE.TRANS64.RED.A1T0 RZ, [R0+URZ], RZ ;  /* 0x000000ff00ff79a7 */ /* 0x0003e600081004ff */
[----:B------:R-:W-:-:S04]  /*2c90*/  @UP1 UMOV UR31, UR5 ;  /* 0x00000005001f1c82 */ /* 0x000fc80008000000 */
[----:B------:R-:W-:-:S04]  /*2ca0*/  @UP1 UMOV UR37, UR7 ;  /* 0x0000000700251c82 */ /* 0x000fc80008000000 */
[----:B------:R-:W-:Y:S01]  /*2cb0*/  @UP1 UMOV UR36, UR4 ;  /* 0x0000000400241c82 */ /* 0x000fe20008000000 */
[----:B------:R-:W-:Y:S05]  /*2cc0*/  BRA.U !UP0, `(.L_x_41) ;  /* 0x0000000108d47547 */ /* 0x000fea000b800000 */
[----:B------:R-:W2:Y:S01]  /*2cd0*/  LDCU.128 UR16, c[0x0][0xb10] ;  /* 0x00016200ff1077ac */ /* 0x000ea20008000c00 */
[----:B------:R-:W3:Y:S01]  /*2ce0*/  LDCU UR12, c[0x0][0xb20] ;  /* 0x00016400ff0c77ac */ /* 0x000ee20008000800 */
[----:B------:R-:W4:Y:S01]  /*2cf0*/  LDCU UR20, c[0x0][0xb0c] ;  /* 0x00016180ff1477ac */ /* 0x000f220008000800 */
[----:B------:R-:W1:Y:S01]  /*2d00*/  LDCU.64 UR8, c[0x0][0xb28] ;  /* 0x00016500ff0877ac */ /* 0x000e620008000a00 */
[----:B------:R-:W-:Y:S02]  /*2d10*/  UISETP.NE.AND UP3, UPT, UR42, 0x1, UPT ;  /* 0x000000012a00788c */ /* 0x000fe4000bf65270 */
[----:B--2---:R-:W-:Y:S02]  /*2d20*/  UIMAD.WIDE.U32 UR10, UR38, UR19, URZ ;  /* 0x00000013260a72a5 */ /* 0x004fe4000f8e00ff */
[----:B------:R-:W-:Y:S02]  /*2d30*/  UIMAD.WIDE.U32 UR4, UR39, UR16, URZ ;  /* 0x00000010270472a5 */ /* 0x000fe4000f8e00ff */
[----:B------:R-:W-:-:S02]  /*2d40*/  UISETP.NE.AND UP0, UPT, UR18, 0x1, UPT ;  /* 0x000000011200788c */ /* 0x000fc4000bf05270 */
[----:B------:R-:W-:Y:S01]  /*2d50*/  UIMAD.WIDE.U32 UR22, UR31, UR19, URZ ;  /* 0x000000131f1672a5 */ /* 0x000fe2000f8e00ff */
[----:B------:R-:W-:Y:S02]  /*2d60*/  UMOV UR10, UR11 ;  /* 0x0000000b000a7c82 */ /* 0x000fe40008000000 */
[----:B------:R-:W-:Y:S01]  /*2d70*/  UMOV UR4, UR5 ;  /* 0x0000000500047c82 */ /* 0x000fe20008000000 */
[----:B---3--:R-:W-:Y:S02]  /*2d80*/  USHF.R.U32.HI UR10, URZ, UR12, UR10 ;  /* 0x0000000cff0a7299 */ /* 0x008fe4000801160a */
[----:B----4-:R-:W-:Y:S02]  /*2d90*/  UISETP.NE.AND UP2, UPT, UR20, 0x1, UPT ;  /* 0x000000011400788c */ /* 0x010fe4000bf45270 */
[----:B------:R-:W-:Y:S02]  /*2da0*/  USHF.R.U32.HI UR4, URZ, UR17, UR4 ;  /* 0x00000011ff047299 */ /* 0x000fe40008011604 */
[----:B------:R-:W-:-:S02]  /*2db0*/  USEL UR5, UR38, UR10, !UP0 ;  /* 0x0000000a26057287 */ /* 0x000fc4000c000000 */
[----:B------:R-:W-:Y:S02]  /*2dc0*/  USEL UR7, UR39, UR4, !UP2 ;  /* 0x0000000427077287 */ /* 0x000fe4000d000000 */
[----:B-1----:R-:W-:Y:S01]  /*2dd0*/  UIMAD.WIDE.U32 UR10, UR5, UR8, URZ ;  /* 0x00000008050a72a5 */ /* 0x002fe2000f8e00ff */
[----:B------:R-:W-:Y:S01]  /*2de0*/  UMOV UR4, UR23 ;  /* 0x0000001700047c82 */ /* 0x000fe20008000000 */
[----:B------:R-:W-:Y:S02]  /*2df0*/  UIMAD.WIDE.U32 UR14, UR37, UR16, URZ ;  /* 0x00000010250e72a5 */ /* 0x000fe4000f8e00ff */
[----:B------:R-:W-:-:S03]  /*2e00*/  UIMAD.WIDE.U32 UR22, UR7, UR8, URZ ;  /* 0x00000008071672a5 */ /* 0x000fc6000f8e00ff */
[----:B------:R-:W-:Y:S01]  /*2e10*/  UMOV UR10, UR11 ;  /* 0x0000000b000a7c82 */ /* 0x000fe20008000000 */
[----:B------:R-:W-:Y:S02]  /*2e20*/  USHF.R.U32.HI UR4, URZ, UR12, UR4 ;  /* 0x0000000cff047299 */ /* 0x000fe40008011604 */
[----:B------:R-:W-:Y:S01]  /*2e30*/  @UP3 USHF.R.U32.HI UR5, URZ, UR9, UR10 ;  /* 0x00000009ff053299 */ /* 0x000fe2000801160a */
[----:B------:R-:W-:Y:S01]  /*2e40*/  UMOV UR14, UR15 ;  /* 0x0000000f000e7c82 */ /* 0x000fe20008000000 */
[----:B------:R-:W-:Y:S01]  /*2e50*/  UMOV UR22, UR23 ;  /* 0x0000001700167c82 */ /* 0x000fe20008000000 */
[----:B------:R-:W-:Y:S02]  /*2e60*/  USHF.R.U32.HI UR17, URZ, UR17, UR14 ;  /* 0x00000011ff117299 */ /* 0x000fe4000801160e */
[----:B------:R-:W-:Y:S02]  /*2e70*/  USEL UR4, UR31, UR4, !UP0 ;  /* 0x000000041f047287 */ /* 0x000fe4000c000000 */
[----:B------:R-:W-:-:S02]  /*2e80*/  @UP3 USHF.R.U32.HI UR7, URZ, UR9, UR22 ;  /* 0x00000009ff073299 */ /* 0x000fc40008011616 */
[----:B------:R-:W-:Y:S02]  /*2e90*/  UIMAD UR10, UR42, UR5, URZ ;  /* 0x000000052a0a72a4 */ /* 0x000fe4000f8e02ff */
[----:B------:R-:W-:Y:S02]  /*2ea0*/  USEL UR5, UR37, UR17, !UP2 ;  /* 0x0000001125057287 */ /* 0x000fe4000d000000 */
[----:B------:R-:W-:Y:S02]  /*2eb0*/  UIMAD UR12, UR42, UR7, URZ ;  /* 0x000000072a0c72a4 */ /* 0x000fe4000f8e02ff */
[----:B------:R-:W-:Y:S02]  /*2ec0*/  UISETP.GE.AND UP0, UPT, UR4, UR10, UPT ;  /* 0x0000000a0400728c */ /* 0x000fe4000bf06270 */
[----:B------:R-:W-:Y:S02]  /*2ed0*/  UIMAD.WIDE.U32 UR10, UR4, UR8, URZ ;  /* 0x00000008040a72a5 */ /* 0x000fe4000f8e00ff */
[----:B------:R-:W-:-:S02]  /*2ee0*/  UISETP.GE.OR UP0, UPT, UR5, UR12, UP0 ;  /* 0x0000000c0500728c */ /* 0x000fc40008706670 */
[----:B------:R-:W-:Y:S02]  /*2ef0*/  UIMAD.WIDE.U32 UR14, UR5, UR8, URZ ;  /* 0x00000008050e72a5 */ /* 0x000fe4000f8e00ff */
[----:B------:R-:W-:Y:S01]  /*2f00*/  UIADD3 UR12, UPT, UPT, -UR5, URZ, URZ ;  /* 0x000000ff050c7290 */ /* 0x000fe2000fffe1ff */
[----:B------:R-:W-:Y:S01]  /*2f10*/  UMOV UR10, UR11 ;  /* 0x0000000b000a7c82 */ /* 0x000fe20008000000 */
[----:B------:R-:W-:Y:S02]  /*2f20*/  UIADD3 UR11, UPT, UPT, -UR4, URZ, URZ ;  /* 0x000000ff040b7290 */ /* 0x000fe4000fffe1ff */
        /* <DEDUP_REMOVED lines=15> */
.L_x_41:
[----:B------:R-:W3:Y:S02]  /*3020*/  LDCU UR4, c[0x0][0xb30] ;  /* 0x00016600ff0477ac */ /* 0x000ee40008000800 */
[----:B---3--:R-:W-:-:S09]  /*3030*/  UISETP.NE.AND UP0, UPT, UR4, 0x1, UPT ;  /* 0x000000010400788c */ /* 0x008fd2000bf05270 */
[----:B------:R-:W-:Y:S05]  /*3040*/  BRA.U UP0, `(.L_x_42) ;  /* 0x0000000100447547 */ /* 0x000fea000b800000 */
[----:B------:R-:W3:Y:S01]  /*3050*/  LDCU.128 UR16, c[0x0][0xb10] ;  /* 0x00016200ff1077ac */ /* 0x000ee20008000c00 */
[----:B------:R-:W4:Y:S01]  /*3060*/  LDCU UR10, c[0x0][0xb0c] ;  /* 0x00016180ff0a77ac */ /* 0x000f220008000800 */
[----:B------:R-:W1:Y:S01]  /*3070*/  LDCU UR7, c[0x0][0xb20] ;  /* 0x00016400ff0777ac */ /* 0x000e620008000800 */
[----:B---3--:R-:W-:Y:S02]  /*3080*/  UIMAD.WIDE.U32 UR8, UR37, UR16, URZ ;  /* 0x00000010250872a5 */ /* 0x008fe4000f8e00ff */
[----:B------:R-:W-:Y:S02]  /*3090*/  UIMAD.WIDE.U32 UR4, UR31, UR19, URZ ;  /* 0x000000131f0472a5 */ /* 0x000fe4000f8e00ff */
[----:B----4-:R-:W-:Y:S02]  /*30a0*/  UISETP.NE.AND UP2, UPT, UR10, 0x1, UPT ;  /* 0x000000010a00788c */ /* 0x010fe4000bf45270 */
[----:B------:R-:W-:Y:S01]  /*30b0*/  UISETP.NE.AND UP0, UPT, UR18, 0x1, UPT ;  /* 0x000000011200788c */ /* 0x000fe2000bf05270 */
[----:B------:R-:W-:-:S02]  /*30c0*/  UMOV UR8, UR9 ;  /* 0x0000000900087c82 */ /* 0x000fc40008000000 */
[----:B------:R-:W-:Y:S01]  /*30d0*/  UMOV UR4, UR5 ;  /* 0x0000000500047c82 */ /* 0x000fe20008000000 */
[----:B------:R-:W-:Y:S02]  /*30e0*/  USHF.R.U32.HI UR17, URZ, UR17, UR8 ;  /* 0x00000011ff117299 */ /* 0x000fe40008011608 */
[----:B-1----:R-:W-:Y:S02]  /*30f0*/  USHF.R.U32.HI UR4, URZ, UR7, UR4 ;  /* 0x00000007ff047299 */ /* 0x002fe40008011604 */
[----:B------:R-:W-:Y:S02]  /*3100*/  USEL UR5, UR37, UR17, !UP2 ;  /* 0x0000001125057287 */ /* 0x000fe4000d000000 */
[----:B------:R-:W-:-:S04]  /*3110*/  USEL UR4, UR31, UR4, !UP0 ;  /* 0x000000041f047287 */ /* 0x000fc8000c000000 */
[----:B------:R-:W-:Y:S02]  /*3120*/  UIADD3 UR7, UPT, UPT, UR5, -UR4, URZ ;  /* 0x8000000405077290 */ /* 0x000fe4000fffe0ff */
[----:B------:R-:W-:Y:S02]  /*3130*/  UIADD3 UR4, UPT, UPT, -UR5, UR4, URZ ;  /* 0x0000000405047290 */ /* 0x000fe4000fffe1ff */
[----:B------:R-:W-:Y:S02]  /*3140*/  UIMAD UR31, UR7, UR18, UR31 ;  /* 0x00000012071f72a4 */ /* 0x000fe4000f8e021f */
[----:B------:R-:W-:-:S12]  /*3150*/  UIMAD UR37, UR4, UR10, UR37 ;  /* 0x0000000a042572a4 */ /* 0x000fd8000f8e0225 */
.L_x_42:
[----:B------:R-:W-:Y:S01]  /*3160*/  VIADD R11, R11, 0x1 ;  /* 0x000000010b0b7836 */ /* 0x000fe20000000000 */
[----:B------:R-:W-:Y:S01]  /*3170*/  PLOP3.LUT P1, PT, PT, PT, PT, 0x80, 0x8 ;  /* 0x000000000008781c */ /* 0x000fe20003f2f070 */
[----:B------:R-:W-:Y:S02]  /*3180*/  UIADD3 UR45, UPT, UPT, UR37, UR55, URZ ;  /* 0x00000037252d7290 */ /* 0x000fe4000fffe0ff */
[----:B------:R-:W-:Y:S01]  /*3190*/  UIADD3 UR46, UPT, UPT, UR31, UR59, URZ ;  /* 0x0000003b1f2e7290 */ /* 0x000fe2000fffe0ff */
[----:B------:R-:W-:-:S04]  /*31a0*/  ISETP.NE.AND P0, PT, R11, 0x2, PT ;  /* 0x000000020b00780c */ /* 0x000fc80003f05270 */
[----:B-1----:R-:W-:Y:S02]  /*31b0*/  SEL R0, RZ, 0x1, P0 ;  /* 0x00000001ff007807 */ /* 0x002fe40000000000 */
[----:B------:R-:W-:Y:S02]  /*31c0*/  SEL R11, R11, RZ, P0 ;  /* 0x000000ff0b0b7207 */ /* 0x000fe40000000000 */
[----:B------:R-:W-:Y:S01]  /*31d0*/  LOP3.LUT R10, R10, R0, RZ, 0x3c, !PT ;  /* 0x000000000a0a7212 */ /* 0x000fe200078e3cff */
[----:B------:R-:W-:Y:S06]  /*31e0*/  BRA.U UP1, `(.L_x_43) ;  /* 0xfffffff101447547 */ /* 0x000fec000b83ffff */
[----:B------:R-:W-:Y:S01]  /*31f0*/  UIADD3 UR13, UPT, UPT, UR13, 0x240, URZ ;  /* 0x000002400d0d7890 */ /* 0x000fe2000fffe0ff */
[----:B------:R-:W-:-:S03]  /*3200*/  SHF.L.U32 R2, R12, 0x1f, RZ ;  /* 0x0000001f0c027819 */ /* 0x000fc600000006ff */
[----:B------:R-:W-:-:S09]  /*3210*/  ULEA UR4, UR6, UR13, 0x3 ;  /* 0x0000000d06047291 */ /* 0x000fd2000f8e18ff */
[----:B------:R-:W1:Y:S02]  /*3220*/  SYNCS.PHASECHK.TRANS64.TRYWAIT P0, [UR4], R2 ;  /* 0x00000002ff0075a7 */ /* 0x000e640008001104 */
[----:B-1----:R-:W-:Y:S05]  /*3230*/  @!P0 BRA `(.L_x_44) ;  /* 0x0000006c00008947 */ /* 0x002fea0003800000 */
.L_x_187:
[----:B------:R-:W-:-:S04]  /*3240*/  UIADD3 UR4, UPT, UPT, UR6, 0x1, URZ ;  /* 0x0000000106047890 */ /* 0x000fc8000fffe0ff */
[----:B------:R-:W-:-:S04]  /*3250*/  UISETP.NE.AND UP0, UPT, UR4, 0x48, UPT ;  /* 0x000000480400788c */ /* 0x000fc8000bf05270 */
[----:B------:R-:W-:Y:S02]  /*3260*/  USEL UR6, URZ, 0x1, UP0 ;  /* 0x00000001ff067887 */ /* 0x000fe40008000000 */
[----:B------:R-:W-:-:S04]  /*3270*/  USEL UR4, UR4, URZ, UP0 ;  /* 0x000000ff04047287 */ /* 0x000fc80008000000 */
[----:B------:R-:W-:Y:S01]  /*3280*/  ULEA UR5, UR4, UR13, 0x3 ;  /* 0x0000000d04057291 */ /* 0x000fe2000f8e18ff */
[----:B-1----:R-:W-:-:S04]  /*3290*/  LOP3.LUT R2, R12, UR6, RZ, 0x3c, !PT ;  /* 0x000000060c027c12 */ /* 0x002fc8000f8e3cff */
[----:B------:R-:W-:-:S04]  /*32a0*/  SHF.L.U32 R3, R2, 0x1f, RZ ;  /* 0x0000001f02037819 */ /* 0x000fc800000006ff */
[----:B------:R-:W1:Y:S02]  /*32b0*/  SYNCS.PHASECHK.TRANS64.TRYWAIT P0, [UR5], R3 ;  /* 0x00000003ff0075a7 */ /* 0x000e640008001105 */
[----:B-1----:R-:W-:Y:S05]  /*32c0*/  @!P0 BRA `(.L_x_45) ;  /* 0x0000006800f48947 */ /* 0x002fea0003800000 */
.L_x_189:
[----:B------:R-:W-:-:S04]  /*32d0*/  UIADD3 UR4, UPT, UPT, UR4, 0x1, URZ ;  /* 0x0000000104047890 */ /* 0x000fc8000fffe0ff */
[----:B------:R-:W-:-:S04]  /*32e0*/  UISETP.NE.AND UP0, UPT, UR4, 0x48, UPT ;  /* 0x000000480400788c */ /* 0x000fc8000bf05270 */
[----:B------:R-:W-:Y:S02]  /*32f0*/  USEL UR6, URZ, 0x1, UP0 ;  /* 0x00000001ff067887 */ /* 0x000fe40008000000 */
[----:B------:R-:W-:-:S04]  /*3300*/  USEL UR4, UR4, URZ, UP0 ;  /* 0x000000ff04047287 */ /* 0x000fc80008000000 */
[----:B------:R-:W-:Y:S01]  /*3310*/  ULEA UR5, UR4, UR13, 0x3 ;  /* 0x0000000d04057291 */ /* 0x000fe2000f8e18ff */
[----:B------:R-:W-:-:S04]  /*3320*/  LOP3.LUT R2, R2, UR6, RZ, 0x3c, !PT ;  /* 0x0000000602027c12 */ /* 0x000fc8000f8e3cff */
[----:B-1----:R-:W-:-:S04]  /*3330*/  SHF.L.U32 R3, R2, 0x1f, RZ ;  /* 0x0000001f02037819 */ /* 0x002fc800000006ff */
[----:B------:R-:W1:Y:S02]  /*3340*/  SYNCS.PHASECHK.TRANS64.TRYWAIT P0, [UR5], R3 ;  /* 0x00000003ff0075a7 */ /* 0x000e640008001105 */
[----:B-1----:R-:W-:Y:S05]  /*3350*/  @!P0 BRA `(.L_x_46) ;  /* 0x0000006800e88947 */ /* 0x002fea0003800000 */
.L_x_191:
        /* <DEDUP_REMOVED lines=9> */
.L_x_193:
        /* <DEDUP_REMOVED lines=9> */
.L_x_195:
        /* <DEDUP_REMOVED lines=9> */
.L_x_197:
        /* <DEDUP_REMOVED lines=9> */
.L_x_199:
        /* <DEDUP_REMOVED lines=9> */
.L_x_201:
        /* <DEDUP_REMOVED lines=9> */
.L_x_203:
        /* <DEDUP_REMOVED lines=9> */
.L_x_205:
        /* <DEDUP_REMOVED lines=9> */
.L_x_207:
        /* <DEDUP_REMOVED lines=9> */
.L_x_209:
        /* <DEDUP_REMOVED lines=9> */
.L_x_211:
        /* <DEDUP_REMOVED lines=9> */
.L_x_213:
        /* <DEDUP_REMOVED lines=9> */
.L_x_215:
        /* <DEDUP_REMOVED lines=9> */
.L_x_217:
        /* <DEDUP_REMOVED lines=9> */
.L_x_219:
        /* <DEDUP_REMOVED lines=9> */
.L_x_221:
        /* <DEDUP_REMOVED lines=9> */
.L_x_223:
        /* <DEDUP_REMOVED lines=9> */
.L_x_225:
        /* <DEDUP_REMOVED lines=9> */
.L_x_227:
        /* <DEDUP_REMOVED lines=9> */
.L_x_229:
        /* <DEDUP_REMOVED lines=9> */
.L_x_231:
        /* <DEDUP_REMOVED lines=9> */
.L_x_233:
        /* <DEDUP_REMOVED lines=9> */
.L_x_235:
        /* <DEDUP_REMOVED lines=9> */
.L_x_237:
        /* <DEDUP_REMOVED lines=9> */
.L_x_239:
        /* <DEDUP_REMOVED lines=9> */
.L_x_241:
        /* <DEDUP_REMOVED lines=9> */
.L_x_243:
        /* <DEDUP_REMOVED lines=9> */
.L_x_245:
        /* <DEDUP_REMOVED lines=9> */
.L_x_247:
        /* <DEDUP_REMOVED lines=9> */
.L_x_249:
        /* <DEDUP_REMOVED lines=9> */
.L_x_251:
        /* <DEDUP_REMOVED lines=9> */
.L_x_253:
        /* <DEDUP_REMOVED lines=9> */
.L_x_255:
        /* <DEDUP_REMOVED lines=9> */
.L_x_257:
        /* <DEDUP_REMOVED lines=9> */
.L_x_259:
        /* <DEDUP_REMOVED lines=9> */
.L_x_261:
        /* <DEDUP_REMOVED lines=9> */
.L_x_263:
        /* <DEDUP_REMOVED lines=9> */
.L_x_265:
        /* <DEDUP_REMOVED lines=9> */
.L_x_267:
        /* <DEDUP_REMOVED lines=9> */
.L_x_269:
        /* <DEDUP_REMOVED lines=9> */
.L_x_271:
        /* <DEDUP_REMOVED lines=9> */
.L_x_273:
        /* <DEDUP_REMOVED lines=9> */
.L_x_275:
        /* <DEDUP_REMOVED lines=9> */
.L_x_277:
        /* <DEDUP_REMOVED lines=9> */
.L_x_279:
        /* <DEDUP_REMOVED lines=9> */
.L_x_281:
        /* <DEDUP_REMOVED lines=9> */
.L_x_283:
        /* <DEDUP_REMOVED lines=9> */
.L_x_285:
        /* <DEDUP_REMOVED lines=9> */
.L_x_287:
        /* <DEDUP_REMOVED lines=9> */
.L_x_289:
        /* <DEDUP_REMOVED lines=9> */
.L_x_291:
        /* <DEDUP_REMOVED lines=9> */
.L_x_293:
        /* <DEDUP_REMOVED lines=9> */
.L_x_295:
        /* <DEDUP_REMOVED lines=9> */
.L_x_297:
        /* <DEDUP_REMOVED lines=9> */
.L_x_299:
        /* <DEDUP_REMOVED lines=9> */
.L_x_301:
        /* <DEDUP_REMOVED lines=9> */
.L_x_303:
        /* <DEDUP_REMOVED lines=9> */
.L_x_305:
        /* <DEDUP_REMOVED lines=9> */
.L_x_307:
        /* <DEDUP_REMOVED lines=9> */
.L_x_309:
        /* <DEDUP_REMOVED lines=9> */
.L_x_311:
        /* <DEDUP_REMOVED lines=9> */
.L_x_313:
        /* <DEDUP_REMOVED lines=9> */
.L_x_315:
        /* <DEDUP_REMOVED lines=9> */
.L_x_317:
        /* <DEDUP_REMOVED lines=9> */
.L_x_319:
        /* <DEDUP_REMOVED lines=9> */
.L_x_321:
        /* <DEDUP_REMOVED lines=9> */
.L_x_323:
        /* <DEDUP_REMOVED lines=9> */
.L_x_325:
        /* <DEDUP_REMOVED lines=9> */
.L_x_327:
[----:B------:R-:W-:-:S04]  /*59a0*/  UIADD3 UR4, UPT, UPT, UR4, 0x1, URZ ;  /* 0x0000000104047890 */ /* 0x000fc8000fffe0ff */
[----:B------:R-:W-:-:S04]  /*59b0*/  UISETP.NE.AND UP0, UPT, UR4, 0x48, UPT ;  /* 0x000000480400788c */ /* 0x000fc8000bf05270 */
[----:B------:R-:W-:Y:S02]  /*59c0*/  USEL UR5, URZ, 0x1, UP0 ;  /* 0x00000001ff057887 */ /* 0x000fe40008000000 */
[----:B------:R-:W-:-:S04]  /*59d0*/  USEL UR4, UR4, URZ, UP0 ;  /* 0x000000ff04047287 */ /* 0x000fc80008000000 */
[----:B------:R-:W-:Y:S01]  /*59e0*/  ULEA UR4, UR4, UR13, 0x3 ;  /* 0x0000000d04047291 */ /* 0x000fe2000f8e18ff */
[----:B------:R-:W-:-:S04]  /*59f0*/  LOP3.LUT R2, R2, UR5, RZ, 0x3c, !PT ;  /* 0x0000000502027c12 */ /* 0x000fc8000f8e3cff */
[----:B------:R-:W-:Y:S01]  /*5a00*/  SHF.L.U32 R2, R2, 0x1f, RZ ;  /* 0x0000001f02027819 */ /* 0x000fe200000006ff */
[----:B-1----:R-:W-:-:S07]  /*5a10*/  IMAD.U32 R0, RZ, RZ, UR4 ;  /* 0x00000004ff007e24 */ /* 0x002fce000f8e00ff */
.L_x_115:
[----:B-1----:R1:W3:Y:S02]  /*5a20*/  SYNCS.PHASECHK.TRANS64.TRYWAIT P0, [R0+URZ], R2 ;  /* 0x00000002000075a7 */ /* 0x0022e400080011ff */
[----:B---3--:R-:W-:Y:S05]  /*5a30*/  @!P0 NANOSLEEP.SYNCS 0x989680 ;  /* 0x009896800000895d */ /* 0x008fea0003900000 */
[----:B------:R-:W3:Y:S02]  /*5a40*/  @!P0 SYNCS.PHASECHK.TRANS64 P0, [R0+URZ], R2 ;  /* 0x00000002000085a7 */ /* 0x000ee400080010ff */
[----:B--23--:R-:W-:Y:S05]  /*5a50*/  @P0 EXIT ;  /* 0x000000000000094d */ /* 0x00cfea0003800000 */
[----:B------:R-:W-:Y:S05]  /*5a60*/  BRA `(.L_x_115) ;  /* 0xfffffffc00ec7947 */ /* 0x000fea000383ffff */
.L_x_23:
[----:B------:R-:W2:Y:S02]  /*5a70*/  S2UR UR4, SR_CgaCtaId ;  /* 0x00000000000479c3 */ /* 0x000ea40000008800 */
[----:B--2---:R-:W-:-:S04]  /*5a80*/  UISETP.NE.AND UP0, UPT, UR4, URZ, UPT ;  /* 0x000000ff0400728c */ /* 0x004fc8000bf05270 */
[----:B------:R-:W-:-:S09]  /*5a90*/  UISETP.NE.OR UP0, UPT, UR13, 0x1, UP0 ;  /* 0x000000010d00788c */ /* 0x000fd20008705670 */
[----:B------:R-:W-:Y:S05]  /*5aa0*/  BRA.U UP0, `(.L_x_116) ;  /* 0x00000005004c7547 */ /* 0x000fea000b800000 */
[----:B------:R-:W2:Y:S01]  /*5ab0*/  S2UR UR5, SR_CgaCtaId ;  /* 0x00000000000579c3 */ /* 0x000ea20000008800 */
[----:B------:R-:W-:Y:S01]  /*5ac0*/  UMOV UR4, 0x400 ;  /* 0x0000040000047882 */ /* 0x000fe20000000000 */
[----:B------:R-:W-:Y:S01]  /*5ad0*/  ISETP.GE.U32.AND P2, PT, R0, 0x8, PT ;  /* 0x000000080000780c */ /* 0x000fe20003f46070 */
[----:B------:R-:W-:Y:S01]  /*5ae0*/  IMAD.MOV.U32 R12, RZ, RZ, 0x1 ;  /* 0x00000001ff0c7424 */ /* 0x000fe200078e00ff */
[----:B------:R-:W-:Y:S02]  /*5af0*/  CS2R R10, SRZ ;  /* 0x00000000000a7805 */ /* 0x000fe4000001ff00 */
[----:B------:R-:W-:Y:S01]  /*5b00*/  CS2R R8, SRZ ;  /* 0x0000000000087805 */ /* 0x000fe2000001ff00 */
[----:B--2---:R-:W-:-:S03]  /*5b10*/  ULEA UR6, UR5, UR4, 0x18 ;  /* 0x0000000405067291 */ /* 0x004fc6000f8ec0ff */
[----:B------:R-:W-:-:S09]  /*5b20*/  UMOV UR5, URZ ;  /* 0x000000ff00057c82 */ /* 0x000fd20008000000 */
.L_x_120:
[----:B------:R-:W-:Y:S02]  /*5b30*/  LEA R2, R8, UR6, 0x3 ;  /* 0x0000000608027c11 */ /* 0x000fe4000f8e18ff */
[----:B------:R-:W-:-:S03]  /*5b40*/  SHF.L.U32 R4, R9, 0x1f, RZ ;  /* 0x0000001f09047819 */ /* 0x000fc600000006ff */
[----:B------:R-:W-:Y:S01]  /*5b50*/  VIADD R5, R2, 0x510 ;  /* 0x0000051002057836 */ /* 0x000fe20000000000 */
[----:B------:R-:W2:Y:S02]  /*5b60*/  SYNCS.PHASECHK.TRANS64.TRYWAIT P0, [R2+URZ+0x500], R4 ;  /* 0x00050004020075a7 */ /* 0x000ea400080011ff */
[----:B--2---:R-:W-:Y:S05]  /*5b70*/  @!P0 BRA `(.L_x_117) ;  /* 0x0000005c00588947 */ /* 0x004fea0003800000 */
.L_x_328:
[----:B------:R-:W-:Y:S01]  /*5b80*/  ULEA UR4, UR5, UR6, 0x3 ;  /* 0x0000000605047291 */ /* 0x000fe2000f8e18ff */
[----:B--2---:R-:W-:Y:S01]  /*5b90*/  PRMT R2, RZ, 0x654, R5 ;  /* 0x00000654ff027816 */ /* 0x004fe20000000005 */
[----:B------:R-:W-:Y:S01]  /*5ba0*/  @!P2 IMAD.MOV.U32 R4, RZ, RZ, 0x10 ;  /* 0x00000010ff04a424 */ /* 0x000fe200078e00ff */
[----:B------:R-:W-:Y:S01]  /*5bb0*/  SHF.L.U32 R5, R12, 0x1f, RZ ;  /* 0x0000001f0c057819 */ /* 0x000fe200000006ff */
[----:B------:R-:W-:Y:S01]  /*5bc0*/  UIADD3 UR7, UPT, UPT, UR4, 0x4a0, URZ ;  /* 0x000004a004077890 */ /* 0x000fe2000fffe0ff */
[----:B------:R2:W-:Y:S05]  /*5bd0*/  SYNCS.ARRIVE.TRANS64.RED.A1T0 RZ, [R2+URZ], RZ ;  /* 0x000000ff02ff79a7 */ /* 0x0005ea00081004ff */
[----:B------:R-:W-:Y:S01]  /*5be0*/  IMAD.U32 R6, RZ, RZ, UR7 ;  /* 0x00000007ff067e24 */ /* 0x000fe2000f8e00ff */
[----:B------:R-:W3:Y:S04]  /*5bf0*/  SYNCS.PHASECHK.TRANS64.TRYWAIT P0, [UR4+0x4b0], R5 ;  /* 0x0004b005ff0075a7 */ /* 0x000ee80008001104 */
[----:B------:R-:W-:Y:S01]  /*5c00*/  PRMT R6, R0, 0x654, R6 ;  /* 0x0000065400067816 */ /* 0x000fe20000000006 */
[----:B--23--:R-:W-:Y:S06]  /*5c10*/  @!P0 BRA `(.L_x_118) ;  /* 0x0000005c00448947 */ /* 0x00cfec0003800000 */
.L_x_330:
[----:B------:R-:W-:Y:S01]  /*5c20*/  ULEA UR8, UR5, UR6, 0x4 ;  /* 0x0000000605087291 */ /* 0x000fe2000f8e20ff */
[----:B------:R-:W-:Y:S01]  /*5c30*/  SEL R3, R6, R3, !P2 ;  /* 0x0000000306037207 */ /* 0x000fe20005000000 */
[----:B------:R-:W-:Y:S01]  /*5c40*/  UIADD3 UR9, UPT, UPT, UR4, 0x4a0, URZ ;  /* 0x000004a004097890 */ /* 0x000fe2000fffe0ff */
[----:B--2---:R-:W-:Y:S01]  /*5c50*/  LEA R2, R11, UR6, 0x3 ;  /* 0x000000060b027c11 */ /* 0x004fe2000f8e18ff */
[----:B------:R-:W-:Y:S01]  /*5c60*/  UIADD3 UR8, UPT, UPT, UR8, 0x530, URZ ;  /* 0x0000053008087890 */ /* 0x000fe2000fffe0ff */
[----:B------:R2:W-:Y:S01]  /*5c70*/  @!P2 SYNCS.ARRIVE.TRANS64.RED RZ, [R3+URZ], R4 ;  /* 0x0000000403ffa9a7 */ /* 0x0005e200080004ff */
[----:B------:R-:W-:Y:S01]  /*5c80*/  UIADD3 UR4, UPT, UPT, UR5, 0x1, URZ ;  /* 0x0000000105047890 */ /* 0x000fe2000fffe0ff */
[----:B------:R-:W-:-:S03]  /*5c90*/  VIADD R8, R8, 0x1 ;  /* 0x0000000108087836 */ /* 0x000fc60000000000 */
[----:B------:R-:W-:Y:S02]  /*5ca0*/  UISETP.NE.AND UP0, UPT, UR4, 0x2, UPT ;  /* 0x000000020400788c */ /* 0x000fe4000bf05270 */
[----:B------:R-:W-:Y:S01]  /*5cb0*/  ISETP.NE.AND P0, PT, R8, 0x2, PT ;  /* 0x000000020800780c */ /* 0x000fe20003f05270 */
[----:B------:R-:W-:Y:S06]  /*5cc0*/  UGETNEXTWORKID.BROADCAST [UR8], [UR9] ;  /* 0x00000000080073ca */ /* 0x000fec0008000100 */
[----:B------:R-:W-:Y:S02]  /*5cd0*/  USEL UR7, URZ, 0x1, UP0 ;  /* 0x00000001ff077887 */ /* 0x000fe40008000000 */
[----:B------:R-:W-:-:S04]  /*5ce0*/  USEL UR5, UR4, URZ, UP0 ;  /* 0x000000ff04057287 */ /* 0x000fc80008000000 */
[----:B------:R-:W-:Y:S02]  /*5cf0*/  LOP3.LUT R12, R12, UR7, RZ, 0x3c, !PT ;  /* 0x000000070c0c7c12 */ /* 0x000fe4000f8e3cff */
[----:B--2---:R-:W-:-:S04]  /*5d00*/  SHF.L.U32 R4, R10, 0x1f, RZ ;  /* 0x0000001f0a047819 */ /* 0x004fc800000006ff */
[----:B------:R-:W2:Y:S02]  /*5d10*/  SYNCS.PHASECHK.TRANS64.TRYWAIT P1, [R2+URZ+0x4a0], R4 ;  /* 0x0004a004020075a7 */ /* 0x000ea400080211ff */
[----:B--2---:R-:W-:Y:S05]  /*5d20*/  @!P1 BRA `(.L_x_119) ;  /* 0x0000005c00189947 */ /* 0x004fea0003800000 */
.L_x_331:
[C---:B--2---:R-:W-:Y:S01]  /*5d30*/  LEA R4, R11.reuse, UR6, 0x4 ;  /* 0x000000060b047c11 */ /* 0x044fe2000f8e20ff */
[----:B------:R-:W-:Y:S01]  /*5d40*/  VIADD R2, R2, 0x4b0 ;  /* 0x000004b002027836 */ /* 0x000fe20000000000 */
[----:B------:R-:W-:Y:S01]  /*5d50*/  SEL R8, R8, RZ, P0 ;  /* 0x000000ff08087207 */ /* 0x000fe20000000000 */
[----:B------:R-:W-:-:S03]  /*5d60*/  VIADD R11, R11, 0x1 ;  /* 0x000000010b0b7836 */ /* 0x000fc60000000000 */
[----:B------:R-:W2:Y:S01]  /*5d70*/  LDS.128 R4, [R4+0x530] ;  /* 0x0005300004047984 */ /* 0x000ea20000000c00 */
[----:B------:R-:W-:Y:S02]  /*5d80*/  PRMT R2, RZ, 0x654, R2 ;  /* 0x00000654ff027816 */ /* 0x000fe40000000002 */
[C---:B------:R-:W-:Y:S01]  /*5d90*/  ISETP.NE.AND P1, PT, R11.reuse, 0x2, PT ;  /* 0x000000020b00780c */ /* 0x040fe20003f25270 */
[----:B------:R-:W-:Y:S01]  /*5da0*/  @!PT LDS RZ, [RZ] ;  /* 0x00000000fffff984 */ /* 0x000fe20000000800 */
[----:B------:R-:W-:Y:S01]  /*5db0*/  @!PT LDS RZ, [RZ] ;  /* 0x00000000fffff984 */ /* 0x000fe20000000800 */
[----:B------:R-:W-:Y:S01]  /*5dc0*/  @!PT LDS RZ, [RZ] ;  /* 0x00000000fffff984 */ /* 0x000fe20000000800 */
[----:B------:R-:W-:Y:S01]  /*5dd0*/  @!PT LDS RZ, [RZ] ;  /* 0x00000000fffff984 */ /* 0x000fe20000000800 */
[----:B------:R3:W-:Y:S06]  /*5de0*/  MEMBAR.ALL.CTA ;  /* 0x0000000000007992 */ /* 0x0007ec0000008000 */
[----:B---3--:R-:W3:Y:S01]  /*5df0*/  FENCE.VIEW.ASYNC.S ;  /* 0x00000000000073c6 */ /* 0x008ee20000000000 */
[----:B------:R-:W-:Y:S01]  /*5e00*/  SEL R11, R11, RZ, P1 ;  /* 0x000000ff0b0b7207 */ /* 0x000fe20000800000 */
[----:B---3--:R3:W-:Y:S01]  /*5e10*/  SYNCS.ARRIVE.TRANS64.RED.A1T0 RZ, [R2+URZ], RZ ;  /* 0x000000ff02ff79a7 */ /* 0x0087e200081004ff */
[----:B--2---:R-:W-:-:S02]  /*5e20*/  LOP3.LUT P3, RZ, R6, 0x1, RZ, 0xc0, !PT ;  /* 0x0000000106ff7812 */ /* 0x004fc4000786c0ff */
[----:B------:R-:W-:-:S04]  /*5e30*/  SEL R4, RZ, 0x1, P1 ;  /* 0x00000001ff047807 */ /* 0x000fc80000800000 */
[----:B------:R-:W-:Y:S02]  /*5e40*/  LOP3.LUT R10, R10, R4, RZ, 0x3c, !PT ;  /* 0x000000040a0a7212 */ /* 0x000fe400078e3cff */
[----:B---3--:R-:W-:-:S04]  /*5e50*/  SEL R2, RZ, 0x1, P0 ;  /* 0x00000001ff027807 */ /* 0x008fc80000000000 */
[----:B------:R-:W-:Y:S01]  /*5e60*/  LOP3.LUT R9, R9, R2, RZ, 0x3c, !PT ;  /* 0x0000000209097212 */ /* 0x000fe200078e3cff */
[----:B------:R-:W-:Y:S06]  /*5e70*/  @P3 BRA `(.L_x_120) ;  /* 0xfffffffc002c3947 */ /* 0x000fec000383ffff */
[----:B------:R-:W-:Y:S01]  /*5e80*/  ULEA UR4, UR5, UR6, 0x3 ;  /* 0x0000000605047291 */ /* 0x000fe2000f8e18ff */
[----:B------:R-:W-:-:S08]  /*5e90*/  SHF.L.U32 R2, R12, 0x1f, RZ ;  /* 0x0000001f0c027819 */ /* 0x000fd000000006ff */
[----:B------:R-:W2:Y:S02]  /*5ea0*/  SYNCS.PHASECHK.TRANS64 P0, [UR4+0x4b0], R2 ;  /* 0x0004b002ff0075a7 */ /* 0x000ea40008001004 */
[----:B--2---:R-:W-:Y:S05]  /*5eb0*/  @P0 BRA `(.L_x_121) ;  /* 0x0000000000080947 */ /* 0x004fea0003800000 */
[----:B------:R-:W2:Y:S02]  /*5ec0*/  SYNCS.PHASECHK.TRANS64.TRYWAIT P0, [UR4+0x4b0], R2 ;  /* 0x0004b002ff0075a7 */ /* 0x000ea40008001104 */
[----:B--2---:R-:W-:Y:S05]  /*5ed0*/  @!P0 BRA `(.L_x_122) ;  /* 0x0000005800c08947 */ /* 0x004fea0003800000 */
.L_x_121:
[----:B------:R-:W-:-:S04]  /*5ee0*/  UIADD3 UR7, UPT, UPT, UR5, 0x1, URZ ;  /* 0x0000000105077890 */ /* 0x000fc8000fffe0ff */
[----:B------:R-:W-:-:S04]  /*5ef0*/  UISETP.NE.AND UP0, UPT, UR7, 0x2, UPT ;  /* 0x000000020700788c */ /* 0x000fc8000bf05270 */
[----:B------:R-:W-:Y:S02]  /*5f00*/  USEL UR8, URZ, 0x1, UP0 ;  /* 0x00000001ff087887 */ /* 0x000fe40008000000 */
[----:B------:R-:W-:-:S04]  /*5f10*/  USEL UR7, UR7, URZ, UP0 ;  /* 0x000000ff07077287 */ /* 0x000fc80008000000 */
[----:B------:R-:W-:Y:S01]  /*5f20*/  ULEA UR7, UR7, UR6, 0x3 ;  /* 0x0000000607077291 */ /* 0x000fe2000f8e18ff */
[----:B--2---:R-:W-:-:S04]  /*5f30*/  LOP3.LUT R2, R12, UR8, RZ, 0x3c, !PT ;  /* 0x000000080c027c12 */ /* 0x004fc8000f8e3cff */
[----:B------:R-:W-:-:S04]  /*5f40*/  SHF.L.U32 R0, R2, 0x1f, RZ ;  /* 0x0000001f02007819 */ /* 0x000fc800000006ff */
[----:B------:R-:W2:Y:S02]  /*5f50*/  SYNCS.PHASECHK.TRANS64 P0, [UR7+0x4b0], R0 ;  /* 0x0004b000ff0075a7 */ /* 0x000ea40008001007 */
[----:B-12---:R-:W-:Y:S05]  /*5f60*/  @P0 EXIT ;  /* 0x000000000000094d */ /* 0x006fea0003800000 */
[----:B------:R-:W-:Y:S02]  /*5f70*/  SHF.L.U32 R2, R2, 0x1f, RZ ;  /* 0x0000001f02027819 */ /* 0x000fe400000006ff */
[----:B------:R-:W-:-:S07]  /*5f80*/  MOV R0, UR7 ;  /* 0x0000000700007c02 */ /* 0x000fce0008000f00 */
.L_x_123:
[----:B-1----:R1:W2:Y:S02]  /*5f90*/  SYNCS.PHASECHK.TRANS64.TRYWAIT P0, [R0+URZ+0x4b0], R2 ;  /* 0x0004b002000075a7 */ /* 0x0022a400080011ff */
[----:B--2---:R-:W-:Y:S05]  /*5fa0*/  @!P0 NANOSLEEP.SYNCS 0x989680 ;  /* 0x009896800000895d */ /* 0x004fea0003900000 */
[----:B------:R-:W2:Y:S02]  /*5fb0*/  @!P0 SYNCS.PHASECHK.TRANS64 P0, [R0+URZ+0x4b0], R2 ;  /* 0x0004b002000085a7 */ /* 0x000ea400080010ff */
[----:B--2---:R-:W-:Y:S05]  /*5fc0*/  @P0 EXIT ;  /* 0x000000000000094d */ /* 0x004fea0003800000 */
[----:B------:R-:W-:Y:S05]  /*5fd0*/  BRA `(.L_x_123) ;  /* 0xfffffffc00ec7947 */ /* 0x000fea000383ffff */
.L_x_116:
[----:B------:R-:W-:Y:S05]  /*5fe0*/  BRA.U UP5, `(.L_x_124) ;  /* 0x0000001105887547 */ /* 0x000fea000b800000 */
[----:B------:R-:W2:Y:S01]  /*5ff0*/  S2UR UR7, SR_CgaCtaId ;  /* 0x00000000000779c3 */ /* 0x000ea20000008800 */
[----:B------:R-:W-:Y:S01]  /*6000*/  UMOV UR4, 0x40 ;  /* 0x0000004000047882 */ /* 0x000fe20000000000 */
[----:B------:R-:W-:Y:S01]  /*6010*/  NOP ;  /* 0x0000000000007918 */ /* 0x000fe20000000000 */
[----:B------:R-:W-:Y:S01]  /*6020*/  UMOV UR6, 0x400 ;  /* 0x0000040000067882 */ /* 0x000fe20000000000 */
[----:B--2---:R-:W-:Y:S02]  /*6030*/  ULEA UR5, UR7, UR4, 0x18 ;  /* 0x0000000407057291 */ /* 0x004fe4000f8ec0ff */
[----:B------:R-:W-:-:S07]  /*6040*/  ULEA UR6, UR7, UR6, 0x18 ;  /* 0x0000000607067291 */ /* 0x000fce000f8ec0ff */
[----:B------:R-:W2:Y:S02]  /*6050*/  LDS.U8 R0, [UR5+0x1c] ;  /* 0x00001c05ff007984 */ /* 0x000ea40008000000 */
[----:B--2---:R-:W-:-:S13]  /*6060*/  ISETP.NE.AND P0, PT, R0, RZ, PT ;  /* 0x000000ff0000720c */ /* 0x004fda0003f05270 */
[----:B------:R-:W-:Y:S05]  /*6070*/  @P0 BRA `(.L_x_125) ;  /* 0x0000000400080947 */ /* 0x000fea0003800000 */
[----:B------:R-:W-:Y:S02]  /*6080*/  UISETP.NE.U32.AND UP1, UPT, UR27, 0x1, UPT ;  /* 0x000000011b00788c */ /* 0x000fe4000bf25070 */
[----:B------:R-:W-:-:S07]  /*6090*/  UIADD3 UR7, UPT, UPT, UR5, 0x8, URZ ;  /* 0x0000000805077890 */ /* 0x000fce000fffe0ff */
[----:B------:R-:W-:Y:S05]  /*60a0*/  BRA.U !UP1, `(.L_x_126) ;  /* 0x00000001099c7547 */ /* 0x000fea000b800000 */
[----:B------:R-:W-:Y:S01]  /*60b0*/  ELECT P0, URZ, PT ;  /* 0x0000000000ff782f */ /* 0x000fe20003800000 */
[----:B------:R-:W-:-:S12]  /*60c0*/  BSSY B0, `(.L_x_126) ;  /* 0x0000025000007945 */ /* 0x000fd80003800000 */
[----:B------:R-:W-:Y:S05]  /*60d0*/  @!P0 BRA `(.L_x_127) ;  /* 0x00000000008c8947 */ /* 0x000fea0003800000 */
[----:B------:R-:W-:-:S05]  /*60e0*/  UMOV UR4, 0x10 ;  /* 0x0000001000047882 */ /* 0x000fca0000000000 */
[----:B------:R-:W-:Y:S04]  /*60f0*/  DEPBAR.LE SB2, 0x36 ;  /* 0x0000ad800000791a */ /* 0x000fe80000000000 */
[----:B------:R-:W2:Y:S02]  /*6100*/  UTCATOMSWS.2CTA.FIND_AND_SET.ALIGN UP0, UR4, UR4 ;  /* 0x00000004000475e3 */ /* 0x000ea40008200800 */
[----:B--2---:R-:W-:Y:S01]  /*6110*/  MOV R10, UR4 ;  /* 0x00000004000a7c02 */ /* 0x004fe20008000f00 */
[----:B------:R-:W-:Y:S06]  /*6120*/  BRA.U UP0, `(.L_x_128) ;  /* 0x0000000100187547 */ /* 0x000fec000b800000 */
.L_x_129:
[----:B------:R-:W-:Y:S05]  /*6130*/  NANOSLEEP 0x64 ;  /* 0x000000640000795d */ /* 0x000fea0003800000 */
[----:B------:R-:W-:-:S05]  /*6140*/  UMOV UR4, 0x10 ;  /* 0x0000001000047882 */ /* 0x000fca0000000000 */
[----:B------:R-:W-:Y:S04]  /*6150*/  DEPBAR.LE SB2, 0x36 ;  /* 0x0000ad800000791a */ /* 0x000fe80000000000 */
[----:B------:R-:W2:Y:S02]  /*6160*/  UTCATOMSWS.2CTA.FIND_AND_SET.ALIGN UP0, UR4, UR4 ;  /* 0x00000004000475e3 */ /* 0x000ea40008200800 */
[----:B--2---:R-:W-:Y:S01]  /*6170*/  MOV R10, UR4 ;  /* 0x00000004000a7c02 */ /* 0x004fe20008000f00 */
[----:B------:R-:W-:Y:S05]  /*6180*/  BRA.U !UP0, `(.L_x_129) ;  /* 0xfffffffd08e87547 */ /* 0x000fea000b83ffff */
.L_x_128:
[----:B------:R-:W2:Y:S01]  /*6190*/  LDS R6, [UR5+0x10] ;  /* 0x00001005ff067984 */ /* 0x000ea20008000800 */
[----:B------:R-:W-:Y:S01]  /*61a0*/  IMAD.U32 R0, RZ, RZ, UR6 ;  /* 0x00000006ff007e24 */ /* 0x000fe2000f8e00ff */
[----:B------:R-:W-:-:S03]  /*61b0*/  MOV R4, UR29 ;  /* 0x0000001d00047c02 */ /* 0x000fc60008000f00 */
[----:B------:R-:W-:Y:S01]  /*61c0*/  VIADD R0, R0, 0x550 ;  /* 0x0000055000007836 */ /* 0x000fe20000000000 */
[----:B--2---:R-:W-:-:S04]  /*61d0*/  SHF.L.U32 R6, R6, 0x1f, RZ ;  /* 0x0000001f06067819 */ /* 0x004fc800000006ff */
[----:B------:R-:W2:Y:S02]  /*61e0*/  SYNCS.PHASECHK.TRANS64.TRYWAIT P0, [UR5+0x8], R6 ;  /* 0x00000806ff0075a7 */ /* 0x000ea40008001105 */
[----:B--2---:R-:W-:Y:S05]  /*61f0*/  @P0 BRA `(.L_x_130) ;  /* 0x0000000000080947 */ /* 0x004fea0003800000 */
[----:B------:R-:W2:Y:S02]  /*6200*/  SYNCS.PHASECHK.TRANS64.TRYWAIT P0, [UR5+0x8], R6 ;  /* 0x00000806ff0075a7 */ /* 0x000ea40008001105 */
[----:B--2---:R-:W-:Y:S05]  /*6210*/  @!P0 BRA `(.L_x_131) ;  /* 0x0000005800088947 */ /* 0x004fea0003800000 */
.L_x_130:
[----:B------:R-:W-:Y:S01]  /*6220*/  PRMT R4, R4, 0x654, R0 ;  /* 0x0000065404047816 */ /* 0x000fe20000000000 */
[----:B------:R-:W-:Y:S01]  /*6230*/  HFMA2 R0, -RZ, RZ, 0, 5.9604644775390625e-08 ;  /* 0x00000001ff007431 */ /* 0x000fe200000001ff */
[----:B------:R-:W-:Y:S01]  /*6240*/  UPRMT UR4, UR29, 0x654, UR7 ;  /* 0x000006541d047896 */ /* 0x000fe20008000007 */
[----:B------:R-:W-:Y:S02]  /*6250*/  IMAD.MOV.U32 R8, RZ, RZ, 0xffff ;  /* 0x0000ffffff087424 */ /* 0x000fe400078e00ff */
[----:B--2---:R-:W-:Y:S02]  /*6260*/  IMAD.MOV.U32 R6, RZ, RZ, 0x4 ;  /* 0x00000004ff067424 */ /* 0x004fe400078e00ff */
[----:B------:R-:W-:Y:S01]  /*6270*/  IMAD.SHL.U32 R9, R10, 0x20, RZ ;  /* 0x000000200a097824 */ /* 0x000fe200078e00ff */
[----:B------:R-:W-:Y:S02]  /*6280*/  MOV R5, UR4 ;  /* 0x0000000400057c02 */ /* 0x000fe40008000f00 */
[-C--:B------:R-:W-:Y:S01]  /*6290*/  SHF.L.U32 R8, R8, R10.reuse, RZ ;  /* 0x0000000a08087219 */ /* 0x080fe200000006ff */
[----:B------:R2:W-:Y:S01]  /*62a0*/  SYNCS.ARRIVE.TRANS64.RED RZ, [UR4], R6 ;  /* 0x00000006ffff79a7 */ /* 0x0005e20008000404 */
[----:B------:R-:W-:Y:S01]  /*62b0*/  SHF.L.U32 R7, R0, R10, RZ ;  /* 0x0000000a00077219 */ /* 0x000fe200000006ff */
[----:B------:R2:W-:Y:S04]  /*62c0*/  STS [UR6+0x550], R9 ;  /* 0x00055009ff007988 */ /* 0x0005e80008000806 */
[----:B------:R2:W-:Y:S04]  /*62d0*/  STAS [R4.64], R10 ;  /* 0x0000000a04007dbd */ /* 0x0005e8000c0008ff */
[----:B------:R2:W-:Y:S04]  /*62e0*/  ATOMS.OR RZ, [UR5+0x14], R8 ;  /* 0x00001408ffff798c */ /* 0x0005e8000b000005 */
[----:B------:R2:W-:Y:S04]  /*62f0*/  ATOMS.OR RZ, [UR5+0x18], R7 ;  /* 0x00001807ffff798c */ /* 0x0005e8000b000005 */
[----:B------:R2:W-:Y:S02]  /*6300*/  ATOMS.XOR RZ, [UR5+0x10], R0 ;  /* 0x00001000ffff798c */ /* 0x0005e4000b800005 */
.L_x_127:
[----:B-1----:R-:W-:Y:S05]  /*6310*/  BSYNC B0 ;  /* 0x0000000000007941 */ /* 0x002fea0003800000 */
.L_x_126:
[----:B------:R-:W-:Y:S05]  /*6320*/  BRA.U UP1, `(.L_x_132) ;  /* 0x00000001016c7547 */ /* 0x000fea000b800000 */
[----:B------:R-:W-:-:S03]  /*6330*/  UMOV UR4, 0xffffffff ;  /* 0xffffffff00047882 */ /* 0x000fc60000000000 */
[----:B------:R-:W-:Y:S05]  /*6340*/  BRA.DIV UR4, `(.L_x_133) ;  /* 0x0000005604d47947 */ /* 0x000fea000b800000 */
[----:B------:R-:W-:-:S13]  /*6350*/  ELECT P0, URZ, PT ;  /* 0x0000000000ff782f */ /* 0x000fda0003800000 */
.L_x_335:
[----:B------:R-:W-:Y:S05]  /*6360*/  @!P0 BRA `(.L_x_132) ;  /* 0x00000000005c8947 */ /* 0x000fea0003800000 */
[----:B--2---:R-:W2:Y:S02]  /*6370*/  LDS R4, [UR5+0x10] ;  /* 0x00001005ff047984 */ /* 0x004ea40008000800 */
[----:B--2---:R-:W-:-:S04]  /*6380*/  SHF.L.U32 R4, R4, 0x1f, RZ ;  /* 0x0000001f04047819 */ /* 0x004fc800000006ff */
[----:B------:R-:W2:Y:S02]  /*6390*/  SYNCS.PHASECHK.TRANS64.TRYWAIT P0, [UR5+0x8], R4 ;  /* 0x00000804ff0075a7 */ /* 0x000ea40008001105 */
[----:B--2---:R-:W-:Y:S05]  /*63a0*/  @P0 BRA `(.L_x_134) ;  /* 0x0000000000080947 */ /* 0x004fea0003800000 */
[----:B------:R-:W2:Y:S02]  /*63b0*/  SYNCS.PHASECHK.TRANS64.TRYWAIT P0, [UR5+0x8], R4 ;  /* 0x00000804ff0075a7 */ /* 0x000ea40008001105 */
[----:B--2---:R-:W-:Y:S05]  /*63c0*/  @!P0 BRA `(.L_x_135) ;  /* 0x0000005400d88947 */ /* 0x004fea0003800000 */
.L_x_134:
[----:B------:R-:W3:Y:S01]  /*63d0*/  LDS R6, [UR6+0x550] ;  /* 0x00055006ff067984 */ /* 0x000ee20008000800 */
[----:B--2---:R-:W-:Y:S02]  /*63e0*/  HFMA2 R0, -RZ, RZ, 0, 5.9604644775390625e-08 ;  /* 0x00000001ff007431 */ /* 0x004fe400000001ff */
[----:B------:R-:W-:Y:S01]  /*63f0*/  IMAD.MOV.U32 R4, RZ, RZ, 0xffff ;  /* 0x0000ffffff047424 */ /* 0x000fe200078e00ff */
[----:B------:R-:W-:Y:S01]  /*6400*/  UPRMT UR4, UR29, 0x654, UR7 ;  /* 0x000006541d047896 */ /* 0x000fe20008000007 */
[----:B---3--:R-:W-:-:S03]  /*6410*/  IMAD.SHL.U32 R5, R6, 0x20, RZ ;  /* 0x0000002006057824 */ /* 0x008fc600078e00ff */
[-C--:B------:R-:W-:Y:S02]  /*6420*/  SHF.L.U32 R4, R4, R6.reuse, RZ ;  /* 0x0000000604047219 */ /* 0x080fe400000006ff */
[----:B------:R-:W-:Y:S01]  /*6430*/  SHF.L.U32 R6, R0, R6, RZ ;  /* 0x0000000600067219 */ /* 0x000fe200000006ff */
[----:B------:R3:W-:Y:S04]  /*6440*/  STS [UR6+0x550], R5 ;  /* 0x00055005ff007988 */ /* 0x0007e80008000806 */
[----:B------:R3:W-:Y:S04]  /*6450*/  ATOMS.OR RZ, [UR5+0x14], R4 ;  /* 0x00001404ffff798c */ /* 0x0007e8000b000005 */
[----:B------:R3:W-:Y:S01]  /*6460*/  ATOMS.OR RZ, [UR5+0x18], R6 ;  /* 0x00001806ffff798c */ /* 0x0007e2000b000005 */
[----:B------:R-:W-:Y:S03]  /*6470*/  SYNCS.ARRIVE.TRANS64.RED.A1T0 RZ, [UR4], RZ ;  /* 0x000000ffffff79a7 */ /* 0x000fe60008100404 */
[----:B------:R3:W-:Y:S01]  /*6480*/  ATOMS.XOR RZ, [UR5+0x10], R0 ;  /* 0x00001000ffff798c */ /* 0x0007e2000b800005 */
[----:B------:R-:W-:Y:S05]  /*6490*/  BRA `(.L_x_132) ;  /* 0x0000000000107947 */ /* 0x000fea0003800000 */
.L_x_125:
[----:B------:R-:W-:Y:S02]  /*64a0*/  MOV R0, 0xffffffff ;  /* 0xffffffff00007802 */ /* 0x000fe40000000f00 */
[----:B------:R-:W-:-:S03]  /*64b0*/  MOV R4, 0x64e0 ;  /* 0x000064e000047802 */ /* 0x000fc60000000f00 */
[----:B------:R2:W-:Y:S04]  /*64c0*/  STS [UR6+0x550], R0 ;  /* 0x00055000ff007988 */ /* 0x0005e80008000806 */
[----:B-12--5:R-:W-:Y:S05]  /*64d0*/  CALL.REL.NOINC `($__internal_1_$__cuda_sm10x_tcgen05_guardrail_trap_phase_invalid_during_alloc) ;  /* 0x0000005800e07944 */ /* 0x026fea0003c00000 */
.L_x_132:
[----:B------:R-:W-:Y:S05]  /*64e0*/  WARPSYNC.ALL ;  /* 0x0000000000007948 */ /* 0x000fea0003800000 */
[----:B------:R-:W4:Y:S01]  /*64f0*/  S2UR UR4, SR_CgaCtaId ;  /* 0x00000000000479c3 */ /* 0x000f220000008800 */
[----:B------:R-:W-:Y:S01]  /*6500*/  UMOV UR13, 0x400 ;  /* 0x00000400000d7882 */ /* 0x000fe20000000000 */
[----:B------:R-:W-:-:S06]  /*6510*/  NOP ;  /* 0x0000000000007918 */ /* 0x000fcc0000000000 */
[----:B------:R-:W-:Y:S06]  /*6520*/  BAR.ARV 0x6, 0xa0 ;  /* 0x0182800000007b1d */ /* 0x000fec0000002000 */
[----:B------:R-:W1:Y:S01]  /*6530*/  LDCU UR6, c[0x0][0x38c] ;  /* 0x00007180ff0677ac */ /* 0x000e620008000800 */
[----:B------:R-:W-:Y:S01]  /*6540*/  LOP3.LUT R3, R3, 0xffff, RZ, 0xc0, !PT ;  /* 0x0000ffff03037812 */ /* 0x000fe200078ec0ff */
[----:B--2---:R-:W-:Y:S01]  /*6550*/  IMAD.MOV.U32 R9, RZ, RZ, 0x1 ;  /* 0x00000001ff097424 */ /* 0x004fe200078e00ff */
[----:B------:R-:W-:Y:S01]  /*6560*/  LOP3.LUT R2, R2, 0xffff, RZ, 0xc0, !PT ;  /* 0x0000ffff02027812 */ /* 0x000fe200078ec0ff */
[----:B------:R-:W-:Y:S01]  /*6570*/  IMAD.MOV.U32 R8, RZ, RZ, RZ ;  /* 0x000000ffff087224 */ /* 0x000fe200078e00ff */
[----:B------:R-:W-:Y:S01]  /*6580*/  R2UR UR16, R3 ;  /* 0x00000000031072ca */ /* 0x000fe200000e0000 */
[----:B------:R-:W-:Y:S01]  /*6590*/  UMOV UR20, URZ ;  /* 0x000000ff00147c82 */ /* 0x000fe20008000000 */
[----:B------:R-:W-:-:S02]  /*65a0*/  R2UR UR24, R2 ;  /* 0x00000000021872ca */ /* 0x000fc400000e0000 */
[----:B------:R-:W-:Y:S01]  /*65b0*/  CS2R R2, SRZ ;  /* 0x0000000000027805 */ /* 0x000fe2000001ff00 */
[----:B------:R-:W-:Y:S01]  /*65c0*/  UMOV UR10, URZ ;  /* 0x000000ff000a7c82 */ /* 0x000fe20008000000 */
[----:B----4-:R-:W-:Y:S02]  /*65d0*/  ULEA UR13, UR4, UR13, 0x18 ;  /* 0x0000000d040d7291 */ /* 0x010fe4000f8ec0ff */
[----:B------:R-:W-:Y:S02]  /*65e0*/  UISETP.NE.AND UP3, UPT, UR27, URZ, UPT ;  /* 0x000000ff1b00728c */ /* 0x000fe4000bf65270 */
[----:B------:R-:W-:Y:S02]  /*65f0*/  UIADD3 UR5, UPT, UPT, UR13, 0x2800, URZ ;  /* 0x000028000d057890 */ /* 0x000fe4000fffe0ff */
[----:B------:R-:W-:Y:S02]  /*6600*/  UIADD3 UR4, UPT, UPT, UR13, 0x26800, URZ ;  /* 0x000268000d047890 */ /* 0x000fe4000fffe0ff */
[----:B-1----:R-:W-:Y:S01]  /*6610*/  UIADD3 UR6, UPT, UPT, UR6, 0x1f, URZ ;  /* 0x0000001f06067890 */ /* 0x002fe2000fffe0ff */
[----:B---3--:R-:W1:Y:S01]  /*6620*/  LDS R0, [UR13+0x550] ;  /* 0x0005500dff007984 */ /* 0x008e620008000800 */
[----:B------:R-:W-:-:S02]  /*6630*/  USHF.R.U32.HI UR5, URZ, 0x4, UR5 ;  /* 0x00000004ff057899 */ /* 0x000fc40008011605 */
[----:B------:R-:W-:Y:S02]  /*6640*/  USHF.R.S32.HI UR21, URZ, 0x1f, UR6 ;  /* 0x0000001fff157899 */ /* 0x000fe40008011406 */
[----:B------:R-:W-:Y:S02]  /*6650*/  USHF.R.U32.HI UR4, URZ, 0x4, UR4 ;  /* 0x00000004ff047899 */ /* 0x000fe40008011604 */
[----:B------:R-:W-:Y:S02]  /*6660*/  ULEA.HI UR21, UR21, UR6, URZ, 0x5 ;  /* 0x0000000615157291 */ /* 0x000fe4000f8f28ff */
[----:B------:R-:W-:Y:S02]  /*6670*/  ULOP3.LUT UR5, UR5, 0x3fff, URZ, 0xc0, !UPT ;  /* 0x00003fff05057892 */ /* 0x000fe4000f8ec0ff */
[----:B------:R-:W-:Y:S02]  /*6680*/  USHF.R.S32.HI UR21, URZ, 0x5, UR21 ;  /* 0x00000005ff157899 */ /* 0x000fe40008011415 */
[----:B------:R-:W-:-:S02]  /*6690*/  ULOP3.LUT UR18, UR4, 0x3fff, URZ, 0xc0, !UPT ;  /* 0x00003fff04127892 */ /* 0x000fc4000f8ec0ff */
[----:B------:R-:W-:Y:S02]  /*66a0*/  UISETP.LT.AND UP0, UPT, UR21, 0x1, UPT ;  /* 0x000000011500788c */ /* 0x000fe4000bf01270 */
[----:B------:R-:W-:Y:S02]  /*66b0*/  ULOP3.LUT UR17, UR5, 0x10000, URZ, 0xfc, !UPT ;  /* 0x0001000005117892 */ /* 0x000fe4000f8efcff */
[----:B------:R-:W-:Y:S02]  /*66c0*/  ULOP3.LUT UR18, UR18, 0x10000, URZ, 0xfc, !UPT ;  /* 0x0001000012127892 */ /* 0x000fe4000f8efcff */
[----:B------:R-:W-:Y:S01]  /*66d0*/  USEL UR25, UR21, 0x1, !UP0 ;  /* 0x0000000115197887 */ /* 0x000fe2000c000000 */
[----:B------:R-:W-:Y:S01]  /*66e0*/  UMOV UR11, URZ ;  /* 0x000000ff000b7c82 */ /* 0x000fe20008000000 */
[----:B------:R-:W-:Y:S01]  /*66f0*/  UMOV UR22, 0x0 ;  /* 0x0000000000167882 */ /* 0x000fe20000000000 */
[----:B------:R-:W-:Y:S01]  /*6700*/  UMOV UR23, 0x8100490 ;  /* 0x0810049000177882 */ /* 0x000fe20000000000 */
[----:B-1----:R-:W-:-:S15]  /*6710*/  R2UR UR26, R0 ;  /* 0x00000000001a72ca */ /* 0x002fde00000e0000 */
.L_x_143:
[C---:B------:R-:W-:Y:S02]  /*6720*/  LEA R0, R8.reuse, UR13, 0x3 ;  /* 0x0000000d08007c11 */ /* 0x040fe4000f8e18ff */
[----:B------:R-:W-:Y:S02]  /*6730*/  SHF.L.U32 R4, R3, 0x1f, RZ ;  /* 0x0000001f03047819 */ /* 0x000fe400000006ff */
[----:B------:R-:W-:Y:S02]  /*6740*/  LEA R5, R8, UR13, 0x4 ;  /* 0x0000000d08057c11 */ /* 0x000fe4000f8e20ff */
[----:B------:R-:W1:Y:S02]  /*6750*/  SYNCS.PHASECHK.TRANS64.TRYWAIT P0, [R0+URZ+0x4a0], R4 ;  /* 0x0004a004000075a7 */ /* 0x000e6400080011ff */
[----:B-1-3--:R-:W-:Y:S05]  /*6760*/  @!P0 BRA `(.L_x_136) ;  /* 0x0000005400088947 */ /* 0x00afea0003800000 */
.L_x_336:
[----:B-1----:R-:W1:Y:S01]  /*6770*/  LDS.128 R4, [R5+0x530] ;  /* 0x0005300005047984 */ /* 0x002e620000000c00 */
[----:B------:R-:W-:Y:S02]  /*6780*/  VIADD R0, R0, 0x4b0 ;  /* 0x000004b000007836 */ /* 0x000fe40000000000 */
[----:B------:R-:W-:Y:S01]  /*6790*/  VIADD R8, R8, 0x1 ;  /* 0x0000000108087836 */ /* 0x000fe20000000000 */
[----:B------:R-:W-:Y:S01]  /*67a0*/  @!PT LDS RZ, [RZ] ;  /* 0x00000000fffff984 */ /* 0x000fe20000000800 */
[----:B------:R-:W-:Y:S01]  /*67b0*/  @!PT LDS RZ, [RZ] ;  /* 0x00000000fffff984 */ /* 0x000fe20000000800 */
[----:B------:R-:W-:Y:S01]  /*67c0*/  @!PT LDS RZ, [RZ] ;  /* 0x00000000fffff984 */ /* 0x000fe20000000800 */
[----:B------:R-:W-:Y:S01]  /*67d0*/  @!PT LDS RZ, [RZ] ;  /* 0x00000000fffff984 */ /* 0x000fe20000000800 */
[----:B------:R2:W-:Y:S06]  /*67e0*/  MEMBAR.ALL.CTA ;  /* 0x0000000000007992 */ /* 0x0005ec0000008000 */
[----:B--2---:R-:W2:Y:S01]  /*67f0*/  FENCE.VIEW.ASYNC.S ;  /* 0x00000000000073c6 */ /* 0x004ea20000000000 */
[----:B------:R-:W-:-:S04]  /*6800*/  PRMT R0, RZ, 0x654, R0 ;  /* 0x00000654ff007816 */ /* 0x000fc80000000000 */
[----:B--2---:R2:W-:Y:S01]  /*6810*/  SYNCS.ARRIVE.TRANS64.RED.A1T0 RZ, [R0+URZ], RZ ;  /* 0x000000ff00ff79a7 */ /* 0x0045e200081004ff */
[----:B-1----:R-:W-:Y:S01]  /*6820*/  LOP3.LUT P1, RZ, R6, 0x1, RZ, 0xc0, !PT ;  /* 0x0000000106ff7812 */ /* 0x002fe2000782c0ff */
[----:B--2---:R-:W-:-:S12]  /*6830*/  BRA.U UP3, `(.L_x_137) ;  /* 0x0000000103cc7547 */ /* 0x004fd8000b800000 */
[----:B------:R-:W1:Y:S01]  /*6840*/  LDCU UR4, c[0x0][0x38c] ;  /* 0x00007180ff0477ac */ /* 0x000e620008000800 */
[----:B------:R-:W-:Y:S02]  /*6850*/  PLOP3.LUT P2, PT, PT, PT, PT, 0x80, 0x8 ;  /* 0x000000000008781c */ /* 0x000fe40003f4f070 */
[----:B------:R-:W-:Y:S01]  /*6860*/  SHF.L.U32 R4, R9, 0x1f, RZ ;  /* 0x0000001f09047819 */ /* 0x000fe200000006ff */
[----:B------:R-:W-:Y:S02]  /*6870*/  ULEA UR19, UR20, UR13, 0x3 ;  /* 0x0000000d14137291 */ /* 0x000fe4000f8e18ff */
[----:B-1----:R-:W-:-:S06]  /*6880*/  UISETP.GE.AND UP0, UPT, UR4, 0x1, UPT ;  /* 0x000000010400788c */ /* 0x002fcc000bf06270 */
[----:B------:R-:W-:-:S05]  /*6890*/  PLOP3.LUT P0, PT, PT, PT, UP0, 0x80, 0x8 ;  /* 0x000000000008781c */ /* 0x000fca0003f0f008 */
[----:B------:R-:W-:-:S08]  /*68a0*/  @UP0 ULEA UR4, UR10, UR13, 0x3 ;  /* 0x0000000d0a040291 */ /* 0x000fd0000f8e18ff */
[----:B------:R-:W-:-:S04]  /*68b0*/  @P0 SHF.L.U32 R0, R2, 0x1f, RZ ;  /* 0x0000001f02000819 */ /* 0x000fc800000006ff */
[----:B------:R1:W2:Y:S01]  /*68c0*/  @P0 SYNCS.PHASECHK.TRANS64.TRYWAIT P2, [UR4], R0 ;  /* 0x00000000ff0005a7 */ /* 0x0002a20008041104 */
[----:B------:R-:W3:Y:S02]  /*68d0*/  SYNCS.PHASECHK.TRANS64.TRYWAIT P0, [UR19+0x4e0], R4 ;  /* 0x0004e004ff0075a7 */ /* 0x000ee40008001113 */
[----:B-123--:R-:W-:Y:S05]  /*68e0*/  @!P0 BRA `(.L_x_138) ;  /* 0x0000005000bc8947 */ /* 0x00efea0003800000 */
.L_x_338:
[----:B------:R-:W-:Y:S01]  /*68f0*/  UMOV UR14, UR11 ;  /* 0x0000000b000e7c82 */ /* 0x000fe20008000000 */
[----:B------:R-:W-:Y:S05]  /*6900*/  BRA.U !UP0, `(.L_x_139) ;  /* 0x0000000108887547 */ /* 0x000fea000b800000 */
[----:B------:R-:W-:Y:S02]  /*6910*/  UIADD3 UR14, UPT, UPT, UR25, UR11, URZ ;  /* 0x0000000b190e7290 */ /* 0x000fe4000fffe0ff */
[----:B------:R-:W-:Y:S02]  /*6920*/  ULEA UR15, UR20, UR26, 0x5 ;  /* 0x0000001a140f7291 */ /* 0x000fe4000f8e28ff */
[----:B------:R-:W-:Y:S01]  /*6930*/  UPLOP3.LUT UP2, UPT, UPT, UPT, UPT, 0x40, 0x4 ;  /* 0x000000000004789c */ /* 0x000fe20003f4e870 */
[----:B------:R-:W-:Y:S01]  /*6940*/  UMOV UR12, UR21 ;  /* 0x00000015000c7c82 */ /* 0x000fe20008000000 */
[----:B------:R-:W-:-:S09]  /*6950*/  UMOV UR5, UR10 ;  /* 0x0000000a00057c82 */ /* 0x000fd20008000000 */
.L_x_142:
[----:B--2---:R-:W-:Y:S01]  /*6960*/  ULEA UR6, UR5, UR13, 0x3 ;  /* 0x0000000d05067291 */ /* 0x004fe2000f8e18ff */
[----:B---3--:R-:W-:Y:S11]  /*6970*/  @P2 BRA `(.L_x_140) ;  /* 0x00000000000c2947 */ /* 0x008ff60003800000 */
[----:B-1----:R-:W-:Y:S04]  /*6980*/  SHF.L.U32 R4, R2, 0x1f, RZ ;  /* 0x0000001f02047819 */ /* 0x002fe800000006ff */
[----:B------:R-:W1:Y:S02]  /*6990*/  SYNCS.PHASECHK.TRANS64.TRYWAIT P0, [UR6], R4 ;  /* 0x00000004ff0075a7 */ /* 0x000e640008001106 */
[----:B-1----:R-:W-:Y:S05]  /*69a0*/  @!P0 BRA `(.L_x_141) ;  /* 0x0000005000a48947 */ /* 0x002fea0003800000 */
.L_x_140:
[----:B------:R-:W-:Y:S01]  /*69b0*/  UISETP.NE.AND UP0, UPT, UR12, 0x1, UPT ;  /* 0x000000010c00788c */ /* 0x000fe2000bf05270 */
[----:B------:R-:W-:Y:S01]  /*69c0*/  PLOP3.LUT P2, PT, PT, PT, PT, 0x80, 0x8 ;  /* 0x000000000008781c */ /* 0x000fe20003f4f070 */
[----:B------:R-:W-:Y:S02]  /*69d0*/  UIADD3 UR4, UPT, UPT, UR5, 0x1, URZ ;  /* 0x0000000105047890 */ /* 0x000fe4000fffe0ff */
[----:B------:R-:W-:Y:S02]  /*69e0*/  ULEA UR8, UR5, UR18, 0x6 ;  /* 0x0000001205087291 */ /* 0x000fe4000f8e30ff */
[----:B------:R-:W-:Y:S01]  /*69f0*/  UISETP.NE.AND UP1, UPT, UR4, 0x48, UPT ;  /* 0x000000480400788c */ /* 0x000fe2000bf25270 */
[----:B------:R-:W-:Y:S01]  /*6a00*/  PLOP3.LUT P0, PT, PT, PT, UP0, 0x80, 0x8 ;  /* 0x000000000008781c */ /* 0x000fe20003f0f008 */
[----:B------:R-:W-:Y:S02]  /*6a10*/  UIADD3 UR11, UPT, UPT, UR11, 0x1, URZ ;  /* 0x000000010b0b7890 */ /* 0x000fe4000fffe0ff */
[----:B------:R-:W-:Y:S02]  /*6a20*/  USEL UR7, URZ, 0x1, UP1 ;  /* 0x00000001ff077887 */ /* 0x000fe40008800000 */
[----:B------:R-:W-:Y:S01]  /*6a30*/  USEL UR10, UR4, URZ, UP1 ;  /* 0x000000ff040a7287 */ /* 0x000fe20008800000 */
[----:B------:R-:W-:Y:S01]  /*6a40*/  UMOV UR9, 0xc0004010 ;  /* 0xc000401000097882 */ /* 0x000fe20000000000 */
[----:B------:R-:W-:Y:S02]  /*6a50*/  UIADD3 UR12, UPT, UPT, UR12, -0x1, URZ ;  /* 0xffffffff0c0c7890 */ /* 0x000fe4000fffe0ff */
[----:B------:R-:W-:Y:S01]  /*6a60*/  LOP3.LUT R2, R2, UR7, RZ, 0x3c, !PT ;  /* 0x0000000702027c12 */ /* 0x000fe2000f8e3cff */
[----:B------:R-:W-:Y:S01]  /*6a70*/  @UP0 ULEA UR4, UR10, UR13, 0x3 ;  /* 0x0000000d0a040291 */ /* 0x000fe2000f8e18ff */
[----:B------:R-:W-:Y:S02]  /*6a80*/  UMOV UR7, 0xc0004010 ;  /* 0xc000401000077882 */ /* 0x000fe40000000000 */
[----:B-1----:R-:W-:Y:S01]  /*6a90*/  @P0 SHF.L.U32 R0, R2, 0x1f, RZ ;  /* 0x0000001f02000819 */ /* 0x002fe200000006ff */
[----:B------:R-:W-:Y:S05]  /*6aa0*/  UISETP.NE.AND UP0, UPT, UR11, UR14, UPT ;  /* 0x0000000e0b00728c */ /* 0x000fea000bf05270 */
[----:B------:R2:W3:Y:S01]  /*6ab0*/  @P0 SYNCS.PHASECHK.TRANS64.TRYWAIT P2, [UR4], R0 ;  /* 0x00000000ff0005a7 */ /* 0x0004e20008041104 */
[----:B------:R-:W-:Y:S02]  /*6ac0*/  UIADD3 UR4, UPT, UPT, UR6, 0x240, URZ ;  /* 0x0000024006047890 */ /* 0x000fe4000fffe0ff */
[----:B------:R-:W-:Y:S03]  /*6ad0*/  ULEA UR6, UR5, UR17, 0x7 ;  /* 0x0000001105067291 */ /* 0x000fe6000f8e38ff */
[----:B------:R-:W-:Y:S06]  /*6ae0*/  UMOV UR5, UR10 ;  /* 0x0000000a00057c82 */ /* 0x000fec0008000000 */
[----:B------:R2:W-:Y:S01]  /*6af0*/  UTCQMMA.2CTA gdesc[UR6], gdesc[UR8], tmem[UR15], tmem[UR22], idesc[UR23], UP2 ;  /* 0x00ff1608060075ea */ /* 0x0005e2000920030f */
[----:B------:R-:W-:Y:S01]  /*6b00*/  UPLOP3.LUT UP2, UPT, UPT, UPT, UPT, 0x80, 0x8 ;  /* 0x000000000008789c */ /* 0x000fe20003f4f070 */
[----:B------:R2:W-:Y:S01]  /*6b10*/  UTCBAR.2CTA.MULTICAST [UR4], URZ, UR16 ;  /* 0x000000ff040073e9 */ /* 0x0005e20008200810 */
[----:B------:R-:W-:Y:S09]  /*6b20*/  BRA.U UP0, `(.L_x_142) ;  /* 0xfffffffd008c7547 */ /* 0x000ff2000b83ffff */
.L_x_139:
[----:B--2---:R-:W-:Y:S01]  /*6b30*/  UIADD3 UR4, UPT, UPT, UR19, 0x4c0, URZ ;  /* 0x000004c013047890 */ /* 0x004fe2000fffe0ff */
[----:B------:R-:W-:-:S08]  /*6b40*/  UMOV UR11, UR14 ;  /* 0x0000000e000b7c82 */ /* 0x000fd00008000000 */
[----:B------:R2:W-:Y:S01]  /*6b50*/  UTCBAR.2CTA.MULTICAST [UR4], URZ, UR24 ;  /* 0x000000ff040073e9 */ /* 0x0005e20008200818 */
[----:B------:R-:W-:Y:S02]  /*6b60*/  NOP ;  /* 0x0000000000007918 */ /* 0x000fe40000000000 */
.L_x_137:
[----:B--2---:R-:W-:Y:S01]  /*6b70*/  UIADD3 UR4, UPT, UPT, UR20, 0x1, URZ ;  /* 0x0000000114047890 */ /* 0x004fe2000fffe0ff */
[----:B------:R-:W-:-:S03]  /*6b80*/  ISETP.NE.AND P0, PT, R8, 0x2, PT ;  /* 0x000000020800780c */ /* 0x000fc60003f05270 */
[----:B------:R-:W-:Y:S01]  /*6b90*/  UISETP.NE.AND UP0, UPT, UR4, 0x4, UPT ;  /* 0x000000040400788c */ /* 0x000fe2000bf05270 */
[----:B-1----:R-:W-:Y:S02]  /*6ba0*/  SEL R0, RZ, 0x1, P0 ;  /* 0x00000001ff007807 */ /* 0x002fe40000000000 */
[----:B------:R-:W-:Y:S01]  /*6bb0*/  SEL R8, R8, RZ, P0 ;  /* 0x000000ff08087207 */ /* 0x000fe20000000000 */
[----:B------:R-:W-:Y:S01]  /*6bc0*/  USEL UR5, URZ, 0x1, UP0 ;  /* 0x00000001ff057887 */ /* 0x000fe20008000000 */
[----:B------:R-:W-:Y:S01]  /*6bd0*/  LOP3.LUT R3, R3, R0, RZ, 0x3c, !PT ;  /* 0x0000000003037212 */ /* 0x000fe200078e3cff */
[----:B------:R-:W-:-:S04]  /*6be0*/  USEL UR20, UR4, URZ, UP0 ;  /* 0x000000ff04147287 */ /* 0x000fc80008000000 */
[----:B------:R-:W-:Y:S01]  /*6bf0*/  LOP3.LUT R9, R9, UR5, RZ, 0x3c, !PT ;  /* 0x0000000509097c12 */ /* 0x000fe2000f8e3cff */
[----:B------:R-:W-:Y:S07]  /*6c00*/  @P1 BRA `(.L_x_143) ;  /* 0xfffffff800c41947 */ /* 0x000fee000383ffff */
[----:B------:R-:W1:Y:S01]  /*6c10*/  S2UR UR8, SR_CgaCtaId ;  /* 0x00000000000879c3 */ /* 0x000e620000008800 */
[----:B------:R-:W-:Y:S01]  /*6c20*/  ELECT P0, URZ, PT ;  /* 0x0000000000ff782f */ /* 0x000fe20003800000 */
[----:B------:R-:W-:Y:S01]  /*6c30*/  HFMA2 R0, -RZ, RZ, 0, 5.9604644775390625e-08 ;  /* 0x00000001ff007431 */ /* 0x000fe200000001ff */
[----:B------:R-:W-:-:S05]  /*6c40*/  UMOV UR4, 0x40 ;  /* 0x0000004000047882 */ /* 0x000fca0000000000 */
[----:B------:R-:W-:Y:S01]  /*6c50*/  UVIRTCOUNT.DEALLOC.SMPOOL 0x80 ;  /* 0x000000800000784c */ /* 0x000fe20000000000 */
[----:B------:R-:W-:Y:S02]  /*6c60*/  UISETP.NE.AND UP1, UPT, UR27, URZ, UPT ;  /* 0x000000ff1b00728c */ /* 0x000fe4000bf25270 */
[----:B-1----:R-:W-:-:S09]  /*6c70*/  ULEA UR8, UR8, UR4, 0x18 ;  /* 0x0000000408087291 */ /* 0x002fd2000f8ec0ff */
[----:B------:R1:W-:Y:S01]  /*6c80*/  @P0 STS.U8 [UR8+0x1c], R0 ;  /* 0x00001c00ff000988 */ /* 0x0003e20008000008 */
[----:B------:R-:W-:Y:S05]  /*6c90*/  BRA.U UP1, `(.L_x_144) ;  /* 0x0000000101a07547 */ /* 0x000fea000b800000 */
[----:B------:R-:W-:Y:S01]  /*6ca0*/  UIADD3 UR7, UPT, UPT, UR13, 0x4e0, URZ ;  /* 0x000004e00d077890 */ /* 0x000fe2000fffe0ff */
[----:B------:R-:W-:-:S03]  /*6cb0*/  SHF.L.U32 R2, R9, 0x1f, RZ ;  /* 0x0000001f09027819 */ /* 0x000fc600000006ff */
[----:B------:R-:W-:-:S09]  /*6cc0*/  ULEA UR4, UR20, UR7, 0x3 ;  /* 0x0000000714047291 */ /* 0x000fd2000f8e18ff */
[----:B------:R-:W2:Y:S02]  /*6cd0*/  SYNCS.PHASECHK.TRANS64.TRYWAIT P0, [UR4], R2 ;  /* 0x00000002ff0075a7 */ /* 0x000ea40008001104 */
[----:B--2---:R-:W-:Y:S05]  /*6ce0*/  @!P0 BRA `(.L_x_145) ;  /* 0x0000004c00ec8947 */ /* 0x004fea0003800000 */
.L_x_341:
        /* <DEDUP_REMOVED lines=9> */
.L_x_343:
        /* <DEDUP_REMOVED lines=9> */
.L_x_345:
[----:B------:R-:W-:-:S04]  /*6e10*/  UIADD3 UR4, UPT, UPT, UR4, 0x1, URZ ;  /* 0x0000000104047890 */ /* 0x000fc8000fffe0ff */
[----:B------:R-:W-:-:S04]  /*6e20*/  UISETP.NE.AND UP0, UPT, UR4, 0x4, UPT ;  /* 0x000000040400788c */ /* 0x000fc8000bf05270 */
[----:B------:R-:W-:Y:S02]  /*6e30*/  USEL UR5, URZ, 0x1, UP0 ;  /* 0x00000001ff057887 */ /* 0x000fe40008000000 */
[----:B------:R-:W-:-:S04]  /*6e40*/  USEL UR4, UR4, URZ, UP0 ;  /* 0x000000ff04047287 */ /* 0x000fc80008000000 */
[----:B------:R-:W-:Y:S01]  /*6e50*/  ULEA UR4, UR4, UR7, 0x3 ;  /* 0x0000000704047291 */ /* 0x000fe2000f8e18ff */
[----:B------:R-:W-:-:S04]  /*6e60*/  LOP3.LUT R2, R2, UR5, RZ, 0x3c, !PT ;  /* 0x0000000502027c12 */ /* 0x000fc8000f8e3cff */
[----:B------:R-:W-:Y:S01]  /*6e70*/  SHF.L.U32 R2, R2, 0x1f, RZ ;  /* 0x0000001f02027819 */ /* 0x000fe200000006ff */
[----:B-1----:R-:W-:-:S04]  /*6e80*/  IMAD.U32 R0, RZ, RZ, UR4 ;  /* 0x00000004ff007e24 */ /* 0x002fc8000f8e00ff */
[----:B------:R1:W2:Y:S03]  /*6e90*/  SYNCS.PHASECHK.TRANS64.TRYWAIT P0, [R0+URZ], R2 ;  /* 0x00000002000075a7 */ /* 0x0002a600080011ff */
[----:B--2---:R-:W-:Y:S05]  /*6ea0*/  @!P0 NANOSLEEP.SYNCS 0x989680 ;  /* 0x009896800000895d */ /* 0x004fea0003900000 */
[----:B------:R-:W2:Y:S02]  /*6eb0*/  @!P0 SYNCS.PHASECHK.TRANS64 P0, [R0+URZ], R2 ;  /* 0x00000002000085a7 */ /* 0x000ea400080010ff */
[----:B--2---:R-:W-:Y:S05]  /*6ec0*/  @P0 BRA `(.L_x_148) ;  /* 0x0000000000200947 */ /* 0x004fea0003800000 */
.L_x_149:
[----:B--2---:R2:W4:Y:S02]  /*6ed0*/  SYNCS.PHASECHK.TRANS64.TRYWAIT P0, [R0+URZ], R2 ;  /* 0x00000002000075a7 */ /* 0x00452400080011ff */
[----:B----4-:R-:W-:Y:S05]  /*6ee0*/  @!P0 NANOSLEEP.SYNCS 0x989680 ;  /* 0x009896800000895d */ /* 0x010fea0003900000 */
[----:B------:R-:W4:Y:S02]  /*6ef0*/  @!P0 SYNCS.PHASECHK.TRANS64 P0, [R0+URZ], R2 ;  /* 0x00000002000085a7 */ /* 0x000f2400080010ff */
[----:B----4-:R-:W-:Y:S05]  /*6f00*/  @!P0 BRA `(.L_x_149) ;  /* 0xfffffffc00f08947 */ /* 0x010fea000383ffff */
[----:B------:R-:W-:Y:S05]  /*6f10*/  BRA `(.L_x_148) ;  /* 0x00000000000c7947 */ /* 0x000fea0003800000 */
.L_x_144:
[----:B------:R-:W-:-:S04]  /*6f20*/  UIADD3 UR4, UPT, UPT, UR13, 0x520, URZ ;  /* 0x000005200d047890 */ /* 0x000fc8000fffe0ff */
[----:B------:R-:W-:-:S09]  /*6f30*/  UPRMT UR4, UR29, 0x654, UR4 ;  /* 0x000006541d047896 */ /* 0x000fd20008000004 */
[----:B------:R-:W-:Y:S03]  /*6f40*/  SYNCS.ARRIVE.TRANS64.RED.A1T0 RZ, [UR4], RZ ;  /* 0x000000ffffff79a7 */ /* 0x000fe60008100404 */
.L_x_148:
[----:B-12---:R-:W-:Y:S01]  /*6f50*/  SHF.L.U32 R2, RZ, 0x1f, RZ ;  /* 0x0000001fff027819 */ /* 0x006fe200000006ff */
[----:B------:R-:W-:Y:S01]  /*6f60*/  UIADD3 UR4, UPT, UPT, UR13, 0x520, URZ ;  /* 0x000005200d047890 */ /* 0x000fe2000fffe0ff */
[----:B------:R-:W-:Y:S02]  /*6f70*/  PLOP3.LUT P0, PT, PT, PT, UP1, 0x80, 0x8 ;  /* 0x000000000008781c */ /* 0x000fe40003f0f018 */
[----:B------:R-:W1:Y:S02]  /*6f80*/  SYNCS.PHASECHK.TRANS64.TRYWAIT P1, [UR13+0x520], R2 ;  /* 0x00052002ff0075a7 */ /* 0x000e64000802110d */
[----:B-1----:R-:W-:Y:S09]  /*6f90*/  @!P1 BRA `(.L_x_150) ;  /* 0x0000004c00889947 */ /* 0x002ff20003800000 */
.L_x_347:
[----:B------:R-:W-:Y:S01]  /*6fa0*/  @!UP1 UPRMT UR4, UR29, 0x654, UR4 ;  /* 0x000006541d049896 */ /* 0x000fe20008000004 */
[----:B------:R-:W-:Y:S01]  /*6fb0*/  UMOV UR5, 0xffff ;  /* 0x0000ffff00057882 */ /* 0x000fe20000000000 */
[----:B------:R-:W-:-:S07]  /*6fc0*/  UMOV UR6, 0x1 ;  /* 0x0000000100067882 */ /* 0x000fce0000000000 */
[----:B------:R-:W-:Y:S01]  /*6fd0*/  @!P0 SYNCS.ARRIVE.TRANS64.RED.A1T0 RZ, [UR4], RZ ;  /* 0x000000ffffff89a7 */ /* 0x000fe20008100404 */
[----:B------:R-:W-:Y:S01]  /*6fe0*/  NOP ;  /* 0x0000000000007918 */ /* 0x000fe20000000000 */
[----:B-1----:R-:W1:Y:S01]  /*6ff0*/  LDS R0, [UR8+0x14] ;  /* 0x00001408ff007984 */ /* 0x002e620008000800 */
[----:B------:R-:W-:-:S04]  /*7000*/  ULOP3.LUT UR4, UR26, 0xffff, URZ, 0xc0, !UPT ;  /* 0x0000ffff1a047892 */ /* 0x000fc8000f8ec0ff */
[----:B------:R-:W-:-:S04]  /*7010*/  USHF.R.U32.HI UR4, URZ, 0x5, UR4 ;  /* 0x00000005ff047899 */ /* 0x000fc80008011604 */
[----:B------:R-:W-:Y:S02]  /*7020*/  USHF.L.U32 UR5, UR5, UR4, URZ ;  /* 0x0000000405057299 */ /* 0x000fe400080006ff */
[----:B------:R-:W-:-:S04]  /*7030*/  USHF.L.U32 UR4, UR6, UR4, URZ ;  /* 0x0000000406047299 */ /* 0x000fc800080006ff */
[----:B-1----:R-:W-:-:S04]  /*7040*/  LOP3.LUT R0, R0, UR5, RZ, 0xc0, !PT ;  /* 0x0000000500007c12 */ /* 0x002fc8000f8ec0ff */
[----:B------:R-:W-:-:S13]  /*7050*/  ISETP.NE.AND P0, PT, R0, UR5, PT ;  /* 0x0000000500007c0c */ /* 0x000fda000bf05270 */
[----:B------:R-:W-:Y:S05]  /*7060*/  @P0 BRA `(.L_x_151) ;  /* 0x0000000000580947 */ /* 0x000fea0003800000 */
[----:B------:R-:W1:Y:S02]  /*7070*/  LDS R0, [UR8+0x18] ;  /* 0x00001808ff007984 */ /* 0x000e640008000800 */
[----:B-1----:R-:W-:-:S04]  /*7080*/  LOP3.LUT R0, R0, UR4, RZ, 0xc0, !PT ;  /* 0x0000000400007c12 */ /* 0x002fc8000f8ec0ff */
[----:B------:R-:W-:-:S13]  /*7090*/  ISETP.NE.AND P0, PT, R0, UR4, PT ;  /* 0x0000000400007c0c */ /* 0x000fda000bf05270 */
[----:B------:R-:W-:Y:S05]  /*70a0*/  @P0 BRA `(.L_x_152) ;  /* 0x00000000003c0947 */ /* 0x000fea0003800000 */
[----:B------:R-:W1:Y:S01]  /*70b0*/  S2R R2, SR_LANEID ;  /* 0x0000000000027919 */ /* 0x000e620000000000 */
[----:B------:R-:W-:-:S06]  /*70c0*/  ULOP3.LUT UR5, URZ, UR5, URZ, 0x33, !UPT ;  /* 0x00000005ff057292 */ /* 0x000fcc000f8e33ff */
[----:B------:R-:W-:-:S04]  /*70d0*/  IMAD.U32 R0, RZ, RZ, UR5 ;  /* 0x00000005ff007e24 */ /* 0x000fc8000f8e00ff */
[----:B------:R2:W4:Y:S02]  /*70e0*/  REDUX UR7, R0 ;  /* 0x00000000000773c4 */ /* 0x0005240000000000 */
[----:B------:R1:W-:Y:S01]  /*70f0*/  UTCATOMSWS.AND URZ, UR5 ;  /* 0x0000000500ff79e3 */ /* 0x0003e20008000000 */
[----:B--2---:R-:W-:Y:S01]  /*7100*/  LOP3.LUT R0, RZ, UR4, RZ, 0x33, !PT ;  /* 0x00000004ff007c12 */ /* 0x004fe2000f8e33ff */
[----:B------:R-:W-:Y:S02]  /*7110*/  VOTEU.ANY UR4, UPT, PT ;  /* 0x0000000000047886 */ /* 0x000fe400038e0100 */
[----:B------:R-:W-:Y:S02]  /*7120*/  UFLO.U32 UR4, UR4 ;  /* 0x00000004000472bd */ /* 0x000fe400080e0000 */
[----:B------:R-:W2:Y:S04]  /*7130*/  REDUX UR6, R0 ;  /* 0x00000000000673c4 */ /* 0x000ea80000000000 */
[----:B-1----:R-:W-:-:S02]  /*7140*/  ISETP.EQ.U32.AND P0, PT, R2, UR4, PT ;  /* 0x0000000402007c0c */ /* 0x002fc4000bf02070 */
[----:B----4-:R-:W-:-:S11]  /*7150*/  MOV R2, UR7 ;  /* 0x0000000700027c02 */ /* 0x010fd60008000f00 */
[----:B------:R1:W-:Y:S01]  /*7160*/  @P0 ATOMS.AND RZ, [UR8+0x14], R2 ;  /* 0x00001402ffff098c */ /* 0x0003e2000a800008 */
[----:B--2---:R-:W-:-:S05]  /*7170*/  IMAD.U32 R0, RZ, RZ, UR6 ;  /* 0x00000006ff007e24 */ /* 0x004fca000f8e00ff */
[----:B------:R1:W-:Y:S01]  /*7180*/  @P0 ATOMS.AND RZ, [UR8+0x18], R0 ;  /* 0x00001800ffff098c */ /* 0x0003e2000a800008 */
[----:B------:R-:W-:Y:S05]  /*7190*/  BRA `(.L_x_153) ;  /* 0x0000000000147947 */ /* 0x000fea0003800000 */
.L_x_152:
[----:B------:R-:W-:Y:S02]  /*71a0*/  MOV R2, 0x71c0 ;  /* 0x000071c000027802 */ /* 0x000fe40000000f00 */
[----:B---3-5:R-:W-:Y:S05]  /*71b0*/  CALL.REL.NOINC `($__internal_0_$__cuda_sm10x_tcgen05_guardrail_trap_col_being_dealloced_not_returned_by_alloc) ;  /* 0x0000004c009c7944 */ /* 0x028fea0003c00000 */
[----:B------:R-:W-:Y:S05]  /*71c0*/  BRA `(.L_x_153) ;  /* 0x0000000000087947 */ /* 0x000fea0003800000 */
.L_x_151:
[----:B------:R-:W-:Y:S02]  /*71d0*/  MOV R2, 0x71f0 ;  /* 0x000071f000027802 */ /* 0x000fe40000000f00 */
[----:B---3-5:R-:W-:Y:S05]  /*71e0*/  CALL.REL.NOINC `($__internal_2_$__cuda_sm10x_tcgen05_guardrail_trap_unallocated_columns_being_dealloced) ;  /* 0x0000004c00a87944 */ /* 0x028fea0003c00000 */
.L_x_153:
[----:B------:R-:W-:Y:S01]  /*71f0*/  NOP ;  /* 0x0000000000007918 */ /* 0x000fe20000000000 */
[----:B------:R-:W-:Y:S05]  /*7200*/  EXIT ;  /* 0x000000000000794d */ /* 0x000fea0003800000 */
.L_x_124:
[----:B------:R-:W-:-:S09]  /*7210*/  UISETP.NE.OR UP0, UPT, UR13, 0x3, !UP4 ;  /* 0x000000030d00788c */ /* 0x000fd2000e705670 */
[----:B------:R-:W-:Y:S05]  /*7220*/  BRA.U UP0, `(.L_x_154) ;  /* 0x0000000d00347547 */ /* 0x000fea000b800000 */
[----:B------:R-:W2:Y:S01]  /*7230*/  LDCU.64 UR4, c[0x0][0x888] ;  /* 0x00011100ff0477ac */ /* 0x000ea20008000a00 */
[----:B------:R-:W3:Y:S01]  /*7240*/  S2UR UR10, SR_CgaCtaId ;  /* 0x00000000000a79c3 */ /* 0x000ee20000008800 */
[----:B------:R-:W-:Y:S02]  /*7250*/  HFMA2 R9, -RZ, RZ, 0, 0 ;  /* 0x00000000ff097431 */ /* 0x000fe400000001ff */
[----:B------:R-:W-:Y:S01]  /*7260*/  IMAD.MOV.U32 R11, RZ, RZ, 0x1 ;  /* 0x00000001ff0b7424 */ /* 0x000fe200078e00ff */
[----:B------:R-:W4:Y:S01]  /*7270*/  LDCU UR33, c[0x0][0x370] ;  /* 0x00006e00ff2177ac */ /* 0x000f220008000800 */
[----:B------:R-:W-:Y:S01]  /*7280*/  IMAD.MOV.U32 R10, RZ, RZ, RZ ;  /* 0x000000ffff0a7224 */ /* 0x000fe200078e00ff */
[----:B------:R-:W-:Y:S01]  /*7290*/  MOV R8, 0x1000 ;  /* 0x0000100000087802 */ /* 0x000fe20000000f00 */
[----:B------:R-:W4:Y:S01]  /*72a0*/  LDCU.128 UR28, c[0x0][0xb10] ;  /* 0x00016200ff1c77ac */ /* 0x000f220008000c00 */
[----:B------:R-:W1:Y:S01]  /*72b0*/  LDC.64 R12, c[0x0][0x348] ;  /* 0x0000d200ff0c7b82 */ /* 0x000e620000000a00 */
[----:B------:R-:W3:Y:S01]  /*72c0*/  LDCU UR32, c[0x0][0x374] ;  /* 0x00006e80ff2077ac */ /* 0x000ee20008000800 */
[----:B------:R-:W3:Y:S01]  /*72d0*/  LDCU.64 UR26, c[0x0][0x890] ;  /* 0x00011200ff1a77ac */ /* 0x000ee20008000a00 */
[----:B--2---:R-:W-:Y:S01]  /*72e0*/  UISETP.NE.U32.AND UP0, UPT, UR4, URZ, UPT ;  /* 0x000000ff0400728c */ /* 0x004fe2000bf05070 */
[----:B------:R-:W2:Y:S01]  /*72f0*/  LDCU UR16, c[0x0][0xb0c] ;  /* 0x00016180ff1077ac */ /* 0x000ea20008000800 */
[----:B------:R-:W2:Y:S01]  /*7300*/  LDCU UR38, c[0x0][0xb20] ;  /* 0x00016400ff2677ac */ /* 0x000ea20008000800 */
[----:B------:R-:W2:Y:S01]  /*7310*/  LDCU UR4, c[0x0][0xb30] ;  /* 0x00016600ff0477ac */ /* 0x000ea20008000800 */
[----:B------:R-:W-:Y:S01]  /*7320*/  UMOV UR17, 0x400 ;  /* 0x0000040000117882 */ /* 0x000fe20000000000 */
[----:B----4-:R-:W-:-:S02]  /*7330*/  UIMAD.WIDE.U32 UR6, UR33, UR28, URZ ;  /* 0x0000001c210672a5 */ /* 0x010fc4000f8e00ff */
[----:B---3--:R-:W-:Y:S02]  /*7340*/  UIMAD.WIDE.U32 UR8, UR32, UR31, URZ ;  /* 0x0000001f200872a5 */ /* 0x008fe4000f8e00ff */
[----:B------:R-:W-:Y:S02]  /*7350*/  ULEA UR17, UR10, UR17, 0x18 ;  /* 0x000000110a117291 */ /* 0x000fe4000f8ec0ff */
[----:B------:R-:W-:Y:S02]  /*7360*/  UISETP.NE.U32.AND UP6, UPT, UR26, URZ, UPT ;  /* 0x000000ff1a00728c */ /* 0x000fe4000bfc5070 */
[----:B------:R-:W-:Y:S02]  /*7370*/  UIADD3 UR34, UPT, UPT, UR17, 0x480, URZ ;  /* 0x0000048011227890 */ /* 0x000fe4000fffe0ff */
[----:B------:R-:W-:Y:S02]  /*7380*/  UISETP.NE.AND.EX UP5, UPT, UR5, URZ, UPT, UP0 ;  /* 0x000000ff0500728c */ /* 0x000fe4000bfa5300 */
[----:B------:R-:W-:Y:S01]  /*7390*/  UISETP.NE.AND UP0, UPT, UR42, 0x1, UPT ;  /* 0x000000012a00788c */ /* 0x000fe2000bf05270 */
[----:B------:R-:W-:Y:S01]  /*73a0*/  UMOV UR6, UR7 ;  /* 0x0000000700067c82 */ /* 0x000fe20008000000 */
[----:B------:R-:W-:Y:S01]  /*73b0*/  UMOV UR35, UR9 ;  /* 0x0000000900237c82 */ /* 0x000fe20008000000 */
[----:B--2---:R-:W-:-:S02]  /*73c0*/  UISETP.NE.AND UP0, UPT, UR16, 0x1, UPT ;  /* 0x000000011000788c */ /* 0x004fc4000bf05270 */
[----:B------:R-:W-:Y:S02]  /*73d0*/  UPLOP3.LUT UP4, UPT, UPT, UPT, UPT, 0x40, 0x4 ;  /* 0x000000000004789c */ /* 0x000fe40003f8e870 */
[----:B------:R-:W-:Y:S01]  /*73e0*/  UISETP.GE.AND UP2, UPT, UR42, 0x1, UPT ;  /* 0x000000012a00788c */ /* 0x000fe2000bf46270 */
[----:B------:R-:W2:Y:S01]  /*73f0*/  LDCU.64 UR14, c[0x0][0xb28] ;  /* 0x00016500ff0e77ac */ /* 0x000ea20008000a00 */
[----:B------:R-:W-:Y:S02]  /*7400*/  UISETP.NE.AND.EX UP6, UPT, UR27, URZ, UPT, UP6 ;  /* 0x000000ff1b00728c */ /* 0x000fe4000bfc5360 */
[----:B------:R-:W-:Y:S02]  /*7410*/  UPRMT UR34, UR10, 0x654, UR34 ;  /* 0x000006540a227896 */ /* 0x000fe40008000022 */
[----:B------:R-:W-:Y:S02]  /*7420*/  USHF.R.U32.HI UR37, URZ, UR29, UR6 ;  /* 0x0000001dff257299 */ /* 0x000fe40008011606 */
[----:B------:R-:W-:-:S02]  /*7430*/  USHF.R.U32.HI UR35, URZ, UR38, UR35 ;  /* 0x00000026ff237299 */ /* 0x000fc40008011623 */
[----:B------:R-:W-:Y:S02]  /*7440*/  UISETP.NE.AND UP0, UPT, UR30, 0x1, UPT ;  /* 0x000000011e00788c */ /* 0x000fe4000bf05270 */
[----:B-1----:R-:W-:-:S11]  /*7450*/  UISETP.NE.AND UP3, UPT, UR4, 0x1, UPT ;  /* 0x000000010400788c */ /* 0x002fd6000bf65270 */
.L_x_162:
[C---:B------:R-:W-:Y:S02]  /*7460*/  LEA R3, R10.reuse, UR17, 0x3 ;  /* 0x000000110a037c11 */ /* 0x040fe4000f8e18ff */
[----:B------:R-:W-:Y:S02]  /*7470*/  SHF.L.U32 R0, R9, 0x1f, RZ ;  /* 0x0000001f09007819 */ /* 0x000fe400000006ff */
[----:B------:R-:W-:Y:S02]  /*7480*/  LEA R4, R10, UR17, 0x4 ;  /* 0x000000110a047c11 */ /* 0x000fe4000f8e20ff */
[----:B-1----:R-:W1:Y:S02]  /*7490*/  SYNCS.PHASECHK.TRANS64.TRYWAIT P0, [R3+URZ+0x4a0], R0 ;  /* 0x0004a000030075a7 */ /* 0x002e6400080011ff */
[----:B-1----:R-:W-:Y:S05]  /*74a0*/  @!P0 BRA `(.L_x_155) ;  /* 0x00000048005c8947 */ /* 0x002fea0003800000 */
.L_x_348:
        /* <DEDUP_REMOVED lines=8> */
[----:B---3--:R-:W-:Y:S11]  /*7530*/  LOP3.LUT P0, RZ, R6, 0x1, RZ, 0xc0, !PT ;  /* 0x0000000106ff7812 */ /* 0x008ff6000780c0ff */
[----:B------:R-:W-:Y:S02]  /*7540*/  @!UPT UIADD3 URZ, UPT, UPT, URZ, URZ, URZ ;  /* 0x000000fffffff290 */ /* 0x000fe4000fffe0ff */
[----:B----4-:R-:W-:Y:S01]  /*7550*/  VOTEU.ANY UP2, P0 ;  /* 0x0000000000ff7886 */ /* 0x010fe20000040100 */
[----:B------:R-:W-:Y:S11]  /*7560*/  PLOP3.LUT P0, PT, PT, PT, UP2, 0x80, 0x8 ;  /* 0x000000000008781c */ /* 0x000ff60003f0f028 */
[----:B------:R-:W-:Y:S02]  /*7570*/  @!UPT UIADD3 URZ, UPT, UPT, URZ, URZ, URZ ;  /* 0x000000fffffff290 */ /* 0x000fe4000fffe0ff */
[----:B-1----:R-:W-:Y:S02]  /*7580*/  @P0 SHF.R.U32.HI R0, RZ, 0x10, R5 ;  /* 0x00000010ff000819 */ /* 0x002fe40000011605 */
[----:B------:R-:W-:Y:S02]  /*7590*/  @P0 MOV R2, R4 ;  /* 0x0000000400020202 */ /* 0x000fe40000000f00 */
[----:B------:R-:W-:Y:S01]  /*75a0*/  @P0 R2UR UR4, R0 ;  /* 0x00000000000402ca */ /* 0x000fe200000e0000 */
[----:B------:R-:W-:Y:S01]  /*75b0*/  VIADD R0, R3, 0x4b0 ;  /* 0x000004b003007836 */ /* 0x000fe20000000000 */
[----:B------:R-:W-:Y:S02]  /*75c0*/  @P0 LOP3.LUT R4, R5, 0xffff, RZ, 0xc0, !PT ;  /* 0x0000ffff05040812 */ /* 0x000fe400078ec0ff */
[----:B------:R-:W-:Y:S02]  /*75d0*/  @P0 R2UR UR6, R2 ;  /* 0x00000000020602ca */ /* 0x000fe400000e0000 */
[----:B------:R-:W-:Y:S02]  /*75e0*/  PRMT R0, RZ, 0x654, R0 ;  /* 0x00000654ff007816 */ /* 0x000fe40000000000 */
[----:B------:R-:W-:Y:S02]  /*75f0*/  @P0 R2UR UR5, R4 ;  /* 0x00000000040502ca */ /* 0x000fe400000e0000 */
[----:B------:R1:W-:Y:S03]  /*7600*/  SYNCS.ARRIVE.TRANS64.RED.A1T0 RZ, [R0+URZ], RZ ;  /* 0x000000ff00ff79a7 */ /* 0x0003e600081004ff */
[----:B------:R-:W-:Y:S04]  /*7610*/  @UP2 UMOV UR25, UR4 ;  /* 0x0000000400192c82 */ /* 0x000fe80008000000 */
[----:B------:R-:W-:Y:S04]  /*7620*/  @UP2 UMOV UR13, UR6 ;  /* 0x00000006000d2c82 */ /* 0x000fe80008000000 */
[----:B------:R-:W-:Y:S01]  /*7630*/  @UP2 UMOV UR7, UR5 ;  /* 0x0000000500072c82 */ /* 0x000fe20008000000 */
[----:B------:R-:W-:Y:S05]  /*7640*/  BRA.U !UP0, `(.L_x_156) ;  /* 0x0000000108c07547 */ /* 0x000fea000b800000 */
[----:B------:R-:W-:Y:S02]  /*7650*/  UIMAD.WIDE.U32 UR10, UR7, UR31, URZ ;  /* 0x0000001f070a72a5 */ /* 0x000fe4000f8e00ff */
[----:B------:R-:W-:Y:S02]  /*7660*/  UP2UR UR12, UPR, URZ, 0x4 ;  /* 0x00000004ff0c7883 */ /* 0x000fe40008000000 */
[----:B------:R-:W-:Y:S02]  /*7670*/  UISETP.NE.AND UP2, UPT, UR30, 0x1, UPT ;  /* 0x000000011e00788c */ /* 0x000fe4000bf45270 */
[----:B------:R-:W-:Y:S02]  /*7680*/  UIMAD.WIDE.U32 UR18, UR13, UR28, URZ ;  /* 0x0000001c0d1272a5 */ /* 0x000fe4000f8e00ff */
[----:B------:R-:W-:Y:S02]  /*7690*/  USEL UR4, UR32, UR35, !UP2 ;  /* 0x0000002320047287 */ /* 0x000fe4000d000000 */
[----:B------:R-:W-:Y:S02]  /*76a0*/  UISETP.NE.AND UP0, UPT, UR16, 0x1, UPT ;  /* 0x000000011000788c */ /* 0x000fe4000bf05270 */
[----:B------:R-:W-:Y:S02]  /*76b0*/  UP2UR UR24, UPR, URZ, 0x2 ;  /* 0x00000002ff187883 */ /* 0x000fe40008000000 */
[----:B------:R-:W-:Y:S02]  /*76c0*/  UISETP.NE.AND UP1, UPT, UR42, 0x1, UPT ;  /* 0x000000012a00788c */ /* 0x000fe4000bf25270 */
[----:B--2---:R-:W-:Y:S02]  /*76d0*/  UIMAD.WIDE.U32 UR20, UR4, UR14, URZ ;  /* 0x0000000e041472a5 */ /* 0x004fe4000f8e00ff */
[----:B------:R-:W-:Y:S01]  /*76e0*/  USEL UR8, UR33, UR37, !UP0 ;  /* 0x0000002521087287 */ /* 0x000fe2000c000000 */
[----:B------:R-:W-:Y:S02]  /*76f0*/  UMOV UR5, UR11 ;  /* 0x0000000b00057c82 */ /* 0x000fe40008000000 */
[----:B------:R-:W-:Y:S02]  /*7700*/  USHF.R.U32.HI UR6, URZ, UR38, UR5 ;  /* 0x00000026ff067299 */ /* 0x000fe40008011605 */
[----:B------:R-:W-:Y:S02]  /*7710*/  UIMAD.WIDE.U32 UR22, UR8, UR14, URZ ;  /* 0x0000000e081672a5 */ /* 0x000fe4000f8e00ff */
[----:B------:R-:W-:Y:S02]  /*7720*/  USEL UR6, UR7, UR6, !UP2 ;  /* 0x0000000607067287 */ /* 0x000fe4000d000000 */
[----:B------:R-:W-:Y:S02]  /*7730*/  UISETP.NE.AND UP2, UPT, UR12, URZ, UPT ;  /* 0x000000ff0c00728c */ /* 0x000fe4000bf45270 */
[----:B------:R-:W-:Y:S01]  /*7740*/  UIMAD.WIDE.U32 UR10, UR6, UR14, URZ ;  /* 0x0000000e060a72a5 */ /* 0x000fe2000f8e00ff */
[----:B------:R-:W-:Y:S02]  /*7750*/  UMOV UR5, UR19 ;  /* 0x0000001300057c82 */ /* 0x000fe40008000000 */
[----:B------:R-:W-:Y:S03]  /*7760*/  USHF.R.U32.HI UR9, URZ, UR29, UR5 ;  /* 0x0000001dff097299 */ /* 0x000fe60008011605 */
[----:B------:R-:W-:Y:S02]  /*7770*/  UMOV UR5, UR21 ;  /* 0x0000001500057c82 */ /* 0x000fe40008000000 */
[----:B------:R-:W-:Y:S03]  /*7780*/  @UP1 USHF.R.U32.HI UR4, URZ, UR15, UR5 ;  /* 0x0000000fff041299 */ /* 0x000fe60008011605 */
[----:B------:R-:W-:Y:S01]  /*7790*/  UMOV UR5, UR23 ;  /* 0x0000001700057c82 */ /* 0x000fe20008000000 */
[----:B------:R-:W-:Y:S02]  /*77a0*/  UIMAD UR4, UR42, UR4, URZ ;  /* 0x000000042a0472a4 */ /* 0x000fe4000f8e02ff */
[----:B------:R-:W-:Y:S02]  /*77b0*/  @UP1 USHF.R.U32.HI UR8, URZ, UR15, UR5 ;  /* 0x0000000fff081299 */ /* 0x000fe40008011605 */
[----:B------:R-:W-:Y:S02]  /*77c0*/  USEL UR5, UR13, UR9, !UP0 ;  /* 0x000000090d057287 */ /* 0x000fe4000c000000 */
[----:B------:R-:W-:Y:S02]  /*77d0*/  UIMAD UR9, UR42, UR8, URZ ;  /* 0x000000082a0972a4 */ /* 0x000fe4000f8e02ff */
[----:B------:R-:W-:Y:S03]  /*77e0*/  UISETP.GE.AND UP0, UPT, UR6, UR4, UPT ;  /* 0x000000040600728c */ /* 0x000fe6000bf06270 */
[----:B------:R-:W-:Y:S01]  /*77f0*/  UMOV UR4, UR11 ;  /* 0x0000000b00047c82 */ /* 0x000fe20008000000 */
[----:B------:R-:W-:Y:S02]  /*7800*/  UISETP.GE.OR UP0, UPT, UR5, UR9, UP0 ;  /* 0x000000090500728c */ /* 0x000fe40008706670 */
[----:B------:R-:W-:Y:S02]  /*7810*/  USHF.R.U32.HI UR4, URZ, UR15, UR4 ;  /* 0x0000000fff047299 */ /* 0x000fe40008011604 */
[----:B------:R-:W-:Y:S02]  /*7820*/  UIMAD.WIDE.U32 UR10, UR5, UR14, URZ ;  /* 0x0000000e050a72a5 */ /* 0x000fe4000f8e00ff */
[----:B------:R-:W-:Y:S04]  /*7830*/  USEL UR12, UR6, UR4, !UP1 ;  /* 0x00000004060c7287 */ /* 0x000fe8000c800000 */
[----:B------:R-:W-:Y:S01]  /*7840*/  UIADD3 UR9, UPT, UPT, -UR12, URZ, URZ ;  /* 0x000000ff0c097290 */ /* 0x000fe2000fffe1ff */
[----:B------:R-:W-:Y:S02]  /*7850*/  @!UP0 UMOV UR4, UR11 ;  /* 0x0000000b00048c82 */ /* 0x000fe40008000000 */
[----:B------:R-:W-:Y:S02]  /*7860*/  @!UP0 USHF.R.U32.HI UR4, URZ, UR15, UR4 ;  /* 0x0000000fff048299 */ /* 0x000fe40008011604 */
[----:B------:R-:W-:Y:S02]  /*7870*/  UIMAD UR9, UR42, UR9, UR6 ;  /* 0x000000092a0972a4 */ /* 0x000fe4000f8e0206 */
[----:B------:R-:W-:Y:S02]  /*7880*/  @!UP0 USEL UR4, UR5, UR4, !UP1 ;  /* 0x0000000405048287 */ /* 0x000fe4000c800000 */
[----:B------:R-:W-:Y:S02]  /*7890*/  UISETP.NE.AND UP1, UPT, UR24, URZ, UPT ;  /* 0x000000ff1800728c */ /* 0x000fe4000bf25270 */
[----:B------:R-:W-:Y:S02]  /*78a0*/  @!UP0 UIMAD UR9, UR8, UR9, UR4 ;  /* 0x00000009080982a4 */ /* 0x000fe4000f8e0204 */
[----:B------:R-:W-:Y:S02]  /*78b0*/  @!UP0 UIADD3 UR10, UPT, UPT, UR12, -UR4, URZ ;  /* 0x800000040c0a8290 */ /* 0x000fe4000fffe0ff */
[----:B------:R-:W-:Y:S02]  /*78c0*/  UIADD3 UR4, UPT, UPT, -UR5, URZ, URZ ;  /* 0x000000ff05047290 */ /* 0x000fe4000fffe1ff */
[----:B------:R-:W-:Y:S02]  /*78d0*/  UIADD3 UR8, UPT, UPT, -UR6, URZ, URZ ;  /* 0x000000ff06087290 */ /* 0x000fe4000fffe1ff */
[----:B------:R-:W-:Y:S02]  /*78e0*/  @!UP0 UIMAD UR6, UR10, UR42, UR5 ;  /* 0x0000002a0a0682a4 */ /* 0x000fe4000f8e0205 */
[----:B------:R-:W-:Y:S02]  /*78f0*/  UIMAD UR13, UR16, UR4, UR13 ;  /* 0x00000004100d72a4 */ /* 0x000fe4000f8e020d */
[----:B------:R-:W-:Y:S01]  /*7900*/  UIMAD UR7, UR30, UR8, UR7 ;  /* 0x000000081e0772a4 */ /* 0x000fe2000f8e0207 */
[----:B------:R-:W-:Y:S02]  /*7910*/  @!UP0 UMOV UR5, UR9 ;  /* 0x0000000900058c82 */ /* 0x000fe40008000000 */
[----:B------:R-:W-:Y:S02]  /*7920*/  UIMAD UR13, UR5, UR16, UR13 ;  /* 0x00000010050d72a4 */ /* 0x000fe4000f8e020d */
[----:B------:R-:W-:Y:S11]  /*7930*/  UIMAD UR7, UR6, UR30, UR7 ;  /* 0x0000001e060772a4 */ /* 0x000ff6000f8e0207 */
[----:B------:R-:W-:Y:S01]  /*7940*/  @!UPT UIADD3 URZ, UPT, UPT, URZ, URZ, URZ ;  /* 0x000000fffffff290 */ /* 0x000fe2000fffe0ff */
.L_x_156:
[----:B------:R-:W3:Y:S01]  /*7950*/  @!UP3 LDCU.128 UR20, c[0x0][0xb10] ;  /* 0x00016200ff14b7ac */ /* 0x000ee20008000c00 */
[----:B------:R-:W-:Y:S02]  /*7960*/  ISETP.NE.U32.AND P0, PT, RZ, UR26, PT ;  /* 0x0000001aff007c0c */ /* 0x000fe4000bf05070 */
[----:B------:R-:W-:Y:S02]  /*7970*/  SHF.L.U32 R2, R11, 0x1f, RZ ;  /* 0x0000001f0b027819 */ /* 0x000fe400000006ff */
[----:B------:R-:W-:Y:S01]  /*7980*/  ISETP.NE.AND.EX P0, PT, RZ, UR27, PT, P0 ;  /* 0x0000001bff007c0c */ /* 0x000fe2000bf05300 */
[----:B------:R-:W4:Y:S01]  /*7990*/  @!UP3 LDCU UR5, c[0x0][0xb0c] ;  /* 0x00016180ff05b7ac */ /* 0x000f220008000800 */
[----:B---3--:R-:W-:Y:S07]  /*79a0*/  UIMAD.WIDE.U32 UR8, UR13, UR20, URZ ;  /* 0x000000140d0872a5 */ /* 0x008fee000f8e00ff */
[----:B------:R-:W-:Y:S01]  /*79b0*/  @!UP3 UMOV UR4, UR9 ;  /* 0x000000090004bc82 */ /* 0x000fe20008000000 */
[----:B----4-:R-:W-:Y:S02]  /*79c0*/  @!UP3 UISETP.NE.AND UP0, UPT, UR5, 0x1, UPT ;  /* 0x000000010500b88c */ /* 0x010fe4000bf05270 */
[----:B------:R-:W-:Y:S02]  /*79d0*/  @!UP3 USHF.R.U32.HI UR4, URZ, UR21, UR4 ;  /* 0x00000015ff04b299 */ /* 0x000fe40008011604 */
[----:B------:R-:W-:Y:S02]  /*79e0*/  UIMAD.WIDE.U32 UR8, UR7, UR23, URZ ;  /* 0x00000017070872a5 */ /* 0x000fe4000f8e00ff */
[----:B------:R-:W-:Y:S02]  /*79f0*/  @!UP3 USEL UR10, UR13, UR4, !UP0 ;  /* 0x000000040d0ab287 */ /* 0x000fe4000c000000 */
[----:B------:R-:W-:Y:S03]  /*7a00*/  @!UP3 UISETP.NE.AND UP0, UPT, UR22, 0x1, UPT ;  /* 0x000000011600b88c */ /* 0x000fe6000bf05270 */
[----:B------:R-:W-:Y:S02]  /*7a10*/  @!UP3 UMOV UR6, UR9 ;  /* 0x000000090006bc82 */ /* 0x000fe40008000000 */
[----:B------:R-:W3:Y:S02]  /*7a20*/  @!UP3 LDCU UR4, c[0x0][0xb20] ;  /* 0x00016400ff04b7ac */ /* 0x000ee40008000800 */
[----:B---3--:R-:W-:Y:S04]  /*7a30*/  @!UP3 USHF.R.U32.HI UR6, URZ, UR4, UR6 ;  /* 0x00000004ff06b299 */ /* 0x008fe80008011606 */
[----:B------:R-:W-:Y:S04]  /*7a40*/  @!UP3 USEL UR6, UR7, UR6, !UP0 ;  /* 0x000000060706b287 */ /* 0x000fe8000c000000 */
[----:B------:R-:W-:Y:S02]  /*7a50*/  @!UP3 UIADD3 UR4, UPT, UPT, -UR10, UR6, URZ ;  /* 0x000000060a04b290 */ /* 0x000fe4000fffe1ff */
[----:B------:R-:W-:Y:S02]  /*7a60*/  @!UP3 UIADD3 UR6, UPT, UPT, UR10, -UR6, URZ ;  /* 0x800000060a06b290 */ /* 0x000fe4000fffe0ff */
[----:B------:R-:W-:Y:S02]  /*7a70*/  @!UP3 UIMAD UR13, UR4, UR5, UR13 ;  /* 0x00000005040db2a4 */ /* 0x000fe4000f8e020d */
[----:B------:R-:W-:Y:S01]  /*7a80*/  @!UP3 UIMAD UR7, UR6, UR22, UR7 ;  /* 0x000000160607b2a4 */ /* 0x000fe2000f8e0207 */
[----:B------:R-:W-:Y:S11]  /*7a90*/  BRA.U UP4, `(.L_x_157) ;  /* 0x0000000104107547 */ /* 0x000ff6000b800000 */
[----:B------:R-:W-:Y:S04]  /*7aa0*/  MOV R3, UR43 ;  /* 0x0000002b00037c02 */ /* 0x000fe80008000f00 */
[----:B------:R-:W-:Y:S04]  /*7ab0*/  SHF.L.U32 R3, R3, 0x1f, RZ ;  /* 0x0000001f03037819 */ /* 0x000fe800000006ff */
[----:B------:R-:W3:Y:S02]  /*7ac0*/  SYNCS.PHASECHK.TRANS64.TRYWAIT P1, [UR17+0x498], R3 ;  /* 0x00049803ff0075a7 */ /* 0x000ee40008021111 */
[----:B---3--:R-:W-:Y:S05]  /*7ad0*/  @!P1 BRA `(.L_x_158) ;  /* 0x0000004000e49947 */ /* 0x008fea0003800000 */
.L_x_157:
[----:B------:R-:W-:Y:S05]  /*7ae0*/  BRA.U !UP6, `(.L_x_159) ;  /* 0x000000010e387547 */ /* 0x000fea000b800000 */
[----:B------:R-:W-:Y:S01]  /*7af0*/  UPLOP3.LUT UP1, UPT, UPT, UPT, UP5, 0x80, 0x8 ;  /* 0x000000000008789c */ /* 0x000fe20003f2f050 */
[----:B-1----:R-:W-:Y:S01]  /*7b00*/  HFMA2 R0, -RZ, RZ, 0, 5.9604644775390625e-08 ;  /* 0x00000001ff007431 */ /* 0x002fe200000001ff */
[----:B------:R-:W1:Y:S01]  /*7b10*/  LDCU.64 UR8, c[0x0][0x358] ;  /* 0x00006b00ff0877ac */ /* 0x000e620008000a00 */
[----:B------:R-:W-:Y:S03]  /*7b20*/  IMAD.MOV.U32 R80, RZ, RZ, 0x1 ;  /* 0x00000001ff507424 */ /* 0x000fe600078e00ff */
[----:B------:R-:W-:Y:S05]  /*7b30*/  PLOP3.LUT P1, PT, PT, PT, UP1, 0x80, 0x8 ;  /* 0x000000000008781c */ /* 0x000fea0003f2f018 */
[----:B------:R-:W3:Y:S01]  /*7b40*/  @UP1 LDCU.64 UR4, c[0x0][0x888] ;  /* 0x00011100ff0417ac */ /* 0x000ee20008000a00 */
[----:B------:R-:W-:Y:S07]  /*7b50*/  @UP1 UIMAD UR6, UR36, UR26, URZ ;  /* 0x0000001a240612a4 */ /* 0x000fee000f8e02ff */
[----:B------:R-:W-:Y:S01]  /*7b60*/  @!P1 PRMT R80, R0, 0x7610, R80 ;  /* 0x0000761000509816 */ /* 0x000fe20000000050 */
[----:B---3--:R-:W-:Y:S06]  /*7b70*/  @UP1 UIMAD.WIDE UR4, UR6, 0x4, UR4 ;  /* 0x00000004060418a5 */ /* 0x008fec000f8e0204 */
[----:B------:R-:W-:Y:S01]  /*7b80*/  IMAD.U32 R4, RZ, RZ, UR4 ;  /* 0x00000004ff047e24 */ /* 0x000fe2000f8e00ff */
[----:B------:R-:W-:Y:S04]  /*7b90*/  MOV R5, UR5 ;  /* 0x0000000500057c02 */ /* 0x000fe80008000f00 */
[----:B------:R-:W3:Y:S01]  /*7ba0*/  @!UP1 LDCU UR4, c[0x0][0x880] ;  /* 0x00011000ff0497ac */ /* 0x000ee20008000800 */
[----:B-1---5:R4:W5:Y:S02]  /*7bb0*/  @P1 LDG.E R39, desc[UR8][R4.64] ;  /* 0x0000000804271981 */ /* 0x022964000c1e1900 */
[----:B---34-:R-:W-:Y:S07]  /*7bc0*/  @!P1 IMAD.U32 R39, RZ, RZ, UR4 ;  /* 0x00000004ff279e24 */ /* 0x018fee000f8e00ff */
.L_x_159:
[----:B-----5:R-:W-:Y:S01]  /*7bd0*/  @!P0 FSETP.EQ.AND P2, PT, R39, RZ, PT ;  /* 0x000000ff2700820b */ /* 0x020fe20003f42000 */
[----:B------:R-:W-:Y:S01]  /*7be0*/  @!UPT UIADD3 URZ, UPT, UPT, URZ, URZ, URZ ;  /* 0x000000fffffff290 */ /* 0x000fe2000fffe0ff */
[----:B------:R-:W-:Y:S11]  /*7bf0*/  @!P0 BRA `(.L_x_160) ;  /* 0x0000000000148947 */ /* 0x000ff60003800000 */
[----:B------:R-:W-:Y:S02]  /*7c00*/  LOP3.LUT P0, RZ, R80, 0xff, RZ, 0xc0, !PT ;  /* 0x000000ff50ff7812 */ /* 0x000fe4000780c0ff */
[----:B------:R-:W-:Y:S04]  /*7c10*/  PLOP3.LUT P2, PT, PT, PT, UP1, 0x80, 0x8 ;  /* 0x000000000008781c */ /* 0x000fe80003f4f018 */
[----:B------:R-:W-:Y:S07]  /*7c20*/  PLOP3.LUT P2, PT, P2, PT, PT, 0x8, 0x80 ;  /* 0x000000000080781c */ /* 0x000fee000174e170 */
[----:B------:R-:W-:Y:S11]  /*7c30*/  @P0 FSETP.EQ.AND P2, PT, R39, RZ, PT ;  /* 0x000000ff2700020b */ /* 0x000ff60003f42000 */
[----:B------:R-:W-:Y:S02]  /*7c40*/  @!UPT UIADD3 URZ, UPT, UPT, URZ, URZ, URZ ;  /* 0x000000fffffff290 */ /* 0x000fe4000fffe0ff */
.L_x_160:
[----:B------:R-:W3:Y:S01]  /*7c50*/  SYNCS.PHASECHK.TRANS64.TRYWAIT P0, [UR17+0x488], R2 ;  /* 0x00048802ff0075a7 */ /* 0x000ee20008001111 */
[----:B------:R-:W-:Y:S02]  /*7c60*/  ELECT P1, URZ, PT ;  /* 0x0000000000ff782f */ /* 0x000fe40003820000 */
[----:B------:R-:W-:Y:S01]  /*7c70*/  IADD3 R10, PT, PT, R10, 0x1, RZ ;  /* 0x000000010a0a7810 */ /* 0x000fe20007ffe0ff */
[----:B---3--:R-:W-:Y:S10]  /*7c80*/  @!P0 BRA `(.L_x_161) ;  /* 0x0000004000908947 */ /* 0x008ff40003800000 */
.L_x_351:
[----:B------:R-:W-:Y:S01]  /*7c90*/  PLOP3.LUT P1, PT, P2, P1, PT, 0xf2, 0x2f ;  /* 0x00000000002f781c */ /* 0x000fe20001723e72 */
[----:B------:R-:W-:Y:S01]  /*7ca0*/  UMOV UR18, 0x0 ;  /* 0x0000000000127882 */ /* 0x000fe20000000000 */
[----:B------:R-:W-:Y:S01]  /*7cb0*/  UMOV UR19, 0x10000000 ;  /* 0x1000000000137882 */ /* 0x000fe20000000000 */
[----:B------:R-:W-:Y:S01]  /*7cc0*/  UMOV UR12, UR36 ;  /* 0x00000024000c7c82 */ /* 0x000fe20008000000 */
[----:B------:R-:W-:Y:S01]  /*7cd0*/  LOP3.LUT R11, R11, 0x1, RZ, 0x3c, !PT ;  /* 0x000000010b0b7812 */ /* 0x000fe200078e3cff */
[----:B------:R-:W-:Y:S01]  /*7ce0*/  UMOV UR36, UR25 ;  /* 0x0000001900247c82 */ /* 0x000fe20008000000 */
[----:B------:R-:W-:Y:S07]  /*7cf0*/  UPLOP3.LUT UP4, UPT, UPT, UPT, UPT, 0x80, 0x8 ;  /* 0x000000000008789c */ /* 0x000fee0003f8f070 */
[----:B-1----:R-:W-:Y:S01]  /*7d00*/  @!P1 IADD3 R2, P0, PT, R12, 0x580, RZ ;  /* 0x000005800c029810 */ /* 0x002fe20007f1e0ff */
[----:B------:R-:W-:Y:S03]  /*7d10*/  VOTEU.ALL UP0, P1 ;  /* 0x0000000000ff7886 */ /* 0x000fe60000800000 */
[----:B------:R-:W-:Y:S01]  /*7d20*/  @!P1 R2UR UR5, R2 ;  /* 0x00000000020592ca */ /* 0x000fe200000e0000 */
[----:B------:R-:W-:Y:S01]  /*7d30*/  @!P1 IMAD.X R0, RZ, RZ, R13, P0 ;  /* 0x000000ffff009224 */ /* 0x000fe200000e060d */
[----:B------:R-:W-:Y:S01]  /*7d40*/  @!UP0 USHF.L.U32 UR10, UR46, 0x6, URZ ;  /* 0x000000062e0a8899 */ /* 0x000fe200080006ff */
[----:B------:R-:W-:Y:S01]  /*7d50*/  ISETP.NE.AND P0, PT, R10, 0x2, PT ;  /* 0x000000020a00780c */ /* 0x000fe20003f05270 */
[----:B------:R-:W-:Y:S02]  /*7d60*/  @!UP0 USHF.L.U32 UR11, UR45, 0x6, URZ ;  /* 0x000000062d0b8899 */ /* 0x000fe400080006ff */
[----:B------:R-:W-:Y:S01]  /*7d70*/  @!P1 R2UR UR4, R0 ;  /* 0x00000000000492ca */ /* 0x000fe200000e0000 */
[----:B------:R-:W-:Y:S01]  /*7d80*/  @!UP0 UIADD3 UR8, UPT, UPT, UR17, 0x600, URZ ;  /* 0x0000060011088890 */ /* 0x000fe2000fffe0ff */
[----:B------:R-:W-:Y:S01]  /*7d90*/  SEL R0, RZ, 0x1, P0 ;  /* 0x00000001ff007807 */ /* 0x000fe20000000000 */
[----:B------:R-:W-:Y:S01]  /*7da0*/  @!UP0 UIADD3 UR9, UPT, UPT, UR17, 0x480, URZ ;  /* 0x0000048011098890 */ /* 0x000fe2000fffe0ff */
[----:B------:R-:W-:Y:S01]  /*7db0*/  SEL R10, R10, RZ, P0 ;  /* 0x000000ff0a0a7207 */ /* 0x000fe20000000000 */
[----:B------:R-:W-:Y:S01]  /*7dc0*/  VOTEU.ALL UP0, P1 ;  /* 0x0000000000ff7886 */ /* 0x000fe20000800000 */
[----:B------:R-:W-:Y:S01]  /*7dd0*/  LOP3.LUT R9, R9, R0, RZ, 0x3c, !PT ;  /* 0x0000000009097212 */ /* 0x000fe200078e3cff */
[----:B------:R-:W-:Y:S01]  /*7de0*/  IMAD.U32 R2, RZ, RZ, UR5 ;  /* 0x00000005ff027e24 */ /* 0x000fe2000f8e00ff */
[----:B------:R-:W-:Y:S02]  /*7df0*/  UIADD3 UR46, UPT, UPT, UR7, UR59, URZ ;  /* 0x0000003b072e7290 */ /* 0x000fe4000fffe0ff */
[----:B------:R-:W-:Y:S03]  /*7e00*/  UIADD3 UR45, UPT, UPT, UR13, UR55, URZ ;  /* 0x000000370d2d7290 */ /* 0x000fe6000fffe0ff */
[----:B------:R-:W-:Y:S01]  /*7e10*/  IMAD.U32 R3, RZ, RZ, UR4 ;  /* 0x00000004ff037e24 */ /* 0x000fe2000f8e00ff */
[----:B------:R-:W-:Y:S04]  /*7e20*/  @!P1 R2UR UR4, R2 ;  /* 0x00000000020492ca */ /* 0x000fe800000e0000 */
[----:B------:R-:W-:Y:S11]  /*7e30*/  @!P1 R2UR UR5, R3 ;  /* 0x00000000030592ca */ /* 0x000ff600000e0000 */
[----:B------:R-:W-:Y:S02]  /*7e40*/  @!UPT UIADD3 URZ, UPT, UPT, URZ, URZ, URZ ;  /* 0x000000fffffff290 */ /* 0x000fe4000fffe0ff */
[----:B------:R1:W-:Y:S01]  /*7e50*/  @!UP0 UTMALDG.3D [UR8], [UR4], desc[UR18] ;  /* 0x00001208040085b4 */ /* 0x0003e20008011000 */
[----:B------:R1:W-:Y:S01]  /*7e60*/  @!P1 SYNCS.ARRIVE.TRANS64.RED.A0TR RZ, [UR17+0x480], R8 ;  /* 0x00048008ffff99a7 */ /* 0x0003e20008300411 */
[----:B------:R-:W-:Y:S01]  /*7e70*/  SYNCS.ARRIVE.TRANS64.RED.A1T0 RZ, [UR34], RZ ;  /* 0x000000ffffff79a7 */ /* 0x000fe20008100422 */
[----:B------:R-:W-:Y:S05]  /*7e80*/  BRA.U UP2, `(.L_x_162) ;  /* 0xfffffff502747547 */ /* 0x000fea000b83ffff */
[----:B------:R-:W-:Y:S07]  /*7e90*/  MOV R0, UR17 ;  /* 0x0000001100007c02 */ /* 0x000fee0008000f00 */
.L_x_163:
[----:B---3--:R-:W-:-:S04]  /*7ea0*/  SHF.L.U32 R2, R11, 0x1f, RZ ;  /* 0x0000001f0b027819 */ /* 0x008fc800000006ff */
[----:B------:R3:W4:Y:S03]  /*7eb0*/  SYNCS.PHASECHK.TRANS64.TRYWAIT P0, [R0+URZ+0x488], R2 ;  /* 0x00048802000075a7 */ /* 0x00072600080011ff */
[----:B----4-:R-:W-:Y:S05]  /*7ec0*/  @!P0 NANOSLEEP.SYNCS 0x989680 ;  /* 0x009896800000895d */ /* 0x010fea0003900000 */
[----:B------:R-:W4:Y:S02]  /*7ed0*/  @!P0 SYNCS.PHASECHK.TRANS64 P0, [R0+URZ+0x488], R2 ;  /* 0x00048802000085a7 */ /* 0x000f2400080010ff */
[----:B-12-4-:R-:W-:Y:S05]  /*7ee0*/  @P0 EXIT ;  /* 0x000000000000094d */ /* 0x016fea0003800000 */
[----:B------:R-:W-:Y:S05]  /*7ef0*/  BRA `(.L_x_163) ;  /* 0xfffffffc00e87947 */ /* 0x000fea000383ffff */
.L_x_154:
[----:B------:R-:W-:-:S06]  /*7f00*/  UISETP.GE.AND UP0, UPT, UR13, 0x4, UPT ;  /* 0x000000040d00788c */ /* 0x000fcc000bf06270 */
[----:B------:R-:W-:-:S13]  /*7f10*/  PLOP3.LUT P0, PT, PT, PT, UP0, 0x80, 0x8 ;  /* 0x000000000008781c */ /* 0x000fda0003f0f008 */
[----:B-1----:R-:W-:Y:S05]  /*7f20*/  @!P0 EXIT ;  /* 0x000000000000894d */ /* 0x002fea0003800000 */
[----:B------:R-:W1:Y:S08]  /*7f30*/  S2UR UR4, SR_CgaCtaId ;  /* 0x00000000000479c3 */ /* 0x000e700000008800 */
[----:B------:R-:W-:Y:S01]  /*7f40*/  BAR.SYNC.DEFER_BLOCKING 0x6, 0xa0 ;  /* 0x0182800000007b1d */ /* 0x000fe20000010000 */
[----:B------:R-:W-:Y:S01]  /*7f50*/  IMAD.SHL.U32 R6, R69, 0x40, RZ ;  /* 0x0000004045067824 */ /* 0x000fe200078e00ff */
[----:B------:R-:W-:Y:S01]  /*7f60*/  SHF.R.U32.HI R7, RZ, 0x1, R69 ;  /* 0x00000001ff077819 */ /* 0x000fe20000011645 */
[----:B------:R-:W-:Y:S01]  /*7f70*/  IMAD.SHL.U32 R3, R81, 0x800, RZ ;  /* 0x0000080051037824 */ /* 0x000fe200078e00ff */
[----:B------:R-:W-:Y:S01]  /*7f80*/  CS2R R84, SRZ ;  /* 0x0000000000547805 */ /* 0x000fe2000001ff00 */
[C---:B------:R-:W-:Y:S01]  /*7f90*/  IMAD.U32 R37, R69.reuse, 0x10000, RZ ;  /* 0x0001000045257824 */ /* 0x040fe200078e00ff */
[----:B------:R-:W-:Y:S01]  /*7fa0*/  UMOV UR44, 0x400 ;  /* 0x00000400002c7882 */ /* 0x000fe20000000000 */
[C---:B------:R-:W-:Y:S01]  /*7fb0*/  LOP3.LUT R2, R6.reuse, 0x180, RZ, 0xc0, !PT ;  /* 0x0000018006027812 */ /* 0x040fe200078ec0ff */
[----:B------:R-:W2:Y:S01]  /*7fc0*/  LDC.64 R74, c[0x0][0x888] ;  /* 0x00022200ff4a7b82 */ /* 0x000ea20000000a00 */
[----:B------:R-:W-:Y:S01]  /*7fd0*/  LOP3.LUT R6, R6, 0x640, RZ, 0xc0, !PT ;  /* 0x0000064006067812 */ /* 0x000fe200078ec0ff */
[----:B------:R-:W-:Y:S01]  /*7fe0*/  IMAD.MOV.U32 R36, RZ, RZ, RZ ;  /* 0x000000ffff247224 */ /* 0x000fe200078e00ff */
[----:B------:R-:W-:Y:S01]  /*7ff0*/  LOP3.LUT R7, R2, 0x20, R7, 0xf8, !PT ;  /* 0x0000002002077812 */ /* 0x000fe200078ef807 */
[----:B------:R-:W-:Y:S01]  /*8000*/  IMAD.SHL.U32 R2, R69, 0x8, RZ ;  /* 0x0000000845027824 */ /* 0x000fe200078e00ff */
[----:B------:R-:W-:Y:S01]  /*8010*/  LOP3.LUT R3, R6, 0x800, R3, 0xf8, !PT ;  /* 0x0000080006037812 */ /* 0x000fe200078ef803 */
[----:B------:R-:W-:Y:S01]  /*8020*/  IMAD.MOV.U32 R86, RZ, RZ, RZ ;  /* 0x000000ffff567224 */ /* 0x000fe200078e00ff */
[----:B------:R-:W3:Y:S01]  /*8030*/  LDCU UR53, c[0x0][0x370] ;  /* 0x00006e00ff3577ac */ /* 0x000ee20008000800 */
[----:B------:R-:W4:Y:S01]  /*8040*/  LDC.64 R76, c[0x0][0x890] ;  /* 0x00022400ff4c7b82 */ /* 0x000f220000000a00 */
[----:B------:R-:W-:Y:S01]  /*8050*/  LOP3.LUT R2, R7, 0x30, R2, 0x78, !PT ;  /* 0x0000003007027812 */ /* 0x000fe200078e7802 */
[----:B------:R-:W-:Y:S01]  /*8060*/  IMAD.MOV.U32 R83, RZ, RZ, RZ ;  /* 0x000000ffff537224 */ /* 0x000fe200078e00ff */
[----:B------:R-:W2:Y:S02]  /*8070*/  LDCU.64 UR62, c[0x0][0x348] ;  /* 0x00006900ff3e77ac */ /* 0x000ea40008000a00 */
[----:B------:R-:W-:Y:S01]  /*8080*/  LOP3.LUT R79, R3, R2, RZ, 0xfc, !PT ;  /* 0x00000002034f7212 */ /* 0x000fe200078efcff */
[----:B------:R-:W-:Y:S01]  /*8090*/  IMAD.SHL.U32 R3, R81, 0x200000, RZ ;  /* 0x0020000051037824 */ /* 0x000fe200078e00ff */
[----:B-1----:R-:W-:Y:S01]  /*80a0*/  ULEA UR44, UR4, UR44, 0x18 ;  /* 0x0000002c042c7291 */ /* 0x002fe2000f8ec0ff */
[----:B------:R-:W1:Y:S01]  /*80b0*/  LDC.64 R72, c[0x0][0x8b0] ;  /* 0x00022c00ff487b82 */ /* 0x000e620000000a00 */
[----:B------:R-:W-:Y:S01]  /*80c0*/  IMAD.SHL.U32 R2, R69, 0x10, RZ ;  /* 0x0000001045027824 */ /* 0x000fe200078e00ff */
[----:B------:R-:W1:Y:S01]  /*80d0*/  LDCU UR43, c[0x0][0xb0c] ;  /* 0x00016180ff2b77ac */ /* 0x000e620008000800 */
[----:B------:R-:W-:-:S02]  /*80e0*/  LOP3.LUT R3, R3, 0x200000, RZ, 0xc0, !PT ;  /* 0x0020000003037812 */ /* 0x000fc400078ec0ff */
[----:B------:R-:W-:Y:S01]  /*80f0*/  VIADD R78, R79, UR44 ;  /* 0x0000002c4f4e7c36 */ /* 0x000fe20008000000 */
[----:B------:R-:W-:Y:S01]  /*8100*/  UIADD3 UR4, UPT, UPT, UR44, 0x1600, URZ ;  /* 0x000016002c047890 */ /* 0x000fe2000fffe0ff */
[----:B------:R-:W-:Y:S01]  /*8110*/  LOP3.LUT R37, R3, 0x400000, R37, 0xf8, !PT ;  /* 0x0040000003257812 */ /* 0x000fe200078ef825 */
[----:B------:R-:W3:Y:S01]  /*8120*/  LDS R0, [UR44+0x550] ;  /* 0x0005502cff007984 */ /* 0x000ee20008000800 */
[----:B------:R-:W1:Y:S01]  /*8130*/  LDC.64 R70, c[0x0][0x8a8] ;  /* 0x00022a00ff467b82 */ /* 0x000e620000000a00 */
[----:B------:R-:W-:Y:S01]  /*8140*/  LOP3.LUT R2, R2, 0x20, RZ, 0xc0, !PT ;  /* 0x0000002002027812 */ /* 0x000fe200078ec0ff */
[----:B------:R-:W1:Y:S01]  /*8150*/  LDCU UR61, c[0x0][0xb20] ;  /* 0x00016400ff3d77ac */ /* 0x000e620008000800 */
[----:B------:R-:W-:Y:S02]  /*8160*/  IMAD.U32 R87, RZ, RZ, UR4 ;  /* 0x00000004ff577e24 */ /* 0x000fe4000f8e00ff */
[----:B------:R-:W-:Y:S01]  /*8170*/  IADD3 R78, PT, PT, -R2, 0x600, R78 ;  /* 0x00000600024e7810 */ /* 0x000fe20007ffe14e */
[----:B------:R-:W1:Y:S01]  /*8180*/  LDCU UR39, c[0x0][0xb30] ;  /* 0x00016600ff2777ac */ /* 0x000e620008000800 */
[----:B------:R-:W1:Y:S01]  /*8190*/  LDCU.64 UR56, c[0x0][0x888] ;  /* 0x00011100ff3877ac */ /* 0x000e620008000a00 */
[----:B------:R-:W1:Y:S01]  /*81a0*/  LDCU.64 UR40, c[0x0][0xb28] ;  /* 0x00016500ff2877ac */ /* 0x000e620008000a00 */
[----:B------:R-:W1:Y:S01]  /*81b0*/  LDCU.128 UR48, c[0x0][0xb10] ;  /* 0x00016200ff3077ac */ /* 0x000e620008000c00 */
[----:B------:R-:W1:Y:S01]  /*81c0*/  LDCU UR52, c[0x0][0x374] ;  /* 0x00006e80ff3477ac */ /* 0x000e620008000800 */
[----:B------:R-:W-:Y:S01]  /*81d0*/  UIADD3 UR58, UPT, UPT, UR44, 0x600, URZ ;  /* 0x000006002c3a7890 */ /* 0x000fe2000fffe0ff */
[----:B--234-:R-:W-:-:S11]  /*81e0*/  IMAD.IADD R37, R0, 0x1, R37 ;  /* 0x0000000100257824 */ /* 0x01cfd600078e0225 */
.L_x_181:
[----:B------:R-:W-:Y:S02]  /*81f0*/  LEA R3, R83, UR44, 0x3 ;  /* 0x0000002c53037c11 */ /* 0x000fe4000f8e18ff */
[----:B------:R-:W-:Y:S02]  /*8200*/  SHF.L.U32 R0, R85, 0x1f, RZ ;  /* 0x0000001f55007819 */ /* 0x000fe400000006ff */
[----:B-1----:R-:W-:Y:S02]  /*8210*/  LEA R4, R83, UR44, 0x4 ;  /* 0x0000002c53047c11 */ /* 0x002fe4000f8e20ff */
[----:B------:R-:W2:Y:S02]  /*8220*/  SYNCS.PHASECHK.TRANS64.TRYWAIT P0, [R3+URZ+0x4a0], R0 ;  /* 0x0004a000030075a7 */ /* 0x000ea400080011ff */
[----:B--2---:R-:W-:Y:S05]  /*8230*/  @!P0 BRA `(.L_x_164) ;  /* 0x0000003c003c8947 */ /* 0x004fea0003800000 */
.L_x_352:
        /* <DEDUP_REMOVED lines=11> */
[----:B------:R-:W-:Y:S01]  /*82f0*/  PLOP3.LUT P0, PT, PT, PT, UP1, 0x80, 0x8 ;  /* 0x000000000008781c */ /* 0x000fe20003f0f018 */
[----:B------:R-:W-:Y:S11]  /*8300*/  UP2UR UR47, UPR, URZ, 0x2 ;  /* 0x00000002ff2f7883 */ /* 0x000ff60008000000 */
[----:B------:R-:W-:Y:S01]  /*8310*/  @!UPT UIADD3 URZ, UPT, UPT, URZ, URZ, URZ ;  /* 0x000000fffffff290 */ /* 0x000fe2000fffe0ff */
[----:B--2---:R-:W-:Y:S02]  /*8320*/  @P0 SHF.R.U32.HI R0, RZ, 0x10, R5 ;  /* 0x00000010ff000819 */ /* 0x004fe40000011605 */
        /* <DEDUP_REMOVED lines=12> */
[----:B-1----:R-:W-:Y:S02]  /*83f0*/  UIMAD.WIDE.U32 UR4, UR52, UR51, URZ ;  /* 0x00000033340472a5 */ /* 0x002fe4000f8e00ff */
[----:B------:R-:W-:Y:S02]  /*8400*/  UIMAD.WIDE.U32 UR6, UR53, UR48, URZ ;  /* 0x00000030350672a5 */ /* 0x000fe4000f8e00ff */
[----:B------:R-:W-:Y:S02]  /*8410*/  UISETP.NE.AND UP0, UPT, UR50, 0x1, UPT ;  /* 0x000000013200788c */ /* 0x000fe4000bf05270 */
[----:B------:R-:W-:Y:S02]  /*8420*/  UIMAD.WIDE.U32 UR8, UR37, UR51, URZ ;  /* 0x00000033250872a5 */ /* 0x000fe4000f8e00ff */
[----:B------:R-:W-:Y:S02]  /*8430*/  UIMAD.WIDE.U32 UR10, UR38, UR48, URZ ;  /* 0x00000030260a72a5 */ /* 0x000fe4000f8e00ff */
[----:B------:R-:W-:Y:S02]  /*8440*/  UISETP.NE.AND UP1, UPT, UR43, 0x1, UPT ;  /* 0x000000012b00788c */ /* 0x000fe4000bf25270 */
[----:B------:R-:W-:Y:S01]  /*8450*/  UISETP.NE.AND UP2, UPT, UR42, 0x1, UPT ;  /* 0x000000012a00788c */ /* 0x000fe2000bf45270 */
[----:B------:R-:W-:Y:S02]  /*8460*/  UMOV UR4, UR5 ;  /* 0x0000000500047c82 */ /* 0x000fe40008000000 */
[----:B------:R-:W-:Y:S03]  /*8470*/  USHF.R.U32.HI UR5, URZ, UR61, UR4 ;  /* 0x0000003dff057299 */ /* 0x000fe60008011604 */
[----:B------:R-:W-:Y:S02]  /*8480*/  UMOV UR4, UR7 ;  /* 0x0000000700047c82 */ /* 0x000fe40008000000 */
[----:B------:R-:W-:Y:S02]  /*8490*/  USHF.R.U32.HI UR7, URZ, UR49, UR4 ;  /* 0x00000031ff077299 */ /* 0x000fe40008011604 */
[----:B------:R-:W-:Y:S02]  /*84a0*/  USEL UR4, UR52, UR5, !UP0 ;  /* 0x0000000534047287 */ /* 0x000fe4000c000000 */
[----:B------:R-:W-:Y:S01]  /*84b0*/  USEL UR7, UR53, UR7, !UP1 ;  /* 0x0000000735077287 */ /* 0x000fe2000c800000 */
[----:B------:R-:W-:Y:S01]  /*84c0*/  UMOV UR5, UR9 ;  /* 0x0000000900057c82 */ /* 0x000fe20008000000 */
[----:B------:R-:W-:Y:S02]  /*84d0*/  UIMAD.WIDE.U32 UR8, UR4, UR40, URZ ;  /* 0x00000028040872a5 */ /* 0x000fe4000f8e00ff */
[----:B------:R-:W-:Y:S03]  /*84e0*/  USHF.R.U32.HI UR6, URZ, UR61, UR5 ;  /* 0x0000003dff067299 */ /* 0x000fe60008011605 */
[----:B------:R-:W-:Y:S01]  /*84f0*/  UMOV UR5, UR11 ;  /* 0x0000000b00057c82 */ /* 0x000fe20008000000 */
[----:B------:R-:W-:Y:S02]  /*8500*/  UIMAD.WIDE.U32 UR10, UR7, UR40, URZ ;  /* 0x00000028070a72a5 */ /* 0x000fe4000f8e00ff */
[----:B------:R-:W-:Y:S02]  /*8510*/  USHF.R.U32.HI UR12, URZ, UR49, UR5 ;  /* 0x00000031ff0c7299 */ /* 0x000fe40008011605 */
[----:B------:R-:W-:Y:S01]  /*8520*/  USEL UR6, UR37, UR6, !UP0 ;  /* 0x0000000625067287 */ /* 0x000fe2000c000000 */
[----:B------:R-:W-:Y:S02]  /*8530*/  UMOV UR5, UR9 ;  /* 0x0000000900057c82 */ /* 0x000fe40008000000 */
[----:B------:R-:W-:Y:S01]  /*8540*/  UMOV UR10, UR11 ;  /* 0x0000000b000a7c82 */ /* 0x000fe20008000000 */
[----:B------:R-:W-:Y:S02]  /*8550*/  @UP2 USHF.R.U32.HI UR4, URZ, UR41, UR5 ;  /* 0x00000029ff042299 */ /* 0x000fe40008011605 */
[----:B------:R-:W-:Y:S02]  /*8560*/  @UP2 USHF.R.U32.HI UR7, URZ, UR41, UR10 ;  /* 0x00000029ff072299 */ /* 0x000fe4000801160a */
[----:B------:R-:W-:Y:S02]  /*8570*/  UIMAD UR4, UR42, UR4, URZ ;  /* 0x000000042a0472a4 */ /* 0x000fe4000f8e02ff */
[----:B------:R-:W-:Y:S02]  /*8580*/  UIMAD.WIDE.U32 UR10, UR6, UR40, URZ ;  /* 0x00000028060a72a5 */ /* 0x000fe4000f8e00ff */
[----:B------:R-:W-:Y:S02]  /*8590*/  USEL UR5, UR38, UR12, !UP1 ;  /* 0x0000000c26057287 */ /* 0x000fe4000c800000 */
[----:B------:R-:W-:Y:S02]  /*85a0*/  UIMAD UR8, UR42, UR7, URZ ;  /* 0x000000072a0872a4 */ /* 0x000fe4000f8e02ff */
[----:B------:R-:W-:Y:S03]  /*85b0*/  UISETP.GE.AND UP0, UPT, UR6, UR4, UPT ;  /* 0x000000040600728c */ /* 0x000fe6000bf06270 */
[----:B------:R-:W-:Y:S01]  /*85c0*/  UMOV UR4, UR11 ;  /* 0x0000000b00047c82 */ /* 0x000fe20008000000 */
[----:B------:R-:W-:Y:S02]  /*85d0*/  UISETP.GE.OR UP0, UPT, UR5, UR8, UP0 ;  /* 0x000000080500728c */ /* 0x000fe40008706670 */
[----:B------:R-:W-:Y:S02]  /*85e0*/  USHF.R.U32.HI UR4, URZ, UR41, UR4 ;  /* 0x00000029ff047299 */ /* 0x000fe40008011604 */
[----:B------:R-:W-:Y:S02]  /*85f0*/  UIMAD.WIDE.U32 UR8, UR5, UR40, URZ ;  /* 0x00000028050872a5 */ /* 0x000fe4000f8e00ff */
[----:B------:R-:W-:Y:S02]  /*8600*/  USEL UR11, UR6, UR4, !UP2 ;  /* 0x00000004060b7287 */ /* 0x000fe4000d000000 */
[----:B------:R-:W-:Y:S02]  /*8610*/  UIADD3 UR8, UPT, UPT, -UR5, URZ, URZ ;  /* 0x000000ff05087290 */ /* 0x000fe4000fffe1ff */
[----:B------:R-:W-:Y:S01]  /*8620*/  UIADD3 UR10, UPT, UPT, -UR11, URZ, URZ ;  /* 0x000000ff0b0a7290 */ /* 0x000fe2000fffe1ff */
[----:B------:R-:W-:Y:S01]  /*8630*/  @!UP0 UMOV UR4, UR9 ;  /* 0x0000000900048c82 */ /* 0x000fe20008000000 */
[----:B------:R-:W-:Y:S02]  /*8640*/  UIADD3 UR9, UPT, UPT, -UR6, URZ, URZ ;  /* 0x000000ff06097290 */ /* 0x000fe4000fffe1ff */
[----:B------:R-:W-:Y:S02]  /*8650*/  @!UP0 USHF.R.U32.HI UR4, URZ, UR41, UR4 ;  /* 0x00000029ff048299 */ /* 0x000fe40008011604 */
[----:B------:R-:W-:Y:S02]  /*8660*/  UIMAD UR10, UR42, UR10, UR6 ;  /* 0x0000000a2a0a72a4 */ /* 0x000fe4000f8e0206 */
[----:B------:R-:W-:Y:S04]  /*8670*/  @!UP0 USEL UR4, UR5, UR4, !UP2 ;  /* 0x0000000405048287 */ /* 0x000fe8000d000000 */
[----:B------:R-:W-:Y:S02]  /*8680*/  @!UP0 UIMAD UR10, UR7, UR10, UR4 ;  /* 0x0000000a070a82a4 */ /* 0x000fe4000f8e0204 */
[----:B------:R-:W-:Y:S02]  /*8690*/  @!UP0 UIADD3 UR11, UPT, UPT, UR11, -UR4, URZ ;  /* 0x800000040b0b8290 */ /* 0x000fe4000fffe0ff */
[----:B------:R-:W-:Y:S02]  /*86a0*/  UIMAD UR7, UR43, UR8, UR38 ;  /* 0x000000082b0772a4 */ /* 0x000fe4000f8e0226 */
[----:B------:R-:W-:Y:S02]  /*86b0*/  @!UP0 UIMAD UR6, UR11, UR42, UR5 ;  /* 0x0000002a0b0682a4 */ /* 0x000fe4000f8e0205 */
[----:B------:R-:W-:Y:S01]  /*86c0*/  UIMAD UR4, UR50, UR9, UR37 ;  /* 0x00000009320472a4 */ /* 0x000fe2000f8e0225 */
[----:B------:R-:W-:Y:S02]  /*86d0*/  @!UP0 UMOV UR5, UR10 ;  /* 0x0000000a00058c82 */ /* 0x000fe40008000000 */
[----:B------:R-:W-:Y:S02]  /*86e0*/  UIMAD UR38, UR5, UR43, UR7 ;  /* 0x0000002b052672a4 */ /* 0x000fe4000f8e0207 */
[----:B------:R-:W-:Y:S11]  /*86f0*/  UIMAD UR37, UR6, UR50, UR4 ;  /* 0x00000032062572a4 */ /* 0x000ff6000f8e0204 */
[----:B------:R-:W-:Y:S01]  /*8700*/  @!UPT UIADD3 URZ, UPT, UPT, URZ, URZ, URZ ;  /* 0x000000fffffff290 */ /* 0x000fe2000fffe0ff */
.L_x_165:
[----:B-1----:R-:W-:Y:S01]  /*8710*/  UISETP.NE.AND UP0, UPT, UR39, 0x1, UPT ;  /* 0x000000012700788c */ /* 0x002fe2000bf05270 */
[----:B------:R-:W-:Y:S10]  /*8720*/  IADD3 R83, PT, PT, R83, 0x1, RZ ;  /* 0x0000000153537810 */ /* 0x000ff40007ffe0ff */
[----:B------:R-:W1:Y:S01]  /*8730*/  @!UP0 LDCU.128 UR12, c[0x0][0xb10] ;  /* 0x00016200ff0c87ac */ /* 0x000e620008000c00 */
[----:B------:R-:W3:Y:S01]  /*8740*/  @!UP0 LDCU UR5, c[0x0][0xb0c] ;  /* 0x00016180ff0587ac */ /* 0x000ee20008000800 */
[----:B------:R-:W4:Y:S01]  /*8750*/  @!UP0 LDCU UR10, c[0x0][0xb20] ;  /* 0x00016400ff0a87ac */ /* 0x000f220008000800 */
[----:B-1----:R-:W-:Y:S02]  /*8760*/  UIMAD.WIDE.U32 UR8, UR38, UR12, URZ ;  /* 0x0000000c260872a5 */ /* 0x002fe4000f8e00ff */
[----:B------:R-:W-:Y:S02]  /*8770*/  UIMAD.WIDE.U32 UR6, UR37, UR15, URZ ;  /* 0x0000000f250672a5 */ /* 0x000fe4000f8e00ff */
[----:B------:R-:W-:Y:S03]  /*8780*/  @!UP0 UISETP.NE.AND UP1, UPT, UR14, 0x1, UPT ;  /* 0x000000010e00888c */ /* 0x000fe6000bf25270 */
[----:B------:R-:W-:Y:S01]  /*8790*/  @!UP0 UMOV UR4, UR9 ;  /* 0x0000000900048c82 */ /* 0x000fe20008000000 */
[----:B---3--:R-:W-:Y:S02]  /*87a0*/  @!UP0 UISETP.NE.AND UP2, UPT, UR5, 0x1, UPT ;  /* 0x000000010500888c */ /* 0x008fe4000bf45270 */
[----:B------:R-:W-:Y:S01]  /*87b0*/  @!UP0 USHF.R.U32.HI UR4, URZ, UR13, UR4 ;  /* 0x0000000dff048299 */ /* 0x000fe20008011604 */
[----:B------:R-:W-:Y:S02]  /*87c0*/  @!UP0 UMOV UR6, UR7 ;  /* 0x0000000700068c82 */ /* 0x000fe40008000000 */
[----:B----4-:R-:W-:Y:S02]  /*87d0*/  @!UP0 USHF.R.U32.HI UR6, URZ, UR10, UR6 ;  /* 0x0000000aff068299 */ /* 0x010fe40008011606 */
[----:B------:R-:W-:Y:S02]  /*87e0*/  @!UP0 USEL UR7, UR38, UR4, !UP2 ;  /* 0x0000000426078287 */ /* 0x000fe4000d000000 */
[----:B------:R-:W-:Y:S04]  /*87f0*/  @!UP0 USEL UR6, UR37, UR6, !UP1 ;  /* 0x0000000625068287 */ /* 0x000fe8000c800000 */
[----:B------:R-:W-:Y:S02]  /*8800*/  @!UP0 UIADD3 UR4, UPT, UPT, -UR7, UR6, URZ ;  /* 0x0000000607048290 */ /* 0x000fe4000fffe1ff */
[----:B------:R-:W-:Y:S02]  /*8810*/  @!UP0 UIADD3 UR6, UPT, UPT, UR7, -UR6, URZ ;  /* 0x8000000607068290 */ /* 0x000fe4000fffe0ff */
[----:B------:R-:W-:Y:S02]  /*8820*/  @!UP0 UIMAD UR38, UR4, UR5, UR38 ;  /* 0x00000005042682a4 */ /* 0x000fe4000f8e0226 */
[----:B------:R-:W-:Y:S02]  /*8830*/  @!UP0 UIMAD UR37, UR6, UR14, UR37 ;  /* 0x0000000e062582a4 */ /* 0x000fe4000f8e0225 */
[----:B------:R-:W-:Y:S09]  /*8840*/  ULOP3.LUT UP0, URZ, UR58, 0x1b0, URZ, 0xc0, !UPT ;  /* 0x000001b03aff7892 */ /* 0x000ff2000f80c0ff */
[----:B------:R-:W-:Y:S05]  /*8850*/  BRA.U !UP0, `(.L_x_166) ;  /* 0x0000000108407547 */ /* 0x000fea000b800000 */
[----:B------:R-:W1:Y:S01]  /*8860*/  LDCU.64 UR8, c[0x4][0x80] ;  /* 0x01001000ff0877ac */ /* 0x000e620008000a00 */
[----:B------:R-:W-:Y:S01]  /*8870*/  MOV R3, 0x0 ;  /* 0x0000000000037802 */ /* 0x000fe20000000f00 */
[----:B------:R-:W-:Y:S02]  /*8880*/  HFMA2 R12, -RZ, RZ, 0, 5.9604644775390625e-08 ;  /* 0x00000001ff0c7431 */ /* 0x000fe400000001ff */
[----:B------:R-:W-:Y:S02]  /*8890*/  IMAD.MOV.U32 R8, RZ, RZ, 0x70 ;  /* 0x00000070ff087424 */ /* 0x000fe400078e00ff */
[----:B------:R-:W-:Y:S01]  /*88a0*/  IMAD.MOV.U32 R13, RZ, RZ, RZ ;  /* 0x000000ffff0d7224 */ /* 0x000fe200078e00ff */
[----:B------:R-:W3:Y:S01]  /*88b0*/  LDCU.64 UR6, c[0x4][0x88] ;  /* 0x01001100ff0677ac */ /* 0x000ee20008000a00 */
[----:B------:R-:W4:Y:S01]  /*88c0*/  LDC.64 R2, c[0x4][R3] ;  /* 0x0100000003027b82 */ /* 0x000f220000000a00 */
[----:B------:R-:W2:Y:S01]  /*88d0*/  LDCU.64 UR4, c[0x4][0x8] ;  /* 0x01000100ff0477ac */ /* 0x000ea20008000a00 */
[----:B-1----:R-:W-:Y:S01]  /*88e0*/  MOV R5, UR9 ;  /* 0x0000000900057c02 */ /* 0x002fe20008000f00 */
[----:B------:R-:W-:Y:S01]  /*88f0*/  IMAD.U32 R4, RZ, RZ, UR8 ;  /* 0x00000008ff047e24 */ /* 0x000fe2000f8e00ff */
[----:B---3--:R-:W-:Y:S01]  /*8900*/  MOV R7, UR7 ;  /* 0x0000000700077c02 */ /* 0x008fe20008000f00 */
[----:B------:R-:W-:Y:S01]  /*8910*/  IMAD.U32 R6, RZ, RZ, UR6 ;  /* 0x00000006ff067e24 */ /* 0x000fe2000f8e00ff */
[----:B--2---:R-:W-:Y:S01]  /*8920*/  MOV R11, UR5 ;  /* 0x00000005000b7c02 */ /* 0x004fe20008000f00 */
[----:B------:R-:W-:Y:S02]  /*8930*/  IMAD.U32 R10, RZ, RZ, UR4 ;  /* 0x00000004ff0a7e24 */ /* 0x000fe4000f8e00ff */
[----:B------:R-:W-:Y:S07]  /*8940*/  LEPC R20, `(.L_x_166) ;  /* 0x000000001014794e */ /* 0x000fee0000000000 */
[----:B----45:R-:W-:Y:S05]  /*8950*/  CALL.ABS.NOINC R2 ;  /* 0x0000000002007343 */ /* 0x030fea0003c00000 */
.L_x_166:
[----:B------:R-:W-:Y:S01]  /*8960*/  LOP3.LUT P0, RZ, R87, 0x1b0, RZ, 0xc0, !PT ;  /* 0x000001b057ff7812 */ /* 0x000fe2000780c0ff */
[----:B------:R-:W-:Y:S11]  /*8970*/  BSSY.RECONVERGENT B6, `(.L_x_167) ;  /* 0x0000013000067945 */ /* 0x000ff60003800200 */
[----:B------:R-:W-:Y:S01]  /*8980*/  @!UPT UIADD3 URZ, UPT, UPT, URZ, URZ, URZ ;  /* 0x000000fffffff290 */ /* 0x000fe2000fffe0ff */
[----:B------:R-:W-:Y:S05]  /*8990*/  @!P0 BRA `(.L_x_168) ;  /* 0x0000000000408947 */ /* 0x000fea0003800000 */
        /* <DEDUP_REMOVED lines=16> */
.L_x_168:
[----:B------:R-:W-:Y:S05]  /*8aa0*/  BSYNC.RECONVERGENT B6 ;  /* 0x0000000000067941 */ /* 0x000fea0003800200 */
.L_x_167:
[----:B------:R-:W-:Y:S01]  /*8ab0*/  ISETP.NE.U32.AND P3, PT, R76, RZ, PT ;  /* 0x000000ff4c00720c */ /* 0x000fe20003f65070 */
[----:B------:R-:W-:Y:S01]  /*8ac0*/  UISETP.NE.AND UP1, UPT, UR60, URZ, UPT ;  /* 0x000000ff3c00728c */ /* 0x000fe2000bf25270 */
[----:B------:R-:W-:Y:S02]  /*8ad0*/  ISETP.NE.U32.AND P4, PT, R72, RZ, PT ;  /* 0x000000ff4800720c */ /* 0x000fe40003f85070 */
[----:B------:R-:W-:Y:S02]  /*8ae0*/  ISETP.NE.AND.EX P3, PT, R77, RZ, PT, P3 ;  /* 0x000000ff4d00720c */ /* 0x000fe40003f65330 */
[----:B------:R-:W-:Y:S02]  /*8af0*/  PLOP3.LUT P1, PT, PT, PT, PT, 0x8, 0x80 ;  /* 0x000000000080781c */ /* 0x000fe40003f2e170 */
[----:B------:R-:W-:Y:S02]  /*8b00*/  PLOP3.LUT P0, PT, PT, PT, UP1, 0x80, 0x8 ;  /* 0x000000000008781c */ /* 0x000fe40003f0f018 */
[----:B------:R-:W-:Y:S02]  /*8b10*/  ISETP.NE.AND.EX P4, PT, R73, RZ, PT, P4 ;  /* 0x000000ff4900720c */ /* 0x000fe40003f85340 */
[----:B------:R-:W1:Y:S09]  /*8b20*/  @UP1 LDCU.64 UR4, c[0x0][0x888] ;  /* 0x00011100ff0417ac */ /* 0x000e720008000a00 */
[----:B------:R-:W-:Y:S01]  /*8b30*/  @P0 PLOP3.LUT P1, PT, P3, PT, PT, 0x80, 0x8 ;  /* 0x000000000008081c */ /* 0x000fe20001f2f070 */
[----:B-1----:R-:W-:Y:S04]  /*8b40*/  @UP1 UISETP.NE.U32.AND UP0, UPT, UR4, URZ, UPT ;  /* 0x000000ff0400128c */ /* 0x002fe8000bf05070 */
[----:B------:R-:W-:Y:S04]  /*8b50*/  @UP1 UISETP.NE.AND.EX UP0, UPT, UR5, URZ, UPT, UP0 ;  /* 0x000000ff0500128c */ /* 0x000fe8000bf05300 */
[----:B------:R-:W-:Y:S01]  /*8b60*/  @UP1 USEL UR4, URZ, 0xffffffff, UP0 ;  /* 0xffffffffff041887 */ /* 0x000fe20008000000 */
[----:B------:R-:W-:Y:S11]  /*8b70*/  @!P3 BRA `(.L_x_169) ;  /* 0x000000000030b947 */ /* 0x000ff60003800000 */
[----:B------:R-:W-:Y:S01]  /*8b80*/  ISETP.NE.U32.AND P2, PT, R74, RZ, PT ;  /* 0x000000ff4a00720c */ /* 0x000fe20003f45070 */
[----:B------:R-:W1:Y:S01]  /*8b90*/  LDCU.64 UR6, c[0x0][0x358] ;  /* 0x00006b00ff0677ac */ /* 0x000e620008000a00 */
[----:B------:R-:W-:Y:S02]  /*8ba0*/  IMAD.MOV.U32 R80, RZ, RZ, 0x1 ;  /* 0x00000001ff507424 */ /* 0x000fe400078e00ff */
[----:B------:R-:W-:Y:S11]  /*8bb0*/  ISETP.NE.AND.EX P2, PT, R75, RZ, PT, P2 ;  /* 0x000000ff4b00720c */ /* 0x000ff60003f45320 */
[----:B------:R-:W-:Y:S02]  /*8bc0*/  @!UPT UIADD3 URZ, UPT, UPT, URZ, URZ, URZ ;  /* 0x000000fffffff290 */ /* 0x000fe4000fffe0ff */
[----:B------:R-:W3:Y:S01]  /*8bd0*/  @P2 LDC.64 R2, c[0x0][0x888] ;  /* 0x00022200ff022b82 */ /* 0x000ee20000000a00 */
[----:B--2---:R-:W-:Y:S04]  /*8be0*/  @P2 IMAD R0, R76, UR36, RZ ;  /* 0x000000244c002c24 */ /* 0x004fe8000f8e02ff */
[----:B---3--:R-:W-:Y:S04]  /*8bf0*/  @P2 IMAD.WIDE R2, R0, 0x4, R2 ;  /* 0x0000000400022825 */ /* 0x008fe800078e0202 */
[----:B------:R-:W-:Y:S01]  /*8c00*/  HFMA2 R0, -RZ, RZ, 0, 5.9604644775390625e-08 ;  /* 0x00000001ff007431 */ /* 0x000fe200000001ff */
[----:B-1---5:R1:W5:Y:S04]  /*8c10*/  @P2 LDG.E R39, desc[UR6][R2.64] ;  /* 0x0000000602272981 */ /* 0x022368000c1e1900 */
[----:B------:R-:W-:Y:S01]  /*8c20*/  @!P2 PRMT R80, R0, 0x7610, R80 ;  /* 0x000076100050a816 */ /* 0x000fe20000000050 */
[----:B-1----:R-:W3:Y:S06]  /*8c30*/  @!P2 LDC R39, c[0x0][0x880] ;  /* 0x00022000ff27ab82 */ /* 0x002eec0000000800 */
.L_x_169:
[----:B------:R-:W-:Y:S05]  /*8c40*/  @!P4 BRA `(.L_x_170) ;  /* 0x000000000024c947 */ /* 0x000fea0003800000 */
[----:B------:R-:W-:Y:S01]  /*8c50*/  ISETP.NE.U32.AND P2, PT, R70, RZ, PT ;  /* 0x000000ff4600720c */ /* 0x000fe20003f45070 */
[----:B------:R-:W1:Y:S03]  /*8c60*/  LDCU.64 UR6, c[0x0][0x358] ;  /* 0x00006b00ff0677ac */ /* 0x000e660008000a00 */
[----:B------:R-:W-:Y:S11]  /*8c70*/  ISETP.NE.AND.EX P2, PT, R71, RZ, PT, P2 ;  /* 0x000000ff4700720c */ /* 0x000ff60003f45320 */
[----:B------:R-:W-:Y:S02]  /*8c80*/  @!UPT UIADD3 URZ, UPT, UPT, URZ, URZ, URZ ;  /* 0x000000fffffff290 */ /* 0x000fe4000fffe0ff */
[----:B------:R-:W4:Y:S01]  /*8c90*/  @P2 LDC.64 R2, c[0x0][0x8a8] ;  /* 0x00022a00ff022b82 */ /* 0x000f220000000a00 */
[----:B--2---:R-:W-:Y:S04]  /*8ca0*/  @P2 IMAD R0, R72, UR36, RZ ;  /* 0x0000002448002c24 */ /* 0x004fe8000f8e02ff */
[----:B----4-:R-:W-:Y:S05]  /*8cb0*/  @P2 IMAD.WIDE R2, R0, 0x4, R2 ;  /* 0x0000000400022825 */ /* 0x010fea00078e0202 */
[----:B-1---5:R1:W5:Y:S02]  /*8cc0*/  @P2 LDG.E R38, desc[UR6][R2.64] ;  /* 0x0000000602262981 */ /* 0x022364000c1e1900 */
[----:B-1----:R-:W4:Y:S02]  /*8cd0*/  @!P2 LDC R38, c[0x0][0x8a0] ;  /* 0x00022800ff26ab82 */ /* 0x002f240000000800 */
.L_x_170:
[----:B---3-5:R-:W-:Y:S01]  /*8ce0*/  @P0 FSETP.NEU.AND P4, PT, R39, RZ, PT ;  /* 0x000000ff2700020b */ /* 0x028fe20003f8d000 */
[----:B--2---:R-:W-:Y:S01]  /*8cf0*/  IMAD.U32 R0, RZ, RZ, UR4 ;  /* 0x00000004ff007e24 */ /* 0x004fe2000f8e00ff */
[----:B------:R-:W-:Y:S01]  /*8d00*/  @P0 LOP3.LUT P2, RZ, R80, 0xff, RZ, 0xc0, !PT ;  /* 0x000000ff50ff0812 */ /* 0x000fe2000784c0ff */
[----:B------:R-:W-:Y:S01]  /*8d10*/  BSSY B1, `(.L_x_171) ;  /* 0x0000035000017945 */ /* 0x000fe20003800000 */
[----:B------:R-:W-:Y:S02]  /*8d20*/  @P0 SEL R2, RZ, 0xffffffff, P4 ;  /* 0xffffffffff020807 */ /* 0x000fe40002000000 */
[----:B------:R-:W-:Y:S02]  /*8d30*/  CS2R R18, SRZ ;  /* 0x0000000000127805 */ /* 0x000fe4000001ff00 */
[----:B------:R-:W-:Y:S02]  /*8d40*/  LEA R82, R36, UR44, 0x3 ;  /* 0x0000002c24527c11 */ /* 0x000fe4000f8e18ff */
[----:B------:R-:W-:Y:S02]  /*8d50*/  CS2R R16, SRZ ;  /* 0x0000000000107805 */ /* 0x000fe4000001ff00 */
[----:B------:R-:W-:Y:S02]  /*8d60*/  @P1 SEL R2, R0, R2, !P2 ;  /* 0x0000000200021207 */ /* 0x000fe40005000000 */
[----:B------:R-:W-:Y:S02]  /*8d70*/  CS2R R26, SRZ ;  /* 0x00000000001a7805 */ /* 0x000fe4000001ff00 */
[----:B------:R-:W-:Y:S02]  /*8d80*/  SHF.L.U32 R4, R86, 0x1f, RZ ;  /* 0x0000001f56047819 */ /* 0x000fe400000006ff */
[----:B------:R-:W-:Y:S02]  /*8d90*/  CS2R R24, SRZ ;  /* 0x0000000000187805 */ /* 0x000fe4000001ff00 */
[----:B------:R-:W-:Y:S02]  /*8da0*/  @P0 LOP3.LUT R2, R2, 0x1, RZ, 0xc0, !PT ;  /* 0x0000000102020812 */ /* 0x000fe400078ec0ff */
[----:B------:R-:W-:Y:S02]  /*8db0*/  PLOP3.LUT P5, PT, PT, PT, PT, 0x8, 0x80 ;  /* 0x000000000080781c */ /* 0x000fe40003fae170 */
[----:B------:R-:W-:Y:S01]  /*8dc0*/  ISETP.NE.U32.OR P1, PT, R2, 0x1, !P0 ;  /* 0x000000010200780c */ /* 0x000fe20004725470 */
[----:B------:R-:W-:Y:S11]  /*8dd0*/  IMAD R2, R36, 0x20, R37 ;  /* 0x0000002024027824 */ /* 0x000ff600078e0225 */
[----:B------:R-:W-:Y:S01]  /*8de0*/  @!UPT UIADD3 URZ, UPT, UPT, URZ, URZ, URZ ;  /* 0x000000fffffff290 */ /* 0x000fe2000fffe0ff */
[----:B------:R-:W-:Y:S04]  /*8df0*/  @P1 SHF.L.U32 R0, R84, 0x1f, RZ ;  /* 0x0000001f54001819 */ /* 0x000fe800000006ff */
[----:B------:R-:W1:Y:S01]  /*8e00*/  @P1 SYNCS.PHASECHK.TRANS64.TRYWAIT P0, [UR44+0x480], R0 ;  /* 0x00048000ff0015a7 */ /* 0x000e62000800112c */
[----:B------:R2:W3:Y:S01]  /*8e10*/  SYNCS.PHASECHK.TRANS64.TRYWAIT P4, [R82+URZ+0x4c0], R4 ;  /* 0x0004c004520075a7 */ /* 0x0004e200080811ff */
[----:B-1----:R-:W-:Y:S01]  /*8e20*/  @P1 PLOP3.LUT P5, PT, P0, PT, PT, 0x8, 0x80 ;  /* 0x000000000080181c */ /* 0x002fe200007ae170 */
[----:B------:R-:W-:Y:S01]  /*8e30*/  @!UPT UIADD3 URZ, UPT, UPT, URZ, URZ, URZ ;  /* 0x000000fffffff290 */ /* 0x000fe2000fffe0ff */
[----:B--23--:R-:W-:Y:S11]  /*8e40*/  @!P1 BRA `(.L_x_172) ;  /* 0x0000000000849947 */ /* 0x00cff60003800000 */
[----:B------:R-:W-:Y:S01]  /*8e50*/  ISETP.NE.U32.AND P0, PT, RZ, UR56, PT ;  /* 0x00000038ff007c0c */ /* 0x000fe2000bf05070 */
[----:B------:R-:W-:Y:S01]  /*8e60*/  BSSY B0, `(.L_x_173) ;  /* 0x0000012000007945 */ /* 0x000fe20003800000 */
[----:B------:R-:W-:Y:S02]  /*8e70*/  FSETP.NEU.AND P2, PT, R39, RZ, PT ;  /* 0x000000ff2700720b */ /* 0x000fe40003f4d000 */
[----:B------:R-:W-:Y:S02]  /*8e80*/  CS2R R26, SRZ ;  /* 0x00000000001a7805 */ /* 0x000fe4000001ff00 */
[----:B------:R-:W-:Y:S02]  /*8e90*/  ISETP.NE.AND.EX P0, PT, RZ, UR57, PT, P0 ;  /* 0x00000039ff007c0c */ /* 0x000fe4000bf05300 */
[----:B------:R-:W-:Y:S02]  /*8ea0*/  CS2R R24, SRZ ;  /* 0x0000000000187805 */ /* 0x000fe4000001ff00 */
[----:B------:R-:W-:Y:S02]  /*8eb0*/  LOP3.LUT P1, RZ, R80, 0xff, RZ, 0xc0, !PT ;  /* 0x000000ff50ff7812 */ /* 0x000fe4000782c0ff */
[----:B------:R-:W-:Y:S02]  /*8ec0*/  CS2R R18, SRZ ;  /* 0x0000000000127805 */ /* 0x000fe4000001ff00 */
[----:B------:R-:W-:Y:S02]  /*8ed0*/  SEL R0, RZ, 0xffffffff, P2 ;  /* 0xffffffffff007807 */ /* 0x000fe40001000000 */
[----:B------:R-:W-:Y:S02]  /*8ee0*/  CS2R R16, SRZ ;  /* 0x0000000000107805 */ /* 0x000fe4000001ff00 */
[----:B------:R-:W-:Y:S04]  /*8ef0*/  SEL R3, RZ, 0xffffffff, P0 ;  /* 0xffffffffff037807 */ /* 0x000fe80000000000 */
[----:B------:R-:W-:Y:S04]  /*8f00*/  @P3 SEL R0, R3, R0, !P1 ;  /* 0x0000000003003207 */ /* 0x000fe80004800000 */
[----:B------:R-:W-:Y:S04]  /*8f10*/  LOP3.LUT R0, R0, 0x1, RZ, 0xc0, !PT ;  /* 0x0000000100007812 */ /* 0x000fe800078ec0ff */
[----:B------:R-:W-:Y:S01]  /*8f20*/  ISETP.NE.U32.AND P0, PT, R0, 0x1, PT ;  /* 0x000000010000780c */ /* 0x000fe20003f05070 */
[----:B------:R-:W-:Y:S01]  /*8f30*/  @!UPT UIADD3 URZ, UPT, UPT, URZ, URZ, URZ ;  /* 0x000000fffffff290 */ /* 0x000fe2000fffe0ff */
[----:B------:R-:W-:Y:S11]  /*8f40*/  @!P5 BRA `(.L_x_174) ;  /* 0x00000000000cd947 */ /* 0x000ff60003800000 */
[----:B------:R-:W-:Y:S04]  /*8f50*/  SHF.L.U32 R3, R84, 0x1f, RZ ;  /* 0x0000001f54037819 */ /* 0x000fe800000006ff */
[----:B------:R-:W1:Y:S02]  /*8f60*/  SYNCS.PHASECHK.TRANS64.TRYWAIT P1, [UR44+0x480], R3 ;  /* 0x00048003ff0075a7 */ /* 0x000e64000802112c */
[----:B-1----:R-:W-:Y:S05]  /*8f70*/  @!P1 BRA `(.L_x_175) ;  /* 0x0000003000009947 */ /* 0x002fea0003800000 */
.L_x_174:
[----:B------:R-:W-:Y:S05]  /*8f80*/  BSYNC B0 ;  /* 0x0000000000007941 */ /* 0x000fea0003800000 */
.L_x_173:
[----:B------:R-:W2:Y:S01]  /*8f90*/  S2UR UR5, SR_CgaCtaId ;  /* 0x00000000000579c3 */ /* 0x000ea20000008800 */
[----:B------:R3:W1:Y:S01]  /*8fa0*/  @P0 LDS.128 R24, [R79+UR44+0x600] ;  /* 0x0006002c4f180984 */ /* 0x0006620008000c00 */
[----:B------:R-:W-:Y:S01]  /*8fb0*/  UIADD3 UR4, UPT, UPT, UR44, 0x488, URZ ;  /* 0x000004882c047890 */ /* 0x000fe2000fffe0ff */
[----:B------:R-:W-:Y:S02]  /*8fc0*/  LOP3.LUT R84, R84, 0x1, RZ, 0x3c, !PT ;  /* 0x0000000154547812 */ /* 0x000fe400078e3cff */
[----:B------:R3:W1:Y:S01]  /*8fd0*/  @P0 LDS.128 R16, [R78+0x10] ;  /* 0x000010004e100984 */ /* 0x0006620000000c00 */
[----:B------:R-:W-:Y:S01]  /*8fe0*/  @!PT LDS RZ, [RZ] ;  /* 0x00000000fffff984 */ /* 0x000fe20000000800 */
[----:B------:R-:W-:Y:S01]  /*8ff0*/  @!PT LDS RZ, [RZ] ;  /* 0x00000000fffff984 */ /* 0x000fe20000000800 */
[----:B------:R-:W-:Y:S01]  /*9000*/  @!PT LDS RZ, [RZ] ;  /* 0x00000000fffff984 */ /* 0x000fe20000000800 */
[----:B------:R-:W-:Y:S01]  /*9010*/  @!PT LDS RZ, [RZ] ;  /* 0x00000000fffff984 */ /* 0x000fe20000000800 */
[----:B------:R5:W-:Y:S06]  /*9020*/  MEMBAR.ALL.CTA ;  /* 0x0000000000007992 */ /* 0x000bec0000008000 */
[----:B-----5:R-:W5:Y:S01]  /*9030*/  FENCE.VIEW.ASYNC.S ;  /* 0x00000000000073c6 */ /* 0x020f620000000000 */
[----:B--2---:R-:W-:Y:S09]  /*9040*/  UPRMT UR4, UR5, 0x654, UR4 ;  /* 0x0000065405047896 */ /* 0x004ff20008000004 */
[----:B---3-5:R-:W-:Y:S03]  /*9050*/  SYNCS.ARRIVE.TRANS64.RED.A1T0 RZ, [UR4], RZ ;  /* 0x000000ffffff79a7 */ /* 0x028fe60008100404 */
.L_x_172:
[----:B------:R-:W-:Y:S05]  /*9060*/  BSYNC B1 ;  /* 0x0000000000017941 */ /* 0x000fea0003800000 */
.L_x_171:
[----:B-1----:R-:W-:Y:S04]  /*9070*/  SHF.R.U32.HI R0, RZ, 0x15, R2 ;  /* 0x00000015ff007819 */ /* 0x002fe80000011602 */
[----:B------:R-:W-:Y:S01]  /*9080*/  LOP3.LUT P0, RZ, R0, 0x3, R81, 0x48, !PT ;  /* 0x0000000300ff7812 */ /* 0x000fe20007804851 */
[----:B------:R-:W-:Y:S01]  /*9090*/  @!UPT UIADD3 URZ, UPT, UPT, URZ, URZ, URZ ;  /* 0x000000fffffff290 */ /* 0x000fe2000fffe0ff */
[----:B------:R-:W-:Y:S11]  /*90a0*/  @P4 BRA `(.L_x_176) ;  /* 0x0000000000084947 */ /* 0x000ff60003800000 */
[----:B------:R-:W1:Y:S02]  /*90b0*/  SYNCS.PHASECHK.TRANS64.TRYWAIT P1, [R82+URZ+0x4c0], R4 ;  /* 0x0004c004520075a7 */ /* 0x000e6400080211ff */
[----:B-1----:R-:W-:Y:S05]  /*90c0*/  @!P1 BRA `(.L_x_177) ;  /* 0x0000002c00c49947 */ /* 0x002fea0003800000 */
.L_x_176:
[----:B------:R-:W-:Y:S05]  /*90d0*/  @!P0 BRA `(.L_x_178) ;  /* 0x0000000000408947 */ /* 0x000fea0003800000 */
[----:B------:R-:W2:Y:S01]  /*90e0*/  LDCU.64 UR8, c[0x4][0x70] ;  /* 0x01000e00ff0877ac */ /* 0x000ea20008000a00 */
[----:B------:R-:W-:Y:S01]  /*90f0*/  MOV R15, 0x0 ;  /* 0x00000000000f7802 */ /* 0x000fe20000000f00 */
[----:B------:R-:W-:Y:S02]  /*9100*/  HFMA2 R12, -RZ, RZ, 0, 5.9604644775390625e-08 ;  /* 0x00000001ff0c7431 */ /* 0x000fe400000001ff */
[----:B------:R-:W-:Y:S02]  /*9110*/  IMAD.MOV.U32 R8, RZ, RZ, 0x192 ;  /* 0x00000192ff087424 */ /* 0x000fe400078e00ff */
[----:B------:R-:W-:Y:S01]  /*9120*/  IMAD.MOV.U32 R13, RZ, RZ, RZ ;  /* 0x000000ffff0d7224 */ /* 0x000fe200078e00ff */
[----:B------:R-:W3:Y:S01]  /*9130*/  LDCU.64 UR6, c[0x4][0x78] ;  /* 0x01000f00ff0677ac */ /* 0x000ee20008000a00 */
[----:B------:R-:W4:Y:S01]  /*9140*/  LDC.64 R14, c[0x4][R15] ;  /* 0x010000000f0e7b82 */ /* 0x000f220000000a00 */
[----:B------:R-:W5:Y:S01]  /*9150*/  LDCU.64 UR4, c[0x4][0x10] ;  /* 0x01000200ff0477ac */ /* 0x000f620008000a00 */
[----:B--2---:R-:W-:Y:S01]  /*9160*/  MOV R5, UR9 ;  /* 0x0000000900057c02 */ /* 0x004fe20008000f00 */
[----:B-1----:R-:W-:Y:S01]  /*9170*/  IMAD.U32 R4, RZ, RZ, UR8 ;  /* 0x00000008ff047e24 */ /* 0x002fe2000f8e00ff */
[----:B---3--:R-:W-:Y:S01]  /*9180*/  MOV R7, UR7 ;  /* 0x0000000700077c02 */ /* 0x008fe20008000f00 */
[----:B------:R-:W-:Y:S01]  /*9190*/  IMAD.U32 R6, RZ, RZ, UR6 ;  /* 0x00000006ff067e24 */ /* 0x000fe2000f8e00ff */
[----:B-----5:R-:W-:Y:S01]  /*91a0*/  MOV R11, UR5 ;  /* 0x00000005000b7c02 */ /* 0x020fe20008000f00 */
[----:B------:R-:W-:Y:S02]  /*91b0*/  IMAD.U32 R10, RZ, RZ, UR4 ;  /* 0x00000004ff0a7e24 */ /* 0x000fe4000f8e00ff */
[----:B------:R-:W-:Y:S07]  /*91c0*/  LEPC R20, `(.L_x_178) ;  /* 0x000000001014794e */ /* 0x000fee0000000000 */
[----:B----4-:R-:W-:Y:S05]  /*91d0*/  CALL.ABS.NOINC R14 ;  /* 0x000000000e007343 */ /* 0x010fea0003c00000 */
.L_x_178:
[----:B------:R-:W-:Y:S01]  /*91e0*/  LOP3.LUT P0, RZ, R69, 0x60, RZ, 0xc0, !PT ;  /* 0x0000006045ff7812 */ /* 0x000fe2000780c0ff */
[----:B------:R-:W-:Y:S05]  /*91f0*/  WARPSYNC.ALL ;  /* 0x0000000000007948 */ /* 0x000fea0003800000 */
[----:B------:R-:W-:Y:S01]  /*9200*/  R2UR UR4, R2 ;  /* 0x00000000020472ca */ /* 0x000fe200000e0000 */
[----:B------:R-:W-:Y:S01]  /*9210*/  BSSY.RECONVERGENT B0, `(.L_x_179) ;  /* 0x000009d000007945 */ /* 0x000fe20003800200 */
[-C--:B------:R-:W-:Y:S02]  /*9220*/  F2FP.F16.E5M2.UNPACK_B R2, R24.reuse ;  /* 0x00000018ff02723e */ /* 0x080fe400020004ff */
[-C--:B-1----:R-:W-:Y:S02]  /*9230*/  F2FP.F16.E5M2.UNPACK_B R4, R25.reuse ;  /* 0x00000019ff04723e */ /* 0x082fe400020004ff */
[----:B------:R-:W-:Y:S01]  /*9240*/  F2FP.F16.E5M2.UNPACK_B R24, R24.H1 ;  /* 0x00000018ff18723e */ /* 0x000fe200030004ff */
[----:B------:R-:W-:Y:S01]  /*9250*/  HADD2.F32 R0, -RZ, R2.H0_H0 ;  /* 0x20000002ff007230 */ /* 0x000fe20000004100 */
[----:B------:R-:W-:Y:S01]  /*9260*/  F2FP.F16.E5M2.UNPACK_B R25, R25.H1 ;  /* 0x00000019ff19723e */ /* 0x000fe200030004ff */
[----:B------:R-:W-:Y:S01]  /*9270*/  HADD2.F32 R41, -RZ, R4.H0_H0 ;  /* 0x20000004ff297230 */ /* 0x000fe20000004100 */
[-C--:B------:R-:W-:Y:S01]  /*9280*/  F2FP.F16.E5M2.UNPACK_B R46, R26.reuse ;  /* 0x0000001aff2e723e */ /* 0x080fe200020004ff */
[--C-:B------:R-:W-:Y:S01]  /*9290*/  HADD2.F32 R3, -RZ, R24.reuse.H0_H0 ;  /* 0x20000018ff037230 */ /* 0x100fe20000004100 */
[----:B------:R-:W-:Y:S01]  /*92a0*/  F2FP.F16.E5M2.UNPACK_B R48, R26.H1 ;  /* 0x0000001aff30723e */ /* 0x000fe200030004ff */
[----:B------:R-:W-:Y:S01]  /*92b0*/  HADD2.F32 R40, -RZ, R24.H1_H1 ;  /* 0x30000018ff287230 */ /* 0x000fe20000004100 */
[-C--:B------:R-:W-:Y:S01]  /*92c0*/  F2FP.F16.E5M2.UNPACK_B R50, R27.reuse ;  /* 0x0000001bff32723e */ /* 0x080fe200020004ff */
[----:B------:R-:W-:Y:S01]  /*92d0*/  HADD2.F32 R42, -RZ, R4.H1_H1 ;  /* 0x30000004ff2a7230 */ /* 0x000fe20000004100 */
[----:B------:R-:W-:Y:S01]  /*92e0*/  F2FP.F16.E5M2.UNPACK_B R52, R27.H1 ;  /* 0x0000001bff34723e */ /* 0x000fe200030004ff */
[--C-:B------:R-:W-:Y:S01]  /*92f0*/  HADD2.F32 R43, -RZ, R25.reuse.H0_H0 ;  /* 0x20000019ff2b7230 */ /* 0x100fe20000004100 */
[-C--:B------:R-:W-:Y:S01]  /*9300*/  F2FP.F16.E5M2.UNPACK_B R54, R16.reuse ;  /* 0x00000010ff36723e */ /* 0x080fe200020004ff */
[----:B------:R-:W-:Y:S01]  /*9310*/  HADD2.F32 R44, -RZ, R25.H1_H1 ;  /* 0x30000019ff2c7230 */ /* 0x000fe20000004100 */
[----:B------:R-:W-:Y:S01]  /*9320*/  F2FP.F16.E5M2.UNPACK_B R56, R16.H1 ;  /* 0x00000010ff38723e */ /* 0x000fe200030004ff */
[----:B------:R-:W-:Y:S01]  /*9330*/  HADD2.F32 R2, -RZ, R2.H1_H1 ;  /* 0x30000002ff027230 */ /* 0x000fe20000004100 */
[-C--:B------:R-:W-:Y:S01]  /*9340*/  F2FP.F16.E5M2.UNPACK_B R58, R17.reuse ;  /* 0x00000011ff3a723e */ /* 0x080fe200020004ff */
[--C-:B------:R-:W-:Y:S01]  /*9350*/  HADD2.F32 R45, -RZ, R46.reuse.H0_H0 ;  /* 0x2000002eff2d7230 */ /* 0x100fe20000004100 */
        /* <DEDUP_REMOVED lines=10> */
[----:B------:R-:W1:Y:S01]  /*9400*/  LDTM.x32 R4, tmem[UR4] ;  /* 0x00000004000479ee */ /* 0x000e6200082c0000 */
[----:B------:R-:W-:Y:S01]  /*9410*/  NOP ;  /* 0x0000000000007918 */ /* 0x000fe20000000000 */
[----:B------:R-:W-:Y:S01]  /*9420*/  IADD3 R82, PT, PT, R82, 0x4e0, RZ ;  /* 0x000004e052527810 */ /* 0x000fe20007ffe0ff */
[--C-:B------:R-:W-:Y:S01]  /*9430*/  HADD2.F32 R53, -RZ, R54.reuse.H0_H0 ;  /* 0x20000036ff357230 */ /* 0x100fe20000004100 */
[----:B------:R-:W-:Y:S01]  /*9440*/  IADD3 R36, PT, PT, R36, 0x1, RZ ;  /* 0x0000000124247810 */ /* 0x000fe20007ffe0ff */
[----:B------:R-:W-:Y:S01]  /*9450*/  HADD2.F32 R54, -RZ, R54.H1_H1 ;  /* 0x30000036ff367230 */ /* 0x000fe20000004100 */
[----:B------:R-:W-:Y:S01]  /*9460*/  LOP3.LUT R82, R82, 0xfefffff8, RZ, 0xc0, !PT ;  /* 0xfefffff852527812 */ /* 0x000fe200078ec0ff */
[--C-:B------:R-:W-:Y:S02]  /*9470*/  HADD2.F32 R57, -RZ, R58.reuse.H0_H0 ;  /* 0x2000003aff397230 */ /* 0x100fe40000004100 */
[----:B------:R-:W-:Y:S01]  /*9480*/  HADD2.F32 R58, -RZ, R58.H1_H1 ;  /* 0x3000003aff3a7230 */ /* 0x000fe20000004100 */
[----:B-1----:R1:W-:Y:S01]  /*9490*/  SYNCS.ARRIVE.TRANS64.RED.A1T0 RZ, [R82+URZ], RZ ;  /* 0x000000ff52ff79a7 */ /* 0x0023e200081004ff */
[--C-:B------:R-:W-:Y:S02]  /*94a0*/  HADD2.F32 R61, -RZ, R62.reuse.H0_H0 ;  /* 0x2000003eff3d7230 */ /* 0x100fe40000004100 */
[----:B------:R-:W-:Y:S02]  /*94b0*/  HADD2.F32 R62, -RZ, R62.H1_H1 ;  /* 0x3000003eff3e7230 */ /* 0x000fe40000004100 */
[--C-:B------:R-:W-:Y:S02]  /*94c0*/  HADD2.F32 R65, -RZ, R66.reuse.H0_H0 ;  /* 0x20000042ff417230 */ /* 0x100fe40000004100 */
[----:B------:R-:W-:Y:S02]  /*94d0*/  HADD2.F32 R66, -RZ, R66.H1_H1 ;  /* 0x30000042ff427230 */ /* 0x000fe40000004100 */
[--C-:B------:R-:W-:Y:S02]  /*94e0*/  HADD2.F32 R51, -RZ, R52.reuse.H0_H0 ;  /* 0x20000034ff337230 */ /* 0x100fe40000004100 */
[----:B------:R-:W-:Y:S02]  /*94f0*/  HADD2.F32 R52, -RZ, R52.H1_H1 ;  /* 0x30000034ff347230 */ /* 0x000fe40000004100 */
[--C-:B------:R-:W-:Y:S02]  /*9500*/  HADD2.F32 R55, -RZ, R56.reuse.H0_H0 ;  /* 0x20000038ff377230 */ /* 0x100fe40000004100 */
[C---:B----4-:R-:W-:Y:S01]  /*9510*/  FMUL R4, R38.reuse, R4 ;  /* 0x0000000426047220 */ /* 0x050fe20000400000 */
[C---:B------:R-:W-:Y:S01]  /*9520*/  FMUL R5, R38.reuse, R5 ;  /* 0x0000000526057220 */ /* 0x040fe20000400000 */
[C---:B------:R-:W-:Y:S01]  /*9530*/  FMUL R8, R38.reuse, R8 ;  /* 0x0000000826087220 */ /* 0x040fe20000400000 */
[C---:B------:R-:W-:Y:S01]  /*9540*/  FMUL R9, R38.reuse, R9 ;  /* 0x0000000926097220 */ /* 0x040fe20000400000 */
[C---:B------:R-:W-:Y:S01]  /*9550*/  FFMA R4, R39.reuse, R0, R4 ;  /* 0x0000000027047223 */ /* 0x040fe20000000004 */
[C---:B------:R-:W-:Y:S01]  /*9560*/  FFMA R5, R39.reuse, R2, R5 ;  /* 0x0000000227057223 */ /* 0x040fe20000000005 */
[C---:B------:R-:W-:Y:S01]  /*9570*/  FMUL R12, R38.reuse, R12 ;  /* 0x0000000c260c7220 */ /* 0x040fe20000400000 */
        /* <DEDUP_REMOVED lines=15> */
[C---:B------:R-:W-:Y:S01]  /*9670*/  FFMA R6, R39.reuse, R3, R6 ;  /* 0x0000000327067223 */ /* 0x040fe20000000006 */
[C---:B------:R-:W-:Y:S01]  /*9680*/  FFMA R7, R39.reuse, R40, R7 ;  /* 0x0000002827077223 */ /* 0x040fe20000000007 */
[C---:B------:R-:W-:Y:S01]  /*9690*/  FFMA R8, R39.reuse, R41, R8 ;  /* 0x0000002927087223 */ /* 0x040fe20000000008 */
[C---:B------:R-:W-:Y:S01]  /*96a0*/  FFMA R9, R39.reuse, R42, R9 ;  /* 0x0000002a27097223 */ /* 0x040fe20000000009 */
[C---:B------:R-:W-:Y:S01]  /*96b0*/  FFMA R10, R39.reuse, R43, R10 ;  /* 0x0000002b270a7223 */ /* 0x040fe2000000000a */
[C---:B------:R-:W-:Y:S01]  /*96c0*/  FFMA R11, R39.reuse, R44, R11 ;  /* 0x0000002c270b7223 */ /* 0x040fe2000000000b */
[C---:B------:R-:W-:Y:S01]  /*96d0*/  FFMA R12, R39.reuse, R45, R12 ;  /* 0x0000002d270c7223 */ /* 0x040fe2000000000c */
[----:B------:R-:W-:Y:S01]  /*96e0*/  FFMA R13, R39, R46, R13 ;  /* 0x0000002e270d7223 */ /* 0x000fe2000000000d */
[----:B------:R-:W-:Y:S01]  /*96f0*/  F2FP.SATFINITE.E5M2.F32.PACK_AB_MERGE_C R6, R7, R6, RZ ;  /* 0x000000060706723e */ /* 0x000fe200048060ff */
[C---:B------:R-:W-:Y:S01]  /*9700*/  FMUL R14, R38.reuse, R14 ;  /* 0x0000000e260e7220 */ /* 0x040fe20000400000 */
[----:B------:R-:W-:Y:S01]  /*9710*/  F2FP.SATFINITE.E5M2.F32.PACK_AB_MERGE_C R10, R11, R10, RZ ;  /* 0x0000000a0b0a723e */ /* 0x000fe200048060ff */
[C---:B------:R-:W-:Y:S01]  /*9720*/  FMUL R15, R38.reuse, R15 ;  /* 0x0000000f260f7220 */ /* 0x040fe20000400000 */
[----:B------:R-:W-:Y:S01]  /*9730*/  F2FP.SATFINITE.E5M2.F32.PACK_AB_MERGE_C R4, R5, R4, R6 ;  /* 0x000000040504723e */ /* 0x000fe20004806006 */
[----:B------:R-:W-:Y:S01]  /*9740*/  FFMA R14, R39, R47, R14 ;  /* 0x0000002f270e7223 */ /* 0x000fe2000000000e */
[----:B------:R-:W-:Y:S01]  /*9750*/  F2FP.SATFINITE.E5M2.F32.PACK_AB_MERGE_C R5, R9, R8, R10 ;  /* 0x000000080905723e */ /* 0x000fe2000480600a */
[C---:B------:R-:W-:Y:S01]  /*9760*/  FFMA R15, R39.reuse, R48, R15 ;  /* 0x00000030270f7223 */ /* 0x040fe2000000000f */
[C---:B------:R-:W-:Y:S01]  /*9770*/  FFMA R16, R39.reuse, R49, R16 ;  /* 0x0000003127107223 */ /* 0x040fe20000000010 */
[C---:B------:R-:W-:Y:S01]  /*9780*/  FFMA R17, R39.reuse, R50, R17 ;  /* 0x0000003227117223 */ /* 0x040fe20000000011 */
[C---:B------:R-:W-:Y:S01]  /*9790*/  FMUL R18, R38.reuse, R18 ;  /* 0x0000001226127220 */ /* 0x040fe20000400000 */
[C---:B------:R-:W-:Y:S01]  /*97a0*/  FMUL R19, R38.reuse, R19 ;  /* 0x0000001326137220 */ /* 0x040fe20000400000 */
[----:B------:R-:W-:Y:S02]  /*97b0*/  HADD2.F32 R56, -RZ, R56.H1_H1 ;  /* 0x30000038ff387230 */ /* 0x000fe40000004100 */
[C---:B------:R-:W-:Y:S01]  /*97c0*/  FMUL R22, R38.reuse, R22 ;  /* 0x0000001626167220 */ /* 0x040fe20000400000 */
[C---:B------:R-:W-:Y:S01]  /*97d0*/  FFMA R18, R39.reuse, R51, R18 ;  /* 0x0000003327127223 */ /* 0x040fe20000000012 */
[C---:B------:R-:W-:Y:S01]  /*97e0*/  FFMA R19, R39.reuse, R52, R19 ;  /* 0x0000003427137223 */ /* 0x040fe20000000013 */
[C---:B------:R-:W-:Y:S01]  /*97f0*/  FMUL R23, R38.reuse, R23 ;  /* 0x0000001726177220 */ /* 0x040fe20000400000 */
[C---:B------:R-:W-:Y:S01]  /*9800*/  FFMA R20, R39.reuse, R53, R20 ;  /* 0x0000003527147223 */ /* 0x040fe20000000014 */
[C---:B------:R-:W-:Y:S01]  /*9810*/  FFMA R21, R39.reuse, R54, R21 ;  /* 0x0000003627157223 */ /* 0x040fe20000000015 */
[--C-:B------:R-:W-:Y:S02]  /*9820*/  HADD2.F32 R59, -RZ, R60.reuse.H0_H0 ;  /* 0x2000003cff3b7230 */ /* 0x100fe40000004100 */
[C---:B------:R-:W-:Y:S01]  /*9830*/  FFMA R22, R39.reuse, R55, R22 ;  /* 0x0000003727167223 */ /* 0x040fe20000000016 */
[----:B------:R-:W-:Y:S02]  /*9840*/  HADD2.F32 R60, -RZ, R60.H1_H1 ;  /* 0x3000003cff3c7230 */ /* 0x000fe40000004100 */
[C---:B------:R-:W-:Y:S01]  /*9850*/  FMUL R3, R38.reuse, R26 ;  /* 0x0000001a26037220 */ /* 0x040fe20000400000 */
        /* <DEDUP_REMOVED lines=16> */
[----:B------:R-:W-:Y:S01]  /*9960*/  FFMA R31, R39, R64, R31 ;  /* 0x00000040271f7223 */ /* 0x000fe2000000001f */
[----:B------:R-:W-:Y:S01]  /*9970*/  FMUL R35, R38, R35 ;  /* 0x0000002326237220 */ /* 0x000fe20000400000 */
[----:B------:R-:W-:Y:S01]  /*9980*/  F2FP.SATFINITE.E5M2.F32.PACK_AB_MERGE_C R14, R15, R14, RZ ;  /* 0x0000000e0f0e723e */ /* 0x000fe200048060ff */
[----:B------:R-:W-:Y:S01]  /*9990*/  FFMA R28, R39, R65, R28 ;  /* 0x00000041271c7223 */ /* 0x000fe2000000001c */
[----:B------:R-:W-:Y:S01]  /*99a0*/  F2FP.SATFINITE.E5M2.F32.PACK_AB_MERGE_C R7, R19, R18, RZ ;  /* 0x000000121307723e */ /* 0x000fe200048060ff */
[C---:B------:R-:W-:Y:S01]  /*99b0*/  FFMA R29, R39.reuse, R66, R29 ;  /* 0x00000042271d7223 */ /* 0x040fe2000000001d */
[----:B------:R-:W-:Y:S01]  /*99c0*/  FFMA R30, R39, R67, R30 ;  /* 0x00000043271e7223 */ /* 0x000fe2000000001e */
[----:B------:R-:W-:Y:S01]  /*99d0*/  F2FP.SATFINITE.E5M2.F32.PACK_AB_MERGE_C R22, R23, R22, RZ ;  /* 0x000000161716723e */ /* 0x000fe200048060ff */
[----:B------:R-:W-:Y:S01]  /*99e0*/  FFMA R35, R39, R68, R35 ;  /* 0x0000004427237223 */ /* 0x000fe20000000023 */
[----:B------:R-:W-:Y:S02]  /*99f0*/  F2FP.SATFINITE.E5M2.F32.PACK_AB_MERGE_C R6, R13, R12, R14 ;  /* 0x0000000c0d06723e */ /* 0x000fe4000480600e */
[----:B------:R-:W-:Y:S02]  /*9a00*/  F2FP.SATFINITE.E5M2.F32.PACK_AB_MERGE_C R7, R17, R16, R7 ;  /* 0x000000101107723e */ /* 0x000fe40004806007 */
[----:B------:R-:W-:Y:S02]  /*9a10*/  F2FP.SATFINITE.E5M2.F32.PACK_AB_MERGE_C R20, R21, R20, R22 ;  /* 0x000000141514723e */ /* 0x000fe40004806016 */
[----:B------:R-:W-:Y:S01]  /*9a20*/  F2FP.SATFINITE.E5M2.F32.PACK_AB_MERGE_C R3, R27, R3, RZ ;  /* 0x000000031b03723e */ /* 0x000fe200048060ff */
[----:B------:R1:W-:Y:S01]  /*9a30*/  STS.128 [R79+UR44+0x1600], R4 ;  /* 0x001600044f007988 */ /* 0x0003e20008000c2c */
[----:B------:R-:W-:Y:S02]  /*9a40*/  F2FP.SATFINITE.E5M2.F32.PACK_AB_MERGE_C R22, R31, R26, RZ ;  /* 0x0000001a1f16723e */ /* 0x000fe400048060ff */
[----:B------:R-:W-:Y:S02]  /*9a50*/  F2FP.SATFINITE.E5M2.F32.PACK_AB_MERGE_C R23, R35, R30, RZ ;  /* 0x0000001e2317723e */ /* 0x000fe400048060ff */
[----:B------:R-:W-:Y:S02]  /*9a60*/  F2FP.SATFINITE.E5M2.F32.PACK_AB_MERGE_C R21, R2, R0, R3 ;  /* 0x000000000215723e */ /* 0x000fe40004806003 */
[----:B------:R-:W-:Y:S02]  /*9a70*/  F2FP.SATFINITE.E5M2.F32.PACK_AB_MERGE_C R22, R25, R24, R22 ;  /* 0x000000181916723e */ /* 0x000fe40004806016 */
[----:B------:R-:W-:Y:S05]  /*9a80*/  F2FP.SATFINITE.E5M2.F32.PACK_AB_MERGE_C R23, R29, R28, R23 ;  /* 0x0000001c1d17723e */ /* 0x000fea0004806017 */
[----:B------:R1:W-:Y:S01]  /*9a90*/  STS.128 [R78+0x1010], R20 ;  /* 0x001010144e007388 */ /* 0x0003e20000000c00 */
[----:B------:R-:W-:Y:S01]  /*9aa0*/  @!PT LDS RZ, [RZ] ;  /* 0x00000000fffff984 */ /* 0x000fe20000000800 */
[----:B------:R-:W-:Y:S01]  /*9ab0*/  @!PT LDS RZ, [RZ] ;  /* 0x00000000fffff984 */ /* 0x000fe20000000800 */
[----:B------:R-:W-:Y:S01]  /*9ac0*/  @!PT LDS RZ, [RZ] ;  /* 0x00000000fffff984 */ /* 0x000fe20000000800 */
[----:B------:R-:W-:Y:S01]  /*9ad0*/  @!PT LDS RZ, [RZ] ;  /* 0x00000000fffff984 */ /* 0x000fe20000000800 */
[----:B------:R2:W-:Y:S07]  /*9ae0*/  MEMBAR.ALL.CTA ;  /* 0x0000000000007992 */ /* 0x0005ee0000008000 */
[----:B--2---:R-:W2:Y:S02]  /*9af0*/  FENCE.VIEW.ASYNC.S ;  /* 0x00000000000073c6 */ /* 0x004ea40000000000 */
[----:B--2---:R-:W-:Y:S06]  /*9b00*/  BAR.SYNC.DEFER_BLOCKING 0x1, 0x80 ;  /* 0x0042000000007b1d */ /* 0x004fec0000010000 */
[----:B------:R-:W-:Y:S05]  /*9b10*/  @P0 BRA `(.L_x_180) ;  /* 0x0000000000300947 */ /* 0x000fea0003800000 */
[----:B------:R-:W-:Y:S02]  /*9b20*/  UIADD3 UR4, UPT, UPT, UR44, 0x1600, URZ ;  /* 0x000016002c047890 */ /* 0x000fe4000fffe0ff */
[----:B------:R-:W-:Y:S02]  /*9b30*/  USHF.L.U32 UR9, UR46, 0x6, URZ ;  /* 0x000000062e097899 */ /* 0x000fe400080006ff */
[----:B------:R-:W-:Y:S02]  /*9b40*/  USHF.L.U32 UR10, UR45, 0x6, URZ ;  /* 0x000000062d0a7899 */ /* 0x000fe400080006ff */
[----:B------:R-:W-:Y:S01]  /*9b50*/  MOV R87, UR4 ;  /* 0x0000000400577c02 */ /* 0x000fe20008000f00 */
[----:B------:R-:W-:Y:S01]  /*9b60*/  UIADD3 UR4, UP0, UPT, UR62, 0x680, URZ ;  /* 0x000006803e047890 */ /* 0x000fe2000ff1e0ff */
[----:B------:R-:W-:Y:S02]  /*9b70*/  UMOV UR11, UR36 ;  /* 0x00000024000b7c82 */ /* 0x000fe40008000000 */
[----:B------:R-:W-:Y:S01]  /*9b80*/  R2UR UR8, R87 ;  /* 0x00000000570872ca */ /* 0x000fe200000e0000 */
[----:B------:R-:W-:Y:S11]  /*9b90*/  UIADD3.X UR5, UPT, UPT, URZ, UR63, URZ, UP0, !UPT ;  /* 0x0000003fff057290 */ /* 0x000ff600087fe4ff */
[----:B------:R-:W-:Y:S01]  /*9ba0*/  @!UPT UIADD3 URZ, UPT, UPT, URZ, URZ, URZ ;  /* 0x000000fffffff290 */ /* 0x000fe2000fffe0ff */
[----:B------:R2:W-:Y:S01]  /*9bb0*/  UTMASTG.3D [UR8], [UR4] ;  /* 0x00000008040073b5 */ /* 0x0005e20008010000 */
[----:B------:R0:W-:Y:S01]  /*9bc0*/  UTMACMDFLUSH ;  /* 0x00000000000079b7 */ /* 0x0001e20000000000 */
[----:B--2---:R-:W-:Y:S04]  /*9bd0*/  DEPBAR.LE SB0, 0x0 ;  /* 0x000080000000791a */ /* 0x004fe80000000000 */
.L_x_180:
[----:B------:R-:W-:Y:S05]  /*9be0*/  BSYNC.RECONVERGENT B0 ;  /* 0x0000000000007941 */ /* 0x000fea0003800200 */
.L_x_179:
[----:B------:R-:W-:Y:S01]  /*9bf0*/  BAR.SYNC.DEFER_BLOCKING 0x1, 0x80 ;  /* 0x0042000000007b1d */ /* 0x000fe20000010000 */
[----:B------:R-:W-:Y:S01]  /*9c00*/  ISETP.NE.AND P0, PT, R83, 0x2, PT ;  /* 0x000000025300780c */ /* 0x000fe20003f05270 */
[----:B------:R-:W-:Y:S01]  /*9c10*/  UISETP.NE.AND UP0, UPT, UR47, URZ, UPT ;  /* 0x000000ff2f00728c */ /* 0x000fe2000bf05270 */
[----:B------:R-:W-:Y:S01]  /*9c20*/  ISETP.NE.AND P1, PT, R36, 0x4, PT ;  /* 0x000000042400780c */ /* 0x000fe20003f25270 */
[----:B------:R-:W-:Y:S01]  /*9c30*/  UIADD3 UR46, UPT, UPT, UR37, UR59, URZ ;  /* 0x0000003b252e7290 */ /* 0x000fe2000fffe0ff */
[----:B------:R-:W-:Y:S01]  /*9c40*/  SEL R2, RZ, 0x1, P0 ;  /* 0x00000001ff027807 */ /* 0x000fe20000000000 */
[----:B------:R-:W-:Y:S01]  /*9c50*/  UIADD3 UR45, UPT, UPT, UR38, UR55, URZ ;  /* 0x00000037262d7290 */ /* 0x000fe2000fffe0ff */
[----:B------:R-:W-:Y:S02]  /*9c60*/  SEL R0, RZ, 0x1, P1 ;  /* 0x00000001ff007807 */ /* 0x000fe40000800000 */
[----:B------:R-:W-:Y:S02]  /*9c70*/  LOP3.LUT R85, R85, R2, RZ, 0x3c, !PT ;  /* 0x0000000255557212 */ /* 0x000fe400078e3cff */
[----:B------:R-:W-:Y:S02]  /*9c80*/  LOP3.LUT R86, R86, R0, RZ, 0x3c, !PT ;  /* 0x0000000056567212 */ /* 0x000fe400078e3cff */
[----:B------:R-:W-:Y:S02]  /*9c90*/  SEL R83, R83, RZ, P0 ;  /* 0x000000ff53537207 */ /* 0x000fe40000000000 */
[----:B------:R-:W-:Y:S01]  /*9ca0*/  SEL R36, R36, RZ, P1 ;  /* 0x000000ff24247207 */ /* 0x000fe20000800000 */
[----:B------:R-:W-:Y:S01]  /*9cb0*/  UMOV UR36, UR54 ;  /* 0x0000003600247c82 */ /* 0x000fe20008000000 */
[----:B------:R-:W-:Y:S05]  /*9cc0*/  BRA.U UP0, `(.L_x_181) ;  /* 0xffffffe500487547 */ /* 0x000fea000b83ffff */
[----:B------:R-:W-:Y:S05]  /*9cd0*/  EXIT ;  /* 0x000000000000794d */ /* 0x000fea0003800000 */
.L_x_25:
[----:B-1----:R1:W3:Y:S02]  /*9ce0*/  SYNCS.PHASECHK.TRANS64.TRYWAIT P0, [R0+URZ+0x510], R2 ;  /* 0x00051002000075a7 */ /* 0x0022e400080011ff */
[----:B---3--:R-:W-:Y:S05]  /*9cf0*/  @!P0 NANOSLEEP.SYNCS 0x989680 ;  /* 0x009896800000895d */ /* 0x008fea0003900000 */
[----:B------:R-:W3:Y:S02]  /*9d00*/  @!P0 SYNCS.PHASECHK.TRANS64 P0, [R0+URZ+0x510], R2 ;  /* 0x00051002000085a7 */ /* 0x000ee400080010ff */
[----:B---3--:R-:W-:Y:S05]  /*9d10*/  @!P0 BRA `(.L_x_25) ;  /* 0xfffffffc00f08947 */ /* 0x008fea000383ffff */
[----:B------:R-:W-:Y:S05]  /*9d20*/  BRA `(.L_x_182) ;  /* 0xffffff8400907947 */ /* 0x000fea000383ffff */
.L_x_28:
[----:B-1----:R-:W-:-:S07]  /*9d30*/  MOV R0, UR33 ;  /* 0x0000002100007c02 */ /* 0x002fce0008000f00 */
.L_x_183:
[----:B-1----:R1:W3:Y:S02]  /*9d40*/  SYNCS.PHASECHK.TRANS64.TRYWAIT P0, [R0+URZ+0x240], R3 ;  /* 0x00024003000075a7 */ /* 0x0022e400080011ff */
[----:B---3--:R-:W-:Y:S05]  /*9d50*/  @!P0 NANOSLEEP.SYNCS 0x989680 ;  /* 0x009896800000895d */ /* 0x008fea0003900000 */
[----:B------:R-:W3:Y:S02]  /*9d60*/  @!P0 SYNCS.PHASECHK.TRANS64 P0, [R0+URZ+0x240], R3 ;  /* 0x00024003000085a7 */ /* 0x000ee400080010ff */
[----:B---3--:R-:W-:Y:S05]  /*9d70*/  @!P0 BRA `(.L_x_183) ;  /* 0xfffffffc00f08947 */ /* 0x008fea000383ffff */
[----:B------:R-:W-:Y:S05]  /*9d80*/  BRA `(.L_x_27) ;  /* 0xffffff8400e07947 */ /* 0x000fea000383ffff */
.L_x_35:
[----:B-1----:R-:W-:-:S07]  /*9d90*/  MOV R0, UR9 ;  /* 0x0000000900007c02 */ /* 0x002fce0008000f00 */
.L_x_184:
[----:B-1----:R1:W3:Y:S02]  /*9da0*/  SYNCS.PHASECHK.TRANS64.TRYWAIT P0, [R0+URZ+0x240], R3 ;  /* 0x00024003000075a7 */ /* 0x0022e400080011ff */
[----:B---3--:R-:W-:Y:S05]  /*9db0*/  @!P0 NANOSLEEP.SYNCS 0x989680 ;  /* 0x009896800000895d */ /* 0x008fea0003900000 */
[----:B------:R-:W3:Y:S02]  /*9dc0*/  @!P0 SYNCS.PHASECHK.TRANS64 P0, [R0+URZ+0x240], R3 ;  /* 0x00024003000085a7 */ /* 0x000ee400080010ff */
[----:B---3--:R-:W-:Y:S05]  /*9dd0*/  @!P0 BRA `(.L_x_184) ;  /* 0xfffffffc00f08947 */ /* 0x008fea000383ffff */
[----:B------:R-:W-:Y:S05]  /*9de0*/  BRA `(.L_x_34) ;  /* 0xffffff8800a07947 */ /* 0x000fea000383ffff */
.L_x_40:
[----:B-1----:R1:W3:Y:S02]  /*9df0*/  SYNCS.PHASECHK.TRANS64.TRYWAIT P0, [R3+URZ+0x4a0], R0 ;  /* 0x0004a000030075a7 */ /* 0x0022e400080011ff */
[----:B---3--:R-:W-:Y:S05]  /*9e00*/  @!P0 NANOSLEEP.SYNCS 0x989680 ;  /* 0x009896800000895d */ /* 0x008fea0003900000 */
[----:B------:R-:W3:Y:S02]  /*9e10*/  @!P0 SYNCS.PHASECHK.TRANS64 P0, [R3+URZ+0x4a0], R0 ;  /* 0x0004a000030085a7 */ /* 0x000ee400080010ff */
[----:B---3--:R-:W-:Y:S05]  /*9e20*/  @!P0 BRA `(.L_x_40) ;  /* 0xfffffffc00f08947 */ /* 0x008fea000383ffff */
[----:B------:R-:W-:Y:S05]  /*9e30*/  BRA `(.L_x_185) ;  /* 0xffffff8c00447947 */ /* 0x000fea000383ffff */
.L_x_44:
[----:B------:R-:W-:-:S07]  /*9e40*/  MOV R0, UR4 ;  /* 0x0000000400007c02 */ /* 0x000fce0008000f00 */
.L_x_186:
[----:B-1----:R1:W3:Y:S02]  /*9e50*/  SYNCS.PHASECHK.TRANS64.TRYWAIT P0, [R0+URZ], R2 ;  /* 0x00000002000075a7 */ /* 0x0022e400080011ff */
[----:B---3--:R-:W-:Y:S05]  /*9e60*/  @!P0 NANOSLEEP.SYNCS 0x989680 ;  /* 0x009896800000895d */ /* 0x008fea0003900000 */
[----:B------:R-:W3:Y:S02]  /*9e70*/  @!P0 SYNCS.PHASECHK.TRANS64 P0, [R0+URZ], R2 ;  /* 0x00000002000085a7 */ /* 0x000ee400080010ff */
[----:B---3--:R-:W-:Y:S05]  /*9e80*/  @!P0 BRA `(.L_x_186) ;  /* 0xfffffffc00f08947 */ /* 0x008fea000383ffff */
[----:B------:R-:W-:Y:S05]  /*9e90*/  BRA `(.L_x_187) ;  /* 0xffffff9000e87947 */ /* 0x000fea000383ffff */
.L_x_45:
[----:B------:R-:W-:-:S07]  /*9ea0*/  MOV R0, UR5 ;  /* 0x0000000500007c02 */ /* 0x000fce0008000f00 */
.L_x_188:
[----:B-1----:R1:W3:Y:S02]  /*9eb0*/  SYNCS.PHASECHK.TRANS64.TRYWAIT P0, [R0+URZ], R3 ;  /* 0x00000003000075a7 */ /* 0x0022e400080011ff */
[----:B---3--:R-:W-:Y:S05]  /*9ec0*/  @!P0 NANOSLEEP.SYNCS 0x989680 ;  /* 0x009896800000895d */ /* 0x008fea0003900000 */
[----:B------:R-:W3:Y:S02]  /*9ed0*/  @!P0 SYNCS.PHASECHK.TRANS64 P0, [R0+URZ], R3 ;  /* 0x00000003000085a7 */ /* 0x000ee400080010ff */
[----:B---3--:R-:W-:Y:S05]  /*9ee0*/  @!P0 BRA `(.L_x_188) ;  /* 0xfffffffc00f08947 */ /* 0x008fea000383ffff */
[----:B------:R-:W-:Y:S05]  /*9ef0*/  BRA `(.L_x_189) ;  /* 0xffffff9000f47947 */ /* 0x000fea000383ffff */
.L_x_46:
[----:B------:R-:W-:-:S07]  /*9f00*/  MOV R0, UR5 ;  /* 0x0000000500007c02 */ /* 0x000fce0008000f00 */
.L_x_190:
[----:B-1----:R1:W3:Y:S02]  /*9f10*/  SYNCS.PHASECHK.TRANS64.TRYWAIT P0, [R0+URZ], R3 ;  /* 0x00000003000075a7 */ /* 0x0022e400080011ff */
[----:B---3--:R-:W-:Y:S05]  /*9f20*/  @!P0 NANOSLEEP.SYNCS 0x989680 ;  /* 0x009896800000895d */ /* 0x008fea0003900000 */
[----:B------:R-:W3:Y:S02]  /*9f30*/  @!P0 SYNCS.PHASECHK.TRANS64 P0, [R0+URZ], R3 ;  /* 0x00000003000085a7 */ /* 0x000ee400080010ff */
[----:B---3--:R-:W-:Y:S05]  /*9f40*/  @!P0 BRA `(.L_x_190) ;  /* 0xfffffffc00f08947 */ /* 0x008fea000383ffff */
[----:B------:R-:W-:Y:S05]  /*9f50*/  BRA `(.L_x_191) ;  /* 0xffffff9400007947 */ /* 0x000fea000383ffff */
.L_x_47:
[----:B------:R-:W-:-:S07]  /*9f60*/  MOV R0, UR5 ;  /* 0x0000000500007c02 */ /* 0x000fce0008000f00 */
.L_x_192:
[----:B-1----:R1:W3:Y:S02]  /*9f70*/  SYNCS.PHASECHK.TRANS64.TRYWAIT P0, [R0+URZ], R3 ;  /* 0x00000003000075a7 */ /* 0x0022e400080011ff */
[----:B---3--:R-:W-:Y:S05]  /*9f80*/  @!P0 NANOSLEEP.SYNCS 0x989680 ;  /* 0x009896800000895d */ /* 0x008fea0003900000 */
[----:B------:R-:W3:Y:S02]  /*9f90*/  @!P0 SYNCS.PHASECHK.TRANS64 P0, [R0+URZ], R3 ;  /* 0x00000003000085a7 */ /* 0x000ee400080010ff */
[----:B---3--:R-:W-:Y:S05]  /*9fa0*/  @!P0 BRA `(.L_x_192) ;  /* 0xfffffffc00f08947 */ /* 0x008fea000383ffff */
[----:B------:R-:W-:Y:S05]  /*9fb0*/  BRA `(.L_x_193) ;  /* 0xffffff94000c7947 */ /* 0x000fea000383ffff */
.L_x_48:
[----:B------:R-:W-:-:S07]  /*9fc0*/  MOV R0, UR5 ;  /* 0x0000000500007c02 */ /* 0x000fce0008000f00 */
.L_x_194:
[----:B-1----:R1:W3:Y:S02]  /*9fd0*/  SYNCS.PHASECHK.TRANS64.TRYWAIT P0, [R0+URZ], R3 ;  /* 0x00000003000075a7 */ /* 0x0022e400080011ff */
[----:B---3--:R-:W-:Y:S05]  /*9fe0*/  @!P0 NANOSLEEP.SYNCS 0x989680 ;  /* 0x009896800000895d */ /* 0x008fea0003900000 */
[----:B------:R-:W3:Y:S02]  /*9ff0*/  @!P0 SYNCS.PHASECHK.TRANS64 P0, [R0+URZ], R3 ;  /* 0x00000003000085a7 */ /* 0x000ee400080010ff */
[----:B---3--:R-:W-:Y:S05]  /*a000*/  @!P0 BRA `(.L_x_194) ;  /* 0xfffffffc00f08947 */ /* 0x008fea000383ffff */
[----:B------:R-:W-:Y:S05]  /*a010*/  BRA `(.L_x_195) ;  /* 0xffffff9400187947 */ /* 0x000fea000383ffff */
.L_x_49:
[----:B------:R-:W-:-:S07]  /*a020*/  MOV R0, UR5 ;  /* 0x0000000500007c02 */ /* 0x000fce0008000f00 */
.L_x_196:
[----:B-1----:R1:W3:Y:S02]  /*a030*/  SYNCS.PHASECHK.TRANS64.TRYWAIT P0, [R0+URZ], R3 ;  /* 0x00000003000075a7 */ /* 0x0022e400080011ff */
[----:B---3--:R-:W-:Y:S05]  /*a040*/  @!P0 NANOSLEEP.SYNCS 0x989680 ;  /* 0x009896800000895d */ /* 0x008fea0003900000 */
[----:B------:R-:W3:Y:S02]  /*a050*/  @!P0 SYNCS.PHASECHK.TRANS64 P0, [R0+URZ], R3 ;  /* 0x00000003000085a7 */ /* 0x000ee400080010ff */
[----:B---3--:R-:W-:Y:S05]  /*a060*/  @!P0 BRA `(.L_x_196) ;  /* 0xfffffffc00f08947 */ /* 0x008fea000383ffff */
[----:B------:R-:W-:Y:S05]  /*a070*/  BRA `(.L_x_197) ;  /* 0xffffff9400247947 */ /* 0x000fea000383ffff */
.L_x_50:
[----:B------:R-:W-:-:S07]  /*a080*/  MOV R0, UR5 ;  /* 0x0000000500007c02 */ /* 0x000fce0008000f00 */
.L_x_198:
[----:B-1----:R1:W3:Y:S02]  /*a090*/  SYNCS.PHASECHK.TRANS64.TRYWAIT P0, [R0+URZ], R3 ;  /* 0x00000003000075a7 */ /* 0x0022e400080011ff */
[----:B---3--:R-:W-:Y:S05]  /*a0a0*/  @!P0 NANOSLEEP.SYNCS 0x989680 ;  /* 0x009896800000895d */ /* 0x008fea0003900000 */
[----:B------:R-:W3:Y:S02]  /*a0b0*/  @!P0 SYNCS.PHASECHK.TRANS64 P0, [R0+URZ], R3 ;  /* 0x00000003000085a7 */ /* 0x000ee400080010ff */
[----:B---3--:R-:W-:Y:S05]  /*a0c0*/  @!P0 BRA `(.L_x_198) ;  /* 0xfffffffc00f08947 */ /* 0x008fea000383ffff */
[----:B------:R-:W-:Y:S05]  /*a0d0*/  BRA `(.L_x_199) ;  /* 0xffffff9400307947 */ /* 0x000fea000383ffff */
.L_x_51:
[----:B------:R-:W-:-:S07]  /*a0e0*/  MOV R0, UR5 ;  /* 0x0000000500007c02 */ /* 0x000fce0008000f00 */
.L_x_200:
[----:B-1----:R1:W3:Y:S02]  /*a0f0*/  SYNCS.PHASECHK.TRANS64.TRYWAIT P0, [R0+URZ], R3 ;  /* 0x00000003000075a7 */ /* 0x0022e400080011ff */
[----:B---3--:R-:W-:Y:S05]  /*a100*/  @!P0 NANOSLEEP.SYNCS 0x989680 ;  /* 0x009896800000895d */ /* 0x008fea0003900000 */
[----:B------:R-:W3:Y:S02]  /*a110*/  @!P0 SYNCS.PHASECHK.TRANS64 P0, [R0+URZ], R3 ;  /* 0x00000003000085a7 */ /* 0x000ee400080010ff */
[----:B---3--:R-:W-:Y:S05]  /*a120*/  @!P0 BRA `(.L_x_200) ;  /* 0xfffffffc00f08947 */ /* 0x008fea000383ffff */
[----:B------:R-:W-:Y:S05]  /*a130*/  BRA `(.L_x_201) ;  /* 0xffffff94003c7947 */ /* 0x000fea000383ffff */
.L_x_52:
[----:B------:R-:W-:-:S07]  /*a140*/  MOV R0, UR5 ;  /* 0x0000000500007c02 */ /* 0x000fce0008000f00 */
.L_x_202:
[----:B-1----:R1:W3:Y:S02]  /*a150*/  SYNCS.PHASECHK.TRANS64.TRYWAIT P0, [R0+URZ], R3 ;  /* 0x00000003000075a7 */ /* 0x0022e400080011ff */
[----:B---3--:R-:W-:Y:S05]  /*a160*/  @!P0 NANOSLEEP.SYNCS 0x989680 ;  /* 0x009896800000895d */ /* 0x008fea0003900000 */
[----:B------:R-:W3:Y:S02]  /*a170*/  @!P0 SYNCS.PHASECHK.TRANS64 P0, [R0+URZ], R3 ;  /* 0x00000003000085a7 */ /* 0x000ee400080010ff */
[----:B---3--:R-:W-:Y:S05]  /*a180*/  @!P0 BRA `(.L_x_202) ;  /* 0xfffffffc00f08947 */ /* 0x008fea000383ffff */
[----:B------:R-:W-:Y:S05]  /*a190*/  BRA `(.L_x_203) ;  /* 0xffffff9400487947 */ /* 0x000fea000383ffff */
.L_x_53:
[----:B------:R-:W-:-:S07]  /*a1a0*/  MOV R0, UR5 ;  /* 0x0000000500007c02 */ /* 0x000fce0008000f00 */
.L_x_204:
[----:B-1----:R1:W3:Y:S02]  /*a1b0*/  SYNCS.PHASECHK.TRANS64.TRYWAIT P0, [R0+URZ], R3 ;  /* 0x00000003000075a7 */ /* 0x0022e400080011ff */
[----:B---3--:R-:W-:Y:S05]  /*a1c0*/  @!P0 NANOSLEEP.SYNCS 0x989680 ;  /* 0x009896800000895d */ /* 0x008fea0003900000 */
[----:B------:R-:W3:Y:S02]  /*a1d0*/  @!P0 SYNCS.PHASECHK.TRANS64 P0, [R0+URZ], R3 ;  /* 0x00000003000085a7 */ /* 0x000ee400080010ff */
[----:B---3--:R-:W-:Y:S05]  /*a1e0*/  @!P0 BRA `(.L_x_204) ;  /* 0xfffffffc00f08947 */ /* 0x008fea000383ffff */
[----:B------:R-:W-:Y:S05]  /*a1f0*/  BRA `(.L_x_205) ;  /* 0xffffff9400547947 */ /* 0x000fea000383ffff */
.L_x_54:
[----:B------:R-:W-:-:S07]  /*a200*/  MOV R0, UR5 ;  /* 0x0000000500007c02 */ /* 0x000fce0008000f00 */
.L_x_206:
[----:B-1----:R1:W3:Y:S02]  /*a210*/  SYNCS.PHASECHK.TRANS64.TRYWAIT P0, [R0+URZ], R3 ;  /* 0x00000003000075a7 */ /* 0x0022e400080011ff */
[----:B---3--:R-:W-:Y:S05]  /*a220*/  @!P0 NANOSLEEP.SYNCS 0x989680 ;  /* 0x009896800000895d */ /* 0x008fea0003900000 */
[----:B------:R-:W3:Y:S02]  /*a230*/  @!P0 SYNCS.PHASECHK.TRANS64 P0, [R0+URZ], R3 ;  /* 0x00000003000085a7 */ /* 0x000ee400080010ff */
[----:B---3--:R-:W-:Y:S05]  /*a240*/  @!P0 BRA `(.L_x_206) ;  /* 0xfffffffc00f08947 */ /* 0x008fea000383ffff */
[----:B------:R-:W-:Y:S05]  /*a250*/  BRA `(.L_x_207) ;  /* 0xffffff9400607947 */ /* 0x000fea000383ffff */
.L_x_55:
[----:B------:R-:W-:-:S07]  /*a260*/  MOV R0, UR5 ;  /* 0x0000000500007c02 */ /* 0x000fce0008000f00 */
.L_x_208:
[----:B-1----:R1:W3:Y:S02]  /*a270*/  SYNCS.PHASECHK.TRANS64.TRYWAIT P0, [R0+URZ], R3 ;  /* 0x00000003000075a7 */ /* 0x0022e400080011ff */
[----:B---3--:R-:W-:Y:S05]  /*a280*/  @!P0 NANOSLEEP.SYNCS 0x989680 ;  /* 0x009896800000895d */ /* 0x008fea0003900000 */
[----:B------:R-:W3:Y:S02]  /*a290*/  @!P0 SYNCS.PHASECHK.TRANS64 P0, [R0+URZ], R3 ;  /* 0x00000003000085a7 */ /* 0x000ee400080010ff */
[----:B---3--:R-:W-:Y:S05]  /*a2a0*/  @!P0 BRA `(.L_x_208) ;  /* 0xfffffffc00f08947 */ /* 0x008fea000383ffff */
[----:B------:R-:W-:Y:S05]  /*a2b0*/  BRA `(.L_x_209) ;  /* 0xffffff94006c7947 */ /* 0x000fea000383ffff */
.L_x_56:
[----:B------:R-:W-:-:S07]  /*a2c0*/  MOV R0, UR5 ;  /* 0x0000000500007c02 */ /* 0x000fce0008000f00 */
.L_x_210:
[----:B-1----:R1:W3:Y:S02]  /*a2d0*/  SYNCS.PHASECHK.TRANS64.TRYWAIT P0, [R0+URZ], R3 ;  /* 0x00000003000075a7 */ /* 0x0022e400080011ff */
[----:B---3--:R-:W-:Y:S05]  /*a2e0*/  @!P0 NANOSLEEP.SYNCS 0x989680 ;  /* 0x009896800000895d */ /* 0x008fea0003900000 */
[----:B------:R-:W3:Y:S02]  /*a2f0*/  @!P0 SYNCS.PHASECHK.TRANS64 P0, [R0+URZ], R3 ;  /* 0x00000003000085a7 */ /* 0x000ee400080010ff */
[----:B---3--:R-:W-:Y:S05]  /*a300*/  @!P0 BRA `(.L_x_210) ;  /* 0xfffffffc00f08947 */ /* 0x008fea000383ffff */
[----:B------:R-:W-:Y:S05]  /*a310*/  BRA `(.L_x_211) ;  /* 0xffffff9400787947 */ /* 0x000fea000383ffff */
.L_x_57:
[----:B------:R-:W-:-:S07]  /*a320*/  MOV R0, UR5 ;  /* 0x0000000500007c02 */ /* 0x000fce0008000f00 */
.L_x_212:
[----:B-1----:R1:W3:Y:S02]  /*a330*/  SYNCS.PHASECHK.TRANS64.TRYWAIT P0, [R0+URZ], R3 ;  /* 0x00000003000075a7 */ /* 0x0022e400080011ff */
[----:B---3--:R-:W-:Y:S05]  /*a340*/  @!P0 NANOSLEEP.SYNCS 0x989680 ;  /* 0x009896800000895d */ /* 0x008fea0003900000 */
[----:B------:R-:W3:Y:S02]  /*a350*/  @!P0 SYNCS.PHASECHK.TRANS64 P0, [R0+URZ], R3 ;  /* 0x00000003000085a7 */ /* 0x000ee400080010ff */
[----:B---3--:R-:W-:Y:S05]  /*a360*/  @!P0 BRA `(.L_x_212) ;  /* 0xfffffffc00f08947 */ /* 0x008fea000383ffff */
[----:B------:R-:W-:Y:S05]  /*a370*/  BRA `(.L_x_213) ;  /* 0xffffff9400847947 */ /* 0x000fea000383ffff */
.L_x_58:
[----:B------:R-:W-:-:S07]  /*a380*/  MOV R0, UR5 ;  /* 0x0000000500007c02 */ /* 0x000fce0008000f00 */
.L_x_214:
[----:B-1----:R1:W3:Y:S02]  /*a390*/  SYNCS.PHASECHK.TRANS64.TRYWAIT P0, [R0+URZ], R3 ;  /* 0x00000003000075a7 */ /* 0x0022e400080011ff */
[----:B---3--:R-:W-:Y:S05]  /*a3a0*/  @!P0 NANOSLEEP.SYNCS 0x989680 ;  /* 0x009896800000895d */ /* 0x008fea0003900000 */
[----:B------:R-:W3:Y:S02]  /*a3b0*/  @!P0 SYNCS.PHASECHK.TRANS64 P0, [R0+URZ], R3 ;  /* 0x00000003000085a7 */ /* 0x000ee400080010ff */
[----:B---3--:R-:W-:Y:S05]  /*a3c0*/  @!P0 BRA `(.L_x_214) ;  /* 0xfffffffc00f08947 */ /* 0x008fea000383ffff */
[----:B------:R-:W-:Y:S05]  /*a3d0*/  BRA `(.L_x_215) ;  /* 0xffffff9400907947 */ /* 0x000fea000383ffff */
.L_x_59:
[----:B------:R-:W-:-:S07]  /*a3e0*/  MOV R0, UR5 ;  /* 0x0000000500007c02 */ /* 0x000fce0008000f00 */
.L_x_216:
[----:B-1----:R1:W3:Y:S02]  /*a3f0*/  SYNCS.PHASECHK.TRANS64.TRYWAIT P0, [R0+URZ], R3 ;  /* 0x00000003000075a7 */ /* 0x0022e400080011ff */
[----:B---3--:R-:W-:Y:S05]  /*a400*/  @!P0 NANOSLEEP.SYNCS 0x989680 ;  /* 0x009896800000895d */ /* 0x008fea0003900000 */
[----:B------:R-:W3:Y:S02]  /*a410*/  @!P0 SYNCS.PHASECHK.TRANS64 P0, [R0+URZ], R3 ;  /* 0x00000003000085a7 */ /* 0x000ee400080010ff */
[----:B---3--:R-:W-:Y:S05]  /*a420*/  @!P0 BRA `(.L_x_216) ;  /* 0xfffffffc00f08947 */ /* 0x008fea000383ffff */
[----:B------:R-:W-:Y:S05]  /*a430*/  BRA `(.L_x_217) ;  /* 0xffffff94009c7947 */ /* 0x000fea000383ffff */
.L_x_60:
[----:B------:R-:W-:-:S07]  /*a440*/  MOV R0, UR5 ;  /* 0x0000000500007c02 */ /* 0x000fce0008000f00 */
.L_x_218:
[----:B-1----:R1:W3:Y:S02]  /*a450*/  SYNCS.PHASECHK.TRANS64.TRYWAIT P0, [R0+URZ], R3 ;  /* 0x00000003000075a7 */ /* 0x0022e400080011ff */
[----:B---3--:R-:W-:Y:S05]  /*a460*/  @!P0 NANOSLEEP.SYNCS 0x989680 ;  /* 0x009896800000895d */ /* 0x008fea0003900000 */
[----:B------:R-:W3:Y:S02]  /*a470*/  @!P0 SYNCS.PHASECHK.TRANS64 P0, [R0+URZ], R3 ;  /* 0x00000003000085a7 */ /* 0x000ee400080010ff */
[----:B---3--:R-:W-:Y:S05]  /*a480*/  @!P0 BRA `(.L_x_218) ;  /* 0xfffffffc00f08947 */ /* 0x008fea000383ffff */
[----:B------:R-:W-:Y:S05]  /*a490*/  BRA `(.L_x_219) ;  /* 0xffffff9400a87947 */ /* 0x000fea000383ffff */
.L_x_61:
[----:B------:R-:W-:-:S07]  /*a4a0*/  MOV R0, UR5 ;  /* 0x0000000500007c02 */ /* 0x000fce0008000f00 */
.L_x_220:
[----:B-1----:R1:W3:Y:S02]  /*a4b0*/  SYNCS.PHASECHK.TRANS64.TRYWAIT P0, [R0+URZ], R3 ;  /* 0x00000003000075a7 */ /* 0x0022e400080011ff */
[----:B---3--:R-:W-:Y:S05]  /*a4c0*/  @!P0 NANOSLEEP.SYNCS 0x989680 ;  /* 0x009896800000895d */ /* 0x008fea0003900000 */
[----:B------:R-:W3:Y:S02]  /*a4d0*/  @!P0 SYNCS.PHASECHK.TRANS64 P0, [R0+URZ], R3 ;  /* 0x00000003000085a7 */ /* 0x000ee400080010ff */
[----:B---3--:R-:W-:Y:S05]  /*a4e0*/  @!P0 BRA `(.L_x_220) ;  /* 0xfffffffc00f08947 */ /* 0x008fea000383ffff */
[----:B------:R-:W-:Y:S05]  /*a4f0*/  BRA `(.L_x_221) ;  /* 0xffffff9400b47947 */ /* 0x000fea000383ffff */
.L_x_62:
[----:B------:R-:W-:-:S07]  /*a500*/  MOV R0, UR5 ;  /* 0x0000000500007c02 */ /* 0x000fce0008000f00 */
.L_x_222:
[----:B-1----:R1:W3:Y:S02]  /*a510*/  SYNCS.PHASECHK.TRANS64.TRYWAIT P0, [R0+URZ], R3 ;  /* 0x00000003000075a7 */ /* 0x0022e400080011ff */
[----:B---3--:R-:W-:Y:S05]  /*a520*/  @!P0 NANOSLEEP.SYNCS 0x989680 ;  /* 0x009896800000895d */ /* 0x008fea0003900000 */
[----:B------:R-:W3:Y:S02]  /*a530*/  @!P0 SYNCS.PHASECHK.TRANS64 P0, [R0+URZ], R3 ;  /* 0x00000003000085a7 */ /* 0x000ee400080010ff */
[----:B---3--:R-:W-:Y:S05]  /*a540*/  @!P0 BRA `(.L_x_222) ;  /* 0xfffffffc00f08947 */ /* 0x008fea000383ffff */
[----:B------:R-:W-:Y:S05]  /*a550*/  BRA `(.L_x_223) ;  /* 0xffffff9400c07947 */ /* 0x000fea000383ffff */
.L_x_63:
[----:B------:R-:W-:-:S07]  /*a560*/  MOV R0, UR5 ;  /* 0x0000000500007c02 */ /* 0x000fce0008000f00 */
.L_x_224:
[----:B-1----:R1:W3:Y:S02]  /*a570*/  SYNCS.PHASECHK.TRANS64.TRYWAIT P0, [R0+URZ], R3 ;  /* 0x00000003000075a7 */ /* 0x0022e400080011ff */
[----:B---3--:R-:W-:Y:S05]  /*a580*/  @!P0 NANOSLEEP.SYNCS 0x989680 ;  /* 0x009896800000895d */ /* 0x008fea0003900000 */
[----:B------:R-:W3:Y:S02]  /*a590*/  @!P0 SYNCS.PHASECHK.TRANS64 P0, [R0+URZ], R3 ;  /* 0x00000003000085a7 */ /* 0x000ee400080010ff */
[----:B---3--:R-:W-:Y:S05]  /*a5a0*/  @!P0 BRA `(.L_x_224) ;  /* 0xfffffffc00f08947 */ /* 0x008fea000383ffff */
[----:B------:R-:W-:Y:S05]  /*a5b0*/  BRA `(.L_x_225) ;  /* 0xffffff9400cc7947 */ /* 0x000fea000383ffff */
.L_x_64:
[----:B------:R-:W-:-:S07]  /*a5c0*/  MOV R0, UR5 ;  /* 0x0000000500007c02 */ /* 0x000fce0008000f00 */
.L_x_226:
[----:B-1----:R1:W3:Y:S02]  /*a5d0*/  SYNCS.PHASECHK.TRANS64.TRYWAIT P0, [R0+URZ], R3 ;  /* 0x00000003000075a7 */ /* 0x0022e400080011ff */
[----:B---3--:R-:W-:Y:S05]  /*a5e0*/  @!P0 NANOSLEEP.SYNCS 0x989680 ;  /* 0x009896800000895d */ /* 0x008fea0003900000 */
[----:B------:R-:W3:Y:S02]  /*a5f0*/  @!P0 SYNCS.PHASECHK.TRANS64 P0, [R0+URZ], R3 ;  /* 0x00000003000085a7 */ /* 0x000ee400080010ff */
[----:B---3--:R-:W-:Y:S05]  /*a600*/  @!P0 BRA `(.L_x_226) ;  /* 0xfffffffc00f08947 */ /* 0x008fea000383ffff */
[----:B------:R-:W-:Y:S05]  /*a610*/  BRA `(.L_x_227) ;  /* 0xffffff9400d87947 */ /* 0x000fea000383ffff */
.L_x_65:
[----:B------:R-:W-:-:S07]  /*a620*/  MOV R0, UR5 ;  /* 0x0000000500007c02 */ /* 0x000fce0008000f00 */
.L_x_228:
[----:B-1----:R1:W3:Y:S02]  /*a630*/  SYNCS.PHASECHK.TRANS64.TRYWAIT P0, [R0+URZ], R3 ;  /* 0x00000003000075a7 */ /* 0x0022e400080011ff */
[----:B---3--:R-:W-:Y:S05]  /*a640*/  @!P0 NANOSLEEP.SYNCS 0x989680 ;  /* 0x009896800000895d */ /* 0x008fea0003900000 */
[----:B------:R-:W3:Y:S02]  /*a650*/  @!P0 SYNCS.PHASECHK.TRANS64 P0, [R0+URZ], R3 ;  /* 0x00000003000085a7 */ /* 0x000ee400080010ff */
[----:B---3--:R-:W-:Y:S05]  /*a660*/  @!P0 BRA `(.L_x_228) ;  /* 0xfffffffc00f08947 */ /* 0x008fea000383ffff */
[----:B------:R-:W-:Y:S05]  /*a670*/  BRA `(.L_x_229) ;  /* 0xffffff9400e47947 */ /* 0x000fea000383ffff */
.L_x_66:
[----:B------:R-:W-:-:S07]  /*a680*/  MOV R0, UR5 ;  /* 0x0000000500007c02 */ /* 0x000fce0008000f00 */
.L_x_230:
[----:B-1----:R1:W3:Y:S02]  /*a690*/  SYNCS.PHASECHK.TRANS64.TRYWAIT P0, [R0+URZ], R3 ;  /* 0x00000003000075a7 */ /* 0x0022e400080011ff */
[----:B---3--:R-:W-:Y:S05]  /*a6a0*/  @!P0 NANOSLEEP.SYNCS 0x989680 ;  /* 0x009896800000895d */ /* 0x008fea0003900000 */
[----:B------:R-:W3:Y:S02]  /*a6b0*/  @!P0 SYNCS.PHASECHK.TRANS64 P0, [R0+URZ], R3 ;  /* 0x00000003000085a7 */ /* 0x000ee400080010ff */
[----:B---3--:R-:W-:Y:S05]  /*a6c0*/  @!P0 BRA `(.L_x_230) ;  /* 0xfffffffc00f08947 */ /* 0x008fea000383ffff */
[----:B------:R-:W-:Y:S05]  /*a6d0*/  BRA `(.L_x_231) ;  /* 0xffffff9400f07947 */ /* 0x000fea000383ffff */
.L_x_67:
[----:B------:R-:W-:-:S07]  /*a6e0*/  MOV R0, UR5 ;  /* 0x0000000500007c02 */ /* 0x000fce0008000f00 */
.L_x_232:
[----:B-1----:R1:W3:Y:S02]  /*a6f0*/  SYNCS.PHASECHK.TRANS64.TRYWAIT P0, [R0+URZ], R3 ;  /* 0x00000003000075a7 */ /* 0x0022e400080011ff */
[----:B---3--:R-:W-:Y:S05]  /*a700*/  @!P0 NANOSLEEP.SYNCS 0x989680 ;  /* 0x009896800000895d */ /* 0x008fea0003900000 */
[----:B------:R-:W3:Y:S02]  /*a710*/  @!P0 SYNCS.PHASECHK.TRANS64 P0, [R0+URZ], R3 ;  /* 0x00000003000085a7 */ /* 0x000ee400080010ff */
[----:B---3--:R-:W-:Y:S05]  /*a720*/  @!P0 BRA `(.L_x_232) ;  /* 0xfffffffc00f08947 */ /* 0x008fea000383ffff */
[----:B------:R-:W-:Y:S05]  /*a730*/  BRA `(.L_x_233) ;  /* 0xffffff9400fc7947 */ /* 0x000fea000383ffff */
.L_x_68:
[----:B------:R-:W-:-:S07]  /*a740*/  MOV R0, UR5 ;  /* 0x0000000500007c02 */ /* 0x000fce0008000f00 */
.L_x_234:
[----:B-1----:R1:W3:Y:S02]  /*a750*/  SYNCS.PHASECHK.TRANS64.TRYWAIT P0, [R0+URZ], R3 ;  /* 0x00000003000075a7 */ /* 0x0022e400080011ff */
[----:B---3--:R-:W-:Y:S05]  /*a760*/  @!P0 NANOSLEEP.SYNCS 0x989680 ;  /* 0x009896800000895d */ /* 0x008fea0003900000 */
[----:B------:R-:W3:Y:S02]  /*a770*/  @!P0 SYNCS.PHASECHK.TRANS64 P0, [R0+URZ], R3 ;  /* 0x00000003000085a7 */ /* 0x000ee400080010ff */
[----:B---3--:R-:W-:Y:S05]  /*a780*/  @!P0 BRA `(.L_x_234) ;  /* 0xfffffffc00f08947 */ /* 0x008fea000383ffff */
[----:B------:R-:W-:Y:S05]  /*a790*/  BRA `(.L_x_235) ;  /* 0xffffff9800087947 */ /* 0x000fea000383ffff */
.L_x_69:
[----:B------:R-:W-:-:S07]  /*a7a0*/  MOV R0, UR5 ;  /* 0x0000000500007c02 */ /* 0x000fce0008000f00 */
.L_x_236:
[----:B-1----:R1:W3:Y:S02]  /*a7b0*/  SYNCS.PHASECHK.TRANS64.TRYWAIT P0, [R0+URZ], R3 ;  /* 0x00000003000075a7 */ /* 0x0022e400080011ff */
[----:B---3--:R-:W-:Y:S05]  /*a7c0*/  @!P0 NANOSLEEP.SYNCS 0x989680 ;  /* 0x009896800000895d */ /* 0x008fea0003900000 */
[----:B------:R-:W3:Y:S02]  /*a7d0*/  @!P0 SYNCS.PHASECHK.TRANS64 P0, [R0+URZ], R3 ;  /* 0x00000003000085a7 */ /* 0x000ee400080010ff */
[----:B---3--:R-:W-:Y:S05]  /*a7e0*/  @!P0 BRA `(.L_x_236) ;  /* 0xfffffffc00f08947 */ /* 0x008fea000383ffff */
[----:B------:R-:W-:Y:S05]  /*a7f0*/  BRA `(.L_x_237) ;  /* 0xffffff9800147947 */ /* 0x000fea000383ffff */
.L_x_70:
[----:B------:R-:W-:-:S07]  /*a800*/  MOV R0, UR5 ;  /* 0x0000000500007c02 */ /* 0x000fce0008000f00 */
.L_x_238:
[----:B-1----:R1:W3:Y:S02]  /*a810*/  SYNCS.PHASECHK.TRANS64.TRYWAIT P0, [R0+URZ], R3 ;  /* 0x00000003000075a7 */ /* 0x0022e400080011ff */
[----:B---3--:R-:W-:Y:S05]  /*a820*/  @!P0 NANOSLEEP.SYNCS 0x989680 ;  /* 0x009896800000895d */ /* 0x008fea0003900000 */
[----:B------:R-:W3:Y:S02]  /*a830*/  @!P0 SYNCS.PHASECHK.TRANS64 P0, [R0+URZ], R3 ;  /* 0x00000003000085a7 */ /* 0x000ee400080010ff */
[----:B---3--:R-:W-:Y:S05]  /*a840*/  @!P0 BRA `(.L_x_238) ;  /* 0xfffffffc00f08947 */ /* 0x008fea000383ffff */
[----:B------:R-:W-:Y:S05]  /*a850*/  BRA `(.L_x_239) ;  /* 0xffffff9800207947 */ /* 0x000fea000383ffff */
.L_x_71:
[----:B------:R-:W-:-:S07]  /*a860*/  MOV R0, UR5 ;  /* 0x0000000500007c02 */ /* 0x000fce0008000f00 */
.L_x_240:
[----:B-1----:R1:W3:Y:S02]  /*a870*/  SYNCS.PHASECHK.TRANS64.TRYWAIT P0, [R0+URZ], R3 ;  /* 0x00000003000075a7 */ /* 0x0022e400080011ff */
[----:B---3--:R-:W-:Y:S05]  /*a880*/  @!P0 NANOSLEEP.SYNCS 0x989680 ;  /* 0x009896800000895d */ /* 0x008fea0003900000 */
[----:B------:R-:W3:Y:S02]  /*a890*/  @!P0 SYNCS.PHASECHK.TRANS64 P0, [R0+URZ], R3 ;  /* 0x00000003000085a7 */ /* 0x000ee400080010ff */
[----:B---3--:R-:W-:Y:S05]  /*a8a0*/  @!P0 BRA `(.L_x_240) ;  /* 0xfffffffc00f08947 */ /* 0x008fea000383ffff */
[----:B------:R-:W-:Y:S05]  /*a8b0*/  BRA `(.L_x_241) ;  /* 0xffffff98002c7947 */ /* 0x000fea000383ffff */
.L_x_72:
[----:B------:R-:W-:-:S07]  /*a8c0*/  MOV R0, UR5 ;  /* 0x0000000500007c02 */ /* 0x000fce0008000f00 */
.L_x_242:
[----:B-1----:R1:W3:Y:S02]  /*a8d0*/  SYNCS.PHASECHK.TRANS64.TRYWAIT P0, [R0+URZ], R3 ;  /* 0x00000003000075a7 */ /* 0x0022e400080011ff */
[----:B---3--:R-:W-:Y:S05]  /*a8e0*/  @!P0 NANOSLEEP.SYNCS 0x989680 ;  /* 0x009896800000895d */ /* 0x008fea0003900000 */
[----:B------:R-:W3:Y:S02]  /*a8f0*/  @!P0 SYNCS.PHASECHK.TRANS64 P0, [R0+URZ], R3 ;  /* 0x00000003000085a7 */ /* 0x000ee400080010ff */
[----:B---3--:R-:W-:Y:S05]  /*a900*/  @!P0 BRA `(.L_x_242) ;  /* 0xfffffffc00f08947 */ /* 0x008fea000383ffff */
[----:B------:R-:W-:Y:S05]  /*a910*/  BRA `(.L_x_243) ;  /* 0xffffff9800387947 */ /* 0x000fea000383ffff */
.L_x_73:
[----:B------:R-:W-:-:S07]  /*a920*/  MOV R0, UR5 ;  /* 0x0000000500007c02 */ /* 0x000fce0008000f00 */
.L_x_244:
[----:B-1----:R1:W3:Y:S02]  /*a930*/  SYNCS.PHASECHK.TRANS64.TRYWAIT P0, [R0+URZ], R3 ;  /* 0x00000003000075a7 */ /* 0x0022e400080011ff */
[----:B---3--:R-:W-:Y:S05]  /*a940*/  @!P0 NANOSLEEP.SYNCS 0x989680 ;  /* 0x009896800000895d */ /* 0x008fea0003900000 */
[----:B------:R-:W3:Y:S02]  /*a950*/  @!P0 SYNCS.PHASECHK.TRANS64 P0, [R0+URZ], R3 ;  /* 0x00000003000085a7 */ /* 0x000ee400080010ff */
[----:B---3--:R-:W-:Y:S05]  /*a960*/  @!P0 BRA `(.L_x_244) ;  /* 0xfffffffc00f08947 */ /* 0x008fea000383ffff */
[----:B------:R-:W-:Y:S05]  /*a970*/  BRA `(.L_x_245) ;  /* 0xffffff9800447947 */ /* 0x000fea000383ffff */
.L_x_74:
[----:B------:R-:W-:-:S07]  /*a980*/  MOV R0, UR5 ;  /* 0x0000000500007c02 */ /* 0x000fce0008000f00 */
.L_x_246:
[----:B-1----:R1:W3:Y:S02]  /*a990*/  SYNCS.PHASECHK.TRANS64.TRYWAIT P0, [R0+URZ], R3 ;  /* 0x00000003000075a7 */ /* 0x0022e400080011ff */
[----:B---3--:R-:W-:Y:S05]  /*a9a0*/  @!P0 NANOSLEEP.SYNCS 0x989680 ;  /* 0x009896800000895d */ /* 0x008fea0003900000 */
[----:B------:R-:W3:Y:S02]  /*a9b0*/  @!P0 SYNCS.PHASECHK.TRANS64 P0, [R0+URZ], R3 ;  /* 0x00000003000085a7 */ /* 0x000ee400080010ff */
[----:B---3--:R-:W-:Y:S05]  /*a9c0*/  @!P0 BRA `(.L_x_246) ;  /* 0xfffffffc00f08947 */ /* 0x008fea000383ffff */
[----:B------:R-:W-:Y:S05]  /*a9d0*/  BRA `(.L_x_247) ;  /* 0xffffff9800507947 */ /* 0x000fea000383ffff */
.L_x_75:
[----:B------:R-:W-:-:S07]  /*a9e0*/  MOV R0, UR5 ;  /* 0x0000000500007c02 */ /* 0x000fce0008000f00 */
.L_x_248:
[----:B-1----:R1:W3:Y:S02]  /*a9f0*/  SYNCS.PHASECHK.TRANS64.TRYWAIT P0, [R0+URZ], R3 ;  /* 0x00000003000075a7 */ /* 0x0022e400080011ff */
[----:B---3--:R-:W-:Y:S05]  /*aa00*/  @!P0 NANOSLEEP.SYNCS 0x989680 ;  /* 0x009896800000895d */ /* 0x008fea0003900000 */
[----:B------:R-:W3:Y:S02]  /*aa10*/  @!P0 SYNCS.PHASECHK.TRANS64 P0, [R0+URZ], R3 ;  /* 0x00000003000085a7 */ /* 0x000ee400080010ff */
[----:B---3--:R-:W-:Y:S05]  /*aa20*/  @!P0 BRA `(.L_x_248) ;  /* 0xfffffffc00f08947 */ /* 0x008fea000383ffff */
[----:B------:R-:W-:Y:S05]  /*aa30*/  BRA `(.L_x_249) ;  /* 0xffffff98005c7947 */ /* 0x000fea000383ffff */
.L_x_76:
[----:B------:R-:W-:-:S07]  /*aa40*/  MOV R0, UR5 ;  /* 0x0000000500007c02 */ /* 0x000fce0008000f00 */
.L_x_250:
[----:B-1----:R1:W3:Y:S02]  /*aa50*/  SYNCS.PHASECHK.TRANS64.TRYWAIT P0, [R0+URZ], R3 ;  /* 0x00000003000075a7 */ /* 0x0022e400080011ff */
[----:B---3--:R-:W-:Y:S05]  /*aa60*/  @!P0 NANOSLEEP.SYNCS 0x989680 ;  /* 0x009896800000895d */ /* 0x008fea0003900000 */
[----:B------:R-:W3:Y:S02]  /*aa70*/  @!P0 SYNCS.PHASECHK.TRANS64 P0, [R0+URZ], R3 ;  /* 0x00000003000085a7 */ /* 0x000ee400080010ff */
[----:B---3--:R-:W-:Y:S05]  /*aa80*/  @!P0 BRA `(.L_x_250) ;  /* 0xfffffffc00f08947 */ /* 0x008fea000383ffff */
[----:B------:R-:W-:Y:S05]  /*aa90*/  BRA `(.L_x_251) ;  /* 0xffffff9800687947 */ /* 0x000fea000383ffff */
.L_x_77:
[----:B------:R-:W-:-:S07]  /*aaa0*/  MOV R0, UR5 ;  /* 0x0000000500007c02 */ /* 0x000fce0008000f00 */
.L_x_252:
[----:B-1----:R1:W3:Y:S02]  /*aab0*/  SYNCS.PHASECHK.TRANS64.TRYWAIT P0, [R0+URZ], R3 ;  /* 0x00000003000075a7 */ /* 0x0022e400080011ff */
[----:B---3--:R-:W-:Y:S05]  /*aac0*/  @!P0 NANOSLEEP.SYNCS 0x989680 ;  /* 0x009896800000895d */ /* 0x008fea0003900000 */
[----:B------:R-:W3:Y:S02]  /*aad0*/  @!P0 SYNCS.PHASECHK.TRANS64 P0, [R0+URZ], R3 ;  /* 0x00000003000085a7 */ /* 0x000ee400080010ff */
[----:B---3--:R-:W-:Y:S05]  /*aae0*/  @!P0 BRA `(.L_x_252) ;  /* 0xfffffffc00f08947 */ /* 0x008fea000383ffff */
[----:B------:R-:W-:Y:S05]  /*aaf0*/  BRA `(.L_x_253) ;  /* 0xffffff9800747947 */ /* 0x000fea000383ffff */
.L_x_78:
[----:B------:R-:W-:-:S07]  /*ab00*/  MOV R0, UR5 ;  /* 0x0000000500007c02 */ /* 0x000fce0008000f00 */
.L_x_254:
[----:B-1----:R1:W3:Y:S02]  /*ab10*/  SYNCS.PHASECHK.TRANS64.TRYWAIT P0, [R0+URZ], R3 ;  /* 0x00000003000075a7 */ /* 0x0022e400080011ff */
[----:B---3--:R-:W-:Y:S05]  /*ab20*/  @!P0 NANOSLEEP.SYNCS 0x989680 ;  /* 0x009896800000895d */ /* 0x008fea0003900000 */
[----:B------:R-:W3:Y:S02]  /*ab30*/  @!P0 SYNCS.PHASECHK.TRANS64 P0, [R0+URZ], R3 ;  /* 0x00000003000085a7 */ /* 0x000ee400080010ff */
[----:B---3--:R-:W-:Y:S05]  /*ab40*/  @!P0 BRA `(.L_x_254) ;  /* 0xfffffffc00f08947 */ /* 0x008fea000383ffff */
[----:B------:R-:W-:Y:S05]  /*ab50*/  BRA `(.L_x_255) ;  /* 0xffffff9800807947 */ /* 0x000fea000383ffff */
.L_x_79:
[----:B------:R-:W-:-:S07]  /*ab60*/  MOV R0, UR5 ;  /* 0x0000000500007c02 */ /* 0x000fce0008000f00 */
.L_x_256:
[----:B-1----:R1:W3:Y:S02]  /*ab70*/  SYNCS.PHASECHK.TRANS64.TRYWAIT P0, [R0+URZ], R3 ;  /* 0x00000003000075a7 */ /* 0x0022e400080011ff */
[----:B---3--:R-:W-:Y:S05]  /*ab80*/  @!P0 NANOSLEEP.SYNCS 0x989680 ;  /* 0x009896800000895d */ /* 0x008fea0003900000 */
[----:B------:R-:W3:Y:S02]  /*ab90*/  @!P0 SYNCS.PHASECHK.TRANS64 P0, [R0+URZ], R3 ;  /* 0x00000003000085a7 */ /* 0x000ee400080010ff */
[----:B---3--:R-:W-:Y:S05]  /*aba0*/  @!P0 BRA `(.L_x_256) ;  /* 0xfffffffc00f08947 */ /* 0x008fea000383ffff */
[----:B------:R-:W-:Y:S05]  /*abb0*/  BRA `(.L_x_257) ;  /* 0xffffff98008c7947 */ /* 0x000fea000383ffff */
.L_x_80:
[----:B------:R-:W-:-:S07]  /*abc0*/  MOV R0, UR5 ;  /* 0x0000000500007c02 */ /* 0x000fce0008000f00 */
.L_x_258:
[----:B-1----:R1:W3:Y:S02]  /*abd0*/  SYNCS.PHASECHK.TRANS64.TRYWAIT P0, [R0+URZ], R3 ;  /* 0x00000003000075a7 */ /* 0x0022e400080011ff */
[----:B---3--:R-:W-:Y:S05]  /*abe0*/  @!P0 NANOSLEEP.SYNCS 0x989680 ;  /* 0x009896800000895d */ /* 0x008fea0003900000 */
[----:B------:R-:W3:Y:S02]  /*abf0*/  @!P0 SYNCS.PHASECHK.TRANS64 P0, [R0+URZ], R3 ;  /* 0x00000003000085a7 */ /* 0x000ee400080010ff */
[----:B---3--:R-:W-:Y:S05]  /*ac00*/  @!P0 BRA `(.L_x_258) ;  /* 0xfffffffc00f08947 */ /* 0x008fea000383ffff */
[----:B------:R-:W-:Y:S05]  /*ac10*/  BRA `(.L_x_259) ;  /* 0xffffff9800987947 */ /* 0x000fea000383ffff */
.L_x_81:
[----:B------:R-:W-:-:S07]  /*ac20*/  MOV R0, UR5 ;  /* 0x0000000500007c02 */ /* 0x000fce0008000f00 */
.L_x_260:
[----:B-1----:R1:W3:Y:S02]  /*ac30*/  SYNCS.PHASECHK.TRANS64.TRYWAIT P0, [R0+URZ], R3 ;  /* 0x00000003000075a7 */ /* 0x0022e400080011ff */
[----:B---3--:R-:W-:Y:S05]  /*ac40*/  @!P0 NANOSLEEP.SYNCS 0x989680 ;  /* 0x009896800000895d */ /* 0x008fea0003900000 */
[----:B------:R-:W3:Y:S02]  /*ac50*/  @!P0 SYNCS.PHASECHK.TRANS64 P0, [R0+URZ], R3 ;  /* 0x00000003000085a7 */ /* 0x000ee400080010ff */
[----:B---3--:R-:W-:Y:S05]  /*ac60*/  @!P0 BRA `(.L_x_260) ;  /* 0xfffffffc00f08947 */ /* 0x008fea000383ffff */
[----:B------:R-:W-:Y:S05]  /*ac70*/  BRA `(.L_x_261) ;  /* 0xffffff9800a47947 */ /* 0x000fea000383ffff */
.L_x_82:
[----:B------:R-:W-:-:S07]  /*ac80*/  MOV R0, UR5 ;  /* 0x0000000500007c02 */ /* 0x000fce0008000f00 */
.L_x_262:
[----:B-1----:R1:W3:Y:S02]  /*ac90*/  SYNCS.PHASECHK.TRANS64.TRYWAIT P0, [R0+URZ], R3 ;  /* 0x00000003000075a7 */ /* 0x0022e400080011ff */
[----:B---3--:R-:W-:Y:S05]  /*aca0*/  @!P0 NANOSLEEP.SYNCS 0x989680 ;  /* 0x009896800000895d */ /* 0x008fea0003900000 */
[----:B------:R-:W3:Y:S02]  /*acb0*/  @!P0 SYNCS.PHASECHK.TRANS64 P0, [R0+URZ], R3 ;  /* 0x00000003000085a7 */ /* 0x000ee400080010ff */
[----:B---3--:R-:W-:Y:S05]  /*acc0*/  @!P0 BRA `(.L_x_262) ;  /* 0xfffffffc00f08947 */ /* 0x008fea000383ffff */
[----:B------:R-:W-:Y:S05]  /*acd0*/  BRA `(.L_x_263) ;  /* 0xffffff9800b07947 */ /* 0x000fea000383ffff */
.L_x_83:
[----:B------:R-:W-:-:S07]  /*ace0*/  MOV R0, UR5 ;  /* 0x0000000500007c02 */ /* 0x000fce0008000f00 */
.L_x_264:
[----:B-1----:R1:W3:Y:S02]  /*acf0*/  SYNCS.PHASECHK.TRANS64.TRYWAIT P0, [R0+URZ], R3 ;  /* 0x00000003000075a7 */ /* 0x0022e400080011ff */
[----:B---3--:R-:W-:Y:S05]  /*ad00*/  @!P0 NANOSLEEP.SYNCS 0x989680 ;  /* 0x009896800000895d */ /* 0x008fea0003900000 */
[----:B------:R-:W3:Y:S02]  /*ad10*/  @!P0 SYNCS.PHASECHK.TRANS64 P0, [R0+URZ], R3 ;  /* 0x00000003000085a7 */ /* 0x000ee400080010ff */
[----:B---3--:R-:W-:Y:S05]  /*ad20*/  @!P0 BRA `(.L_x_264) ;  /* 0xfffffffc00f08947 */ /* 0x008fea000383ffff */
[----:B------:R-:W-:Y:S05]  /*ad30*/  BRA `(.L_x_265) ;  /* 0xffffff9800bc7947 */ /* 0x000fea000383ffff */
.L_x_84:
[----:B------:R-:W-:-:S07]  /*ad40*/  MOV R0, UR5 ;  /* 0x0000000500007c02 */ /* 0x000fce0008000f00 */
.L_x_266:
[----:B-1----:R1:W3:Y:S02]  /*ad50*/  SYNCS.PHASECHK.TRANS64.TRYWAIT P0, [R0+URZ], R3 ;  /* 0x00000003000075a7 */ /* 0x0022e400080011ff */
[----:B---3--:R-:W-:Y:S05]  /*ad60*/  @!P0 NANOSLEEP.SYNCS 0x989680 ;  /* 0x009896800000895d */ /* 0x008fea0003900000 */
[----:B------:R-:W3:Y:S02]  /*ad70*/  @!P0 SYNCS.PHASECHK.TRANS64 P0, [R0+URZ], R3 ;  /* 0x00000003000085a7 */ /* 0x000ee400080010ff */
[----:B---3--:R-:W-:Y:S05]  /*ad80*/  @!P0 BRA `(.L_x_266) ;  /* 0xfffffffc00f08947 */ /* 0x008fea000383ffff */
[----:B------:R-:W-:Y:S05]  /*ad90*/  BRA `(.L_x_267) ;  /* 0xffffff9800c87947 */ /* 0x000fea000383ffff */
.L_x_85:
[----:B------:R-:W-:-:S07]  /*ada0*/  MOV R0, UR5 ;  /* 0x0000000500007c02 */ /* 0x000fce0008000f00 */
.L_x_268:
[----:B-1----:R1:W3:Y:S02]  /*adb0*/  SYNCS.PHASECHK.TRANS64.TRYWAIT P0, [R0+URZ], R3 ;  /* 0x00000003000075a7 */ /* 0x0022e400080011ff */
[----:B---3--:R-:W-:Y:S05]  /*adc0*/  @!P0 NANOSLEEP.SYNCS 0x989680 ;  /* 0x009896800000895d */ /* 0x008fea0003900000 */
[----:B------:R-:W3:Y:S02]  /*add0*/  @!P0 SYNCS.PHASECHK.TRANS64 P0, [R0+URZ], R3 ;  /* 0x00000003000085a7 */ /* 0x000ee400080010ff */
[----:B---3--:R-:W-:Y:S05]  /*ade0*/  @!P0 BRA `(.L_x_268) ;  /* 0xfffffffc00f08947 */ /* 0x008fea000383ffff */
[----:B------:R-:W-:Y:S05]  /*adf0*/  BRA `(.L_x_269) ;  /* 0xffffff9800d47947 */ /* 0x000fea000383ffff */
.L_x_86:
[----:B------:R-:W-:-:S07]  /*ae00*/  MOV R0, UR5 ;  /* 0x0000000500007c02 */ /* 0x000fce0008000f00 */
.L_x_270:
[----:B-1----:R1:W3:Y:S02]  /*ae10*/  SYNCS.PHASECHK.TRANS64.TRYWAIT P0, [R0+URZ], R3 ;  /* 0x00000003000075a7 */ /* 0x0022e400080011ff */
[----:B---3--:R-:W-:Y:S05]  /*ae20*/  @!P0 NANOSLEEP.SYNCS 0x989680 ;  /* 0x009896800000895d */ /* 0x008fea0003900000 */
[----:B------:R-:W3:Y:S02]  /*ae30*/  @!P0 SYNCS.PHASECHK.TRANS64 P0, [R0+URZ], R3 ;  /* 0x00000003000085a7 */ /* 0x000ee400080010ff */
[----:B---3--:R-:W-:Y:S05]  /*ae40*/  @!P0 BRA `(.L_x_270) ;  /* 0xfffffffc00f08947 */ /* 0x008fea000383ffff */
[----:B------:R-:W-:Y:S05]  /*ae50*/  BRA `(.L_x_271) ;  /* 0xffffff9800e07947 */ /* 0x000fea000383ffff */
.L_x_87:
[----:B------:R-:W-:-:S07]  /*ae60*/  MOV R0, UR5 ;  /* 0x0000000500007c02 */ /* 0x000fce0008000f00 */
.L_x_272:
[----:B-1----:R1:W3:Y:S02]  /*ae70*/  SYNCS.PHASECHK.TRANS64.TRYWAIT P0, [R0+URZ], R3 ;  /* 0x00000003000075a7 */ /* 0x0022e400080011ff */
[----:B---3--:R-:W-:Y:S05]  /*ae80*/  @!P0 NANOSLEEP.SYNCS 0x989680 ;  /* 0x009896800000895d */ /* 0x008fea0003900000 */
[----:B------:R-:W3:Y:S02]  /*ae90*/  @!P0 SYNCS.PHASECHK.TRANS64 P0, [R0+URZ], R3 ;  /* 0x00000003000085a7 */ /* 0x000ee400080010ff */
[----:B---3--:R-:W-:Y:S05]  /*aea0*/  @!P0 BRA `(.L_x_272) ;  /* 0xfffffffc00f08947 */ /* 0x008fea000383ffff */
[----:B------:R-:W-:Y:S05]  /*aeb0*/  BRA `(.L_x_273) ;  /* 0xffffff9800ec7947 */ /* 0x000fea000383ffff */
.L_x_88:
[----:B------:R-:W-:-:S07]  /*aec0*/  MOV R0, UR5 ;  /* 0x0000000500007c02 */ /* 0x000fce0008000f00 */
.L_x_274:
[----:B-1----:R1:W3:Y:S02]  /*aed0*/  SYNCS.PHASECHK.TRANS64.TRYWAIT P0, [R0+URZ], R3 ;  /* 0x00000003000075a7 */ /* 0x0022e400080011ff */
[----:B---3--:R-:W-:Y:S05]  /*aee0*/  @!P0 NANOSLEEP.SYNCS 0x989680 ;  /* 0x009896800000895d */ /* 0x008fea0003900000 */
[----:B------:R-:W3:Y:S02]  /*aef0*/  @!P0 SYNCS.PHASECHK.TRANS64 P0, [R0+URZ], R3 ;  /* 0x00000003000085a7 */ /* 0x000ee400080010ff */
[----:B---3--:R-:W-:Y:S05]  /*af00*/  @!P0 BRA `(.L_x_274) ;  /* 0xfffffffc00f08947 */ /* 0x008fea000383ffff */
[----:B------:R-:W-:Y:S05]  /*af10*/  BRA `(.L_x_275) ;  /* 0xffffff9800f87947 */ /* 0x000fea000383ffff */
.L_x_89:
[----:B------:R-:W-:-:S07]  /*af20*/  MOV R0, UR5 ;  /* 0x0000000500007c02 */ /* 0x000fce0008000f00 */
.L_x_276:
[----:B-1----:R1:W3:Y:S02]  /*af30*/  SYNCS.PHASECHK.TRANS64.TRYWAIT P0, [R0+URZ], R3 ;  /* 0x00000003000075a7 */ /* 0x0022e400080011ff */
[----:B---3--:R-:W-:Y:S05]  /*af40*/  @!P0 NANOSLEEP.SYNCS 0x989680 ;  /* 0x009896800000895d */ /* 0x008fea0003900000 */
[----:B------:R-:W3:Y:S02]  /*af50*/  @!P0 SYNCS.PHASECHK.TRANS64 P0, [R0+URZ], R3 ;  /* 0x00000003000085a7 */ /* 0x000ee400080010ff */
[----:B---3--:R-:W-:Y:S05]  /*af60*/  @!P0 BRA `(.L_x_276) ;  /* 0xfffffffc00f08947 */ /* 0x008fea000383ffff */
[----:B------:R-:W-:Y:S05]  /*af70*/  BRA `(.L_x_277) ;  /* 0xffffff9c00047947 */ /* 0x000fea000383ffff */
.L_x_90:
[----:B------:R-:W-:-:S07]  /*af80*/  MOV R0, UR5 ;  /* 0x0000000500007c02 */ /* 0x000fce0008000f00 */
.L_x_278:
[----:B-1----:R1:W3:Y:S02]  /*af90*/  SYNCS.PHASECHK.TRANS64.TRYWAIT P0, [R0+URZ], R3 ;  /* 0x00000003000075a7 */ /* 0x0022e400080011ff */
[----:B---3--:R-:W-:Y:S05]  /*afa0*/  @!P0 NANOSLEEP.SYNCS 0x989680 ;  /* 0x009896800000895d */ /* 0x008fea0003900000 */
[----:B------:R-:W3:Y:S02]  /*afb0*/  @!P0 SYNCS.PHASECHK.TRANS64 P0, [R0+URZ], R3 ;  /* 0x00000003000085a7 */ /* 0x000ee400080010ff */
[----:B---3--:R-:W-:Y:S05]  /*afc0*/  @!P0 BRA `(.L_x_278) ;  /* 0xfffffffc00f08947 */ /* 0x008fea000383ffff */
[----:B------:R-:W-:Y:S05]  /*afd0*/  BRA `(.L_x_279) ;  /* 0xffffff9c00107947 */ /* 0x000fea000383ffff */
.L_x_91:
[----:B------:R-:W-:-:S07]  /*afe0*/  MOV R0, UR5 ;  /* 0x0000000500007c02 */ /* 0x000fce0008000f00 */
.L_x_280:
[----:B-1----:R1:W3:Y:S02]  /*aff0*/  SYNCS.PHASECHK.TRANS64.TRYWAIT P0, [R0+URZ], R3 ;  /* 0x00000003000075a7 */ /* 0x0022e400080011ff */
[----:B---3--:R-:W-:Y:S05]  /*b000*/  @!P0 NANOSLEEP.SYNCS 0x989680 ;  /* 0x009896800000895d */ /* 0x008fea0003900000 */
[----:B------:R-:W3:Y:S02]  /*b010*/  @!P0 SYNCS.PHASECHK.TRANS64 P0, [R0+URZ], R3 ;  /* 0x00000003000085a7 */ /* 0x000ee400080010ff */
[----:B---3--:R-:W-:Y:S05]  /*b020*/  @!P0 BRA `(.L_x_280) ;  /* 0xfffffffc00f08947 */ /* 0x008fea000383ffff */
[----:B------:R-:W-:Y:S05]  /*b030*/  BRA `(.L_x_281) ;  /* 0xffffff9c001c7947 */ /* 0x000fea000383ffff */
.L_x_92:
[----:B------:R-:W-:-:S07]  /*b040*/  MOV R0, UR5 ;  /* 0x0000000500007c02 */ /* 0x000fce0008000f00 */
.L_x_282:
[----:B-1----:R1:W3:Y:S02]  /*b050*/  SYNCS.PHASECHK.TRANS64.TRYWAIT P0, [R0+URZ], R3 ;  /* 0x00000003000075a7 */ /* 0x0022e400080011ff */
[----:B---3--:R-:W-:Y:S05]  /*b060*/  @!P0 NANOSLEEP.SYNCS 0x989680 ;  /* 0x009896800000895d */ /* 0x008fea0003900000 */
[----:B------:R-:W3:Y:S02]  /*b070*/  @!P0 SYNCS.PHASECHK.TRANS64 P0, [R0+URZ], R3 ;  /* 0x00000003000085a7 */ /* 0x000ee400080010ff */
[----:B---3--:R-:W-:Y:S05]  /*b080*/  @!P0 BRA `(.L_x_282) ;  /* 0xfffffffc00f08947 */ /* 0x008fea000383ffff */
[----:B------:R-:W-:Y:S05]  /*b090*/  BRA `(.L_x_283) ;  /* 0xffffff9c00287947 */ /* 0x000fea000383ffff */
.L_x_93:
[----:B------:R-:W-:-:S07]  /*b0a0*/  MOV R0, UR5 ;  /* 0x0000000500007c02 */ /* 0x000fce0008000f00 */
.L_x_284:
[----:B-1----:R1:W3:Y:S02]  /*b0b0*/  SYNCS.PHASECHK.TRANS64.TRYWAIT P0, [R0+URZ], R3 ;  /* 0x00000003000075a7 */ /* 0x0022e400080011ff */
[----:B---3--:R-:W-:Y:S05]  /*b0c0*/  @!P0 NANOSLEEP.SYNCS 0x989680 ;  /* 0x009896800000895d */ /* 0x008fea0003900000 */
[----:B------:R-:W3:Y:S02]  /*b0d0*/  @!P0 SYNCS.PHASECHK.TRANS64 P0, [R0+URZ], R3 ;  /* 0x00000003000085a7 */ /* 0x000ee400080010ff */
[----:B---3--:R-:W-:Y:S05]  /*b0e0*/  @!P0 BRA `(.L_x_284) ;  /* 0xfffffffc00f08947 */ /* 0x008fea000383ffff */
[----:B------:R-:W-:Y:S05]  /*b0f0*/  BRA `(.L_x_285) ;  /* 0xffffff9c00347947 */ /* 0x000fea000383ffff */
.L_x_94:
[----:B------:R-:W-:-:S07]  /*b100*/  MOV R0, UR5 ;  /* 0x0000000500007c02 */ /* 0x000fce0008000f00 */
.L_x_286:
[----:B-1----:R1:W3:Y:S02]  /*b110*/  SYNCS.PHASECHK.TRANS64.TRYWAIT P0, [R0+URZ], R3 ;  /* 0x00000003000075a7 */ /* 0x0022e400080011ff */
[----:B---3--:R-:W-:Y:S05]  /*b120*/  @!P0 NANOSLEEP.SYNCS 0x989680 ;  /* 0x009896800000895d */ /* 0x008fea0003900000 */
[----:B------:R-:W3:Y:S02]  /*b130*/  @!P0 SYNCS.PHASECHK.TRANS64 P0, [R0+URZ], R3 ;  /* 0x00000003000085a7 */ /* 0x000ee400080010ff */
[----:B---3--:R-:W-:Y:S05]  /*b140*/  @!P0 BRA `(.L_x_286) ;  /* 0xfffffffc00f08947 */ /* 0x008fea000383ffff */
[----:B------:R-:W-:Y:S05]  /*b150*/  BRA `(.L_x_287) ;  /* 0xffffff9c00407947 */ /* 0x000fea000383ffff */
.L_x_95:
[----:B------:R-:W-:-:S07]  /*b160*/  MOV R0, UR5 ;  /* 0x0000000500007c02 */ /* 0x000fce0008000f00 */
.L_x_288:
[----:B-1----:R1:W3:Y:S02]  /*b170*/  SYNCS.PHASECHK.TRANS64.TRYWAIT P0, [R0+URZ], R3 ;  /* 0x00000003000075a7 */ /* 0x0022e400080011ff */
[----:B---3--:R-:W-:Y:S05]  /*b180*/  @!P0 NANOSLEEP.SYNCS 0x989680 ;  /* 0x009896800000895d */ /* 0x008fea0003900000 */
[----:B------:R-:W3:Y:S02]  /*b190*/  @!P0 SYNCS.PHASECHK.TRANS64 P0, [R0+URZ], R3 ;  /* 0x00000003000085a7 */ /* 0x000ee400080010ff */
[----:B---3--:R-:W-:Y:S05]  /*b1a0*/  @!P0 BRA `(.L_x_288) ;  /* 0xfffffffc00f08947 */ /* 0x008fea000383ffff */
[----:B------:R-:W-:Y:S05]  /*b1b0*/  BRA `(.L_x_289) ;  /* 0xffffff9c004c7947 */ /* 0x000fea000383ffff */
.L_x_96:
[----:B------:R-:W-:-:S07]  /*b1c0*/  MOV R0, UR5 ;  /* 0x0000000500007c02 */ /* 0x000fce0008000f00 */
.L_x_290:
[----:B-1----:R1:W3:Y:S02]  /*b1d0*/  SYNCS.PHASECHK.TRANS64.TRYWAIT P0, [R0+URZ], R3 ;  /* 0x00000003000075a7 */ /* 0x0022e400080011ff */
[----:B---3--:R-:W-:Y:S05]  /*b1e0*/  @!P0 NANOSLEEP.SYNCS 0x989680 ;  /* 0x009896800000895d */ /* 0x008fea0003900000 */
[----:B------:R-:W3:Y:S02]  /*b1f0*/  @!P0 SYNCS.PHASECHK.TRANS64 P0, [R0+URZ], R3 ;  /* 0x00000003000085a7 */ /* 0x000ee400080010ff */
[----:B---3--:R-:W-:Y:S05]  /*b200*/  @!P0 BRA `(.L_x_290) ;  /* 0xfffffffc00f08947 */ /* 0x008fea000383ffff */
[----:B------:R-:W-:Y:S05]  /*b210*/  BRA `(.L_x_291) ;  /* 0xffffff9c00587947 */ /* 0x000fea000383ffff */
.L_x_97:
[----:B------:R-:W-:-:S07]  /*b220*/  MOV R0, UR5 ;  /* 0x0000000500007c02 */ /* 0x000fce0008000f00 */
.L_x_292:
[----:B-1----:R1:W3:Y:S02]  /*b230*/  SYNCS.PHASECHK.TRANS64.TRYWAIT P0, [R0+URZ], R3 ;  /* 0x00000003000075a7 */ /* 0x0022e400080011ff */
[----:B---3--:R-:W-:Y:S05]  /*b240*/  @!P0 NANOSLEEP.SYNCS 0x989680 ;  /* 0x009896800000895d */ /* 0x008fea0003900000 */
[----:B------:R-:W3:Y:S02]  /*b250*/  @!P0 SYNCS.PHASECHK.TRANS64 P0, [R0+URZ], R3 ;  /* 0x00000003000085a7 */ /* 0x000ee400080010ff */
[----:B---3--:R-:W-:Y:S05]  /*b260*/  @!P0 BRA `(.L_x_292) ;  /* 0xfffffffc00f08947 */ /* 0x008fea000383ffff */
[----:B------:R-:W-:Y:S05]  /*b270*/  BRA `(.L_x_293) ;  /* 0xffffff9c00647947 */ /* 0x000fea000383ffff */
.L_x_98:
[----:B------:R-:W-:-:S07]  /*b280*/  MOV R0, UR5 ;  /* 0x0000000500007c02 */ /* 0x000fce0008000f00 */
.L_x_294:
[----:B-1----:R1:W3:Y:S02]  /*b290*/  SYNCS.PHASECHK.TRANS64.TRYWAIT P0, [R0+URZ], R3 ;  /* 0x00000003000075a7 */ /* 0x0022e400080011ff */
[----:B---3--:R-:W-:Y:S05]  /*b2a0*/  @!P0 NANOSLEEP.SYNCS 0x989680 ;  /* 0x009896800000895d */ /* 0x008fea0003900000 */
[----:B------:R-:W3:Y:S02]  /*b2b0*/  @!P0 SYNCS.PHASECHK.TRANS64 P0, [R0+URZ], R3 ;  /* 0x00000003000085a7 */ /* 0x000ee400080010ff */
[----:B---3--:R-:W-:Y:S05]  /*b2c0*/  @!P0 BRA `(.L_x_294) ;  /* 0xfffffffc00f08947 */ /* 0x008fea000383ffff */
[----:B------:R-:W-:Y:S05]  /*b2d0*/  BRA `(.L_x_295) ;  /* 0xffffff9c00707947 */ /* 0x000fea000383ffff */
.L_x_99:
[----:B------:R-:W-:-:S07]  /*b2e0*/  MOV R0, UR5 ;  /* 0x0000000500007c02 */ /* 0x000fce0008000f00 */
.L_x_296:
[----:B-1----:R1:W3:Y:S02]  /*b2f0*/  SYNCS.PHASECHK.TRANS64.TRYWAIT P0, [R0+URZ], R3 ;  /* 0x00000003000075a7 */ /* 0x0022e400080011ff */
[----:B---3--:R-:W-:Y:S05]  /*b300*/  @!P0 NANOSLEEP.SYNCS 0x989680 ;  /* 0x009896800000895d */ /* 0x008fea0003900000 */
[----:B------:R-:W3:Y:S02]  /*b310*/  @!P0 SYNCS.PHASECHK.TRANS64 P0, [R0+URZ], R3 ;  /* 0x00000003000085a7 */ /* 0x000ee400080010ff */
[----:B---3--:R-:W-:Y:S05]  /*b320*/  @!P0 BRA `(.L_x_296) ;  /* 0xfffffffc00f08947 */ /* 0x008fea000383ffff */
[----:B------:R-:W-:Y:S05]  /*b330*/  BRA `(.L_x_297) ;  /* 0xffffff9c007c7947 */ /* 0x000fea000383ffff */
.L_x_100:
[----:B------:R-:W-:-:S07]  /*b340*/  MOV R0, UR5 ;  /* 0x0000000500007c02 */ /* 0x000fce0008000f00 */
.L_x_298:
[----:B-1----:R1:W3:Y:S02]  /*b350*/  SYNCS.PHASECHK.TRANS64.TRYWAIT P0, [R0+URZ], R3 ;  /* 0x00000003000075a7 */ /* 0x0022e400080011ff */
[----:B---3--:R-:W-:Y:S05]  /*b360*/  @!P0 NANOSLEEP.SYNCS 0x989680 ;  /* 0x009896800000895d */ /* 0x008fea0003900000 */
[----:B------:R-:W3:Y:S02]  /*b370*/  @!P0 SYNCS.PHASECHK.TRANS64 P0, [R0+URZ], R3 ;  /* 0x00000003000085a7 */ /* 0x000ee400080010ff */
[----:B---3--:R-:W-:Y:S05]  /*b380*/  @!P0 BRA `(.L_x_298) ;  /* 0xfffffffc00f08947 */ /* 0x008fea000383ffff */
[----:B------:R-:W-:Y:S05]  /*b390*/  BRA `(.L_x_299) ;  /* 0xffffff9c00887947 */ /* 0x000fea000383ffff */
.L_x_101:
[----:B------:R-:W-:-:S07]  /*b3a0*/  MOV R0, UR5 ;  /* 0x0000000500007c02 */ /* 0x000fce0008000f00 */
.L_x_300:
[----:B-1----:R1:W3:Y:S02]  /*b3b0*/  SYNCS.PHASECHK.TRANS64.TRYWAIT P0, [R0+URZ], R3 ;  /* 0x00000003000075a7 */ /* 0x0022e400080011ff */
[----:B---3--:R-:W-:Y:S05]  /*b3c0*/  @!P0 NANOSLEEP.SYNCS 0x989680 ;  /* 0x009896800000895d */ /* 0x008fea0003900000 */
[----:B------:R-:W3:Y:S02]  /*b3d0*/  @!P0 SYNCS.PHASECHK.TRANS64 P0, [R0+URZ], R3 ;  /* 0x00000003000085a7 */ /* 0x000ee400080010ff */
[----:B---3--:R-:W-:Y:S05]  /*b3e0*/  @!P0 BRA `(.L_x_300) ;  /* 0xfffffffc00f08947 */ /* 0x008fea000383ffff */
[----:B------:R-:W-:Y:S05]  /*b3f0*/  BRA `(.L_x_301) ;  /* 0xffffff9c00947947 */ /* 0x000fea000383ffff */
.L_x_102:
[----:B------:R-:W-:-:S07]  /*b400*/  MOV R0, UR5 ;  /* 0x0000000500007c02 */ /* 0x000fce0008000f00 */
.L_x_302:
[----:B-1----:R1:W3:Y:S02]  /*b410*/  SYNCS.PHASECHK.TRANS64.TRYWAIT P0, [R0+URZ], R3 ;  /* 0x00000003000075a7 */ /* 0x0022e400080011ff */
[----:B---3--:R-:W-:Y:S05]  /*b420*/  @!P0 NANOSLEEP.SYNCS 0x989680 ;  /* 0x009896800000895d */ /* 0x008fea0003900000 */
[----:B------:R-:W3:Y:S02]  /*b430*/  @!P0 SYNCS.PHASECHK.TRANS64 P0, [R0+URZ], R3 ;  /* 0x00000003000085a7 */ /* 0x000ee400080010ff */
[----:B---3--:R-:W-:Y:S05]  /*b440*/  @!P0 BRA `(.L_x_302) ;  /* 0xfffffffc00f08947 */ /* 0x008fea000383ffff */
[----:B------:R-:W-:Y:S05]  /*b450*/  BRA `(.L_x_303) ;  /* 0xffffff9c00a07947 */ /* 0x000fea000383ffff */
.L_x_103:
[----:B------:R-:W-:-:S07]  /*b460*/  MOV R0, UR5 ;  /* 0x0000000500007c02 */ /* 0x000fce0008000f00 */
.L_x_304:
[----:B-1----:R1:W3:Y:S02]  /*b470*/  SYNCS.PHASECHK.TRANS64.TRYWAIT P0, [R0+URZ], R3 ;  /* 0x00000003000075a7 */ /* 0x0022e400080011ff */
[----:B---3--:R-:W-:Y:S05]  /*b480*/  @!P0 NANOSLEEP.SYNCS 0x989680 ;  /* 0x009896800000895d */ /* 0x008fea0003900000 */
[----:B------:R-:W3:Y:S02]  /*b490*/  @!P0 SYNCS.PHASECHK.TRANS64 P0, [R0+URZ], R3 ;  /* 0x00000003000085a7 */ /* 0x000ee400080010ff */
[----:B---3--:R-:W-:Y:S05]  /*b4a0*/  @!P0 BRA `(.L_x_304) ;  /* 0xfffffffc00f08947 */ /* 0x008fea000383ffff */
[----:B------:R-:W-:Y:S05]  /*b4b0*/  BRA `(.L_x_305) ;  /* 0xffffff9c00ac7947 */ /* 0x000fea000383ffff */
.L_x_104:
[----:B------:R-:W-:-:S07]  /*b4c0*/  MOV R0, UR5 ;  /* 0x0000000500007c02 */ /* 0x000fce0008000f00 */
.L_x_306:
[----:B-1----:R1:W3:Y:S02]  /*b4d0*/  SYNCS.PHASECHK.TRANS64.TRYWAIT P0, [R0+URZ], R3 ;  /* 0x00000003000075a7 */ /* 0x0022e400080011ff */
[----:B---3--:R-:W-:Y:S05]  /*b4e0*/  @!P0 NANOSLEEP.SYNCS 0x989680 ;  /* 0x009896800000895d */ /* 0x008fea0003900000 */
[----:B------:R-:W3:Y:S02]  /*b4f0*/  @!P0 SYNCS.PHASECHK.TRANS64 P0, [R0+URZ], R3 ;  /* 0x00000003000085a7 */ /* 0x000ee400080010ff */
[----:B---3--:R-:W-:Y:S05]  /*b500*/  @!P0 BRA `(.L_x_306) ;  /* 0xfffffffc00f08947 */ /* 0x008fea000383ffff */
[----:B------:R-:W-:Y:S05]  /*b510*/  BRA `(.L_x_307) ;  /* 0xffffff9c00b87947 */ /* 0x000fea000383ffff */
.L_x_105:
[----:B------:R-:W-:-:S07]  /*b520*/  MOV R0, UR5 ;  /* 0x0000000500007c02 */ /* 0x000fce0008000f00 */
.L_x_308:
[----:B-1----:R1:W3:Y:S02]  /*b530*/  SYNCS.PHASECHK.TRANS64.TRYWAIT P0, [R0+URZ], R3 ;  /* 0x00000003000075a7 */ /* 0x0022e400080011ff */
[----:B---3--:R-:W-:Y:S05]  /*b540*/  @!P0 NANOSLEEP.SYNCS 0x989680 ;  /* 0x009896800000895d */ /* 0x008fea0003900000 */
[----:B------:R-:W3:Y:S02]  /*b550*/  @!P0 SYNCS.PHASECHK.TRANS64 P0, [R0+URZ], R3 ;  /* 0x00000003000085a7 */ /* 0x000ee400080010ff */
[----:B---3--:R-:W-:Y:S05]  /*b560*/  @!P0 BRA `(.L_x_308) ;  /* 0xfffffffc00f08947 */ /* 0x008fea000383ffff */
[----:B------:R-:W-:Y:S05]  /*b570*/  BRA `(.L_x_309) ;  /* 0xffffff9c00c47947 */ /* 0x000fea000383ffff */
.L_x_106:
[----:B------:R-:W-:-:S07]  /*b580*/  MOV R0, UR5 ;  /* 0x0000000500007c02 */ /* 0x000fce0008000f00 */
.L_x_310:
[----:B-1----:R1:W3:Y:S02]  /*b590*/  SYNCS.PHASECHK.TRANS64.TRYWAIT P0, [R0+URZ], R3 ;  /* 0x00000003000075a7 */ /* 0x0022e400080011ff */
[----:B---3--:R-:W-:Y:S05]  /*b5a0*/  @!P0 NANOSLEEP.SYNCS 0x989680 ;  /* 0x009896800000895d */ /* 0x008fea0003900000 */
[----:B------:R-:W3:Y:S02]  /*b5b0*/  @!P0 SYNCS.PHASECHK.TRANS64 P0, [R0+URZ], R3 ;  /* 0x00000003000085a7 */ /* 0x000ee400080010ff */
[----:B---3--:R-:W-:Y:S05]  /*b5c0*/  @!P0 BRA `(.L_x_310) ;  /* 0xfffffffc00f08947 */ /* 0x008fea000383ffff */
[----:B------:R-:W-:Y:S05]  /*b5d0*/  BRA `(.L_x_311) ;  /* 0xffffff9c00d07947 */ /* 0x000fea000383ffff */
.L_x_107:
[----:B------:R-:W-:-:S07]  /*b5e0*/  MOV R0, UR5 ;  /* 0x0000000500007c02 */ /* 0x000fce0008000f00 */
.L_x_312:
[----:B-1----:R1:W3:Y:S02]  /*b5f0*/  SYNCS.PHASECHK.TRANS64.TRYWAIT P0, [R0+URZ], R3 ;  /* 0x00000003000075a7 */ /* 0x0022e400080011ff */
[----:B---3--:R-:W-:Y:S05]  /*b600*/  @!P0 NANOSLEEP.SYNCS 0x989680 ;  /* 0x009896800000895d */ /* 0x008fea0003900000 */
[----:B------:R-:W3:Y:S02]  /*b610*/  @!P0 SYNCS.PHASECHK.TRANS64 P0, [R0+URZ], R3 ;  /* 0x00000003000085a7 */ /* 0x000ee400080010ff */
[----:B---3--:R-:W-:Y:S05]  /*b620*/  @!P0 BRA `(.L_x_312) ;  /* 0xfffffffc00f08947 */ /* 0x008fea000383ffff */
[----:B------:R-:W-:Y:S05]  /*b630*/  BRA `(.L_x_313) ;  /* 0xffffff9c00dc7947 */ /* 0x000fea000383ffff */
.L_x_108:
[----:B------:R-:W-:-:S07]  /*b640*/  MOV R0, UR5 ;  /* 0x0000000500007c02 */ /* 0x000fce0008000f00 */
.L_x_314:
[----:B-1----:R1:W3:Y:S02]  /*b650*/  SYNCS.PHASECHK.TRANS64.TRYWAIT P0, [R0+URZ], R3 ;  /* 0x00000003000075a7 */ /* 0x0022e400080011ff */
[----:B---3--:R-:W-:Y:S05]  /*b660*/  @!P0 NANOSLEEP.SYNCS 0x989680 ;  /* 0x009896800000895d */ /* 0x008fea0003900000 */
[----:B------:R-:W3:Y:S02]  /*b670*/  @!P0 SYNCS.PHASECHK.TRANS64 P0, [R0+URZ], R3 ;  /* 0x00000003000085a7 */ /* 0x000ee400080010ff */
[----:B---3--:R-:W-:Y:S05]  /*b680*/  @!P0 BRA `(.L_x_314) ;  /* 0xfffffffc00f08947 */ /* 0x008fea000383ffff */
[----:B------:R-:W-:Y:S05]  /*b690*/  BRA `(.L_x_315) ;  /* 0xffffff9c00e87947 */ /* 0x000fea000383ffff */
.L_x_109:
[----:B------:R-:W-:-:S07]  /*b6a0*/  MOV R0, UR5 ;  /* 0x0000000500007c02 */ /* 0x000fce0008000f00 */
.L_x_316:
[----:B-1----:R1:W3:Y:S02]  /*b6b0*/  SYNCS.PHASECHK.TRANS64.TRYWAIT P0, [R0+URZ], R3 ;  /* 0x00000003000075a7 */ /* 0x0022e400080011ff */
[----:B---3--:R-:W-:Y:S05]  /*b6c0*/  @!P0 NANOSLEEP.SYNCS 0x989680 ;  /* 0x009896800000895d */ /* 0x008fea0003900000 */
[----:B------:R-:W3:Y:S02]  /*b6d0*/  @!P0 SYNCS.PHASECHK.TRANS64 P0, [R0+URZ], R3 ;  /* 0x00000003000085a7 */ /* 0x000ee400080010ff */
[----:B---3--:R-:W-:Y:S05]  /*b6e0*/  @!P0 BRA `(.L_x_316) ;  /* 0xfffffffc00f08947 */ /* 0x008fea000383ffff */
[----:B------:R-:W-:Y:S05]  /*b6f0*/  BRA `(.L_x_317) ;  /* 0xffffff9c00f47947 */ /* 0x000fea000383ffff */
.L_x_110:
[----:B------:R-:W-:-:S07]  /*b700*/  MOV R0, UR5 ;  /* 0x0000000500007c02 */ /* 0x000fce0008000f00 */
.L_x_318:
[----:B-1----:R1:W3:Y:S02]  /*b710*/  SYNCS.PHASECHK.TRANS64.TRYWAIT P0, [R0+URZ], R3 ;  /* 0x00000003000075a7 */ /* 0x0022e400080011ff */
[----:B---3--:R-:W-:Y:S05]  /*b720*/  @!P0 NANOSLEEP.SYNCS 0x989680 ;  /* 0x009896800000895d */ /* 0x008fea0003900000 */
[----:B------:R-:W3:Y:S02]  /*b730*/  @!P0 SYNCS.PHASECHK.TRANS64 P0, [R0+URZ], R3 ;  /* 0x00000003000085a7 */ /* 0x000ee400080010ff */
[----:B---3--:R-:W-:Y:S05]  /*b740*/  @!P0 BRA `(.L_x_318) ;  /* 0xfffffffc00f08947 */ /* 0x008fea000383ffff */
[----:B------:R-:W-:Y:S05]  /*b750*/  BRA `(.L_x_319) ;  /* 0xffffffa000007947 */ /* 0x000fea000383ffff */
.L_x_111:
[----:B------:R-:W-:-:S07]  /*b760*/  MOV R0, UR5 ;  /* 0x0000000500007c02 */ /* 0x000fce0008000f00 */
.L_x_320:
[----:B-1----:R1:W3:Y:S02]  /*b770*/  SYNCS.PHASECHK.TRANS64.TRYWAIT P0, [R0+URZ], R3 ;  /* 0x00000003000075a7 */ /* 0x0022e400080011ff */
[----:B---3--:R-:W-:Y:S05]  /*b780*/  @!P0 NANOSLEEP.SYNCS 0x989680 ;  /* 0x009896800000895d */ /* 0x008fea0003900000 */
[----:B------:R-:W3:Y:S02]  /*b790*/  @!P0 SYNCS.PHASECHK.TRANS64 P0, [R0+URZ], R3 ;  /* 0x00000003000085a7 */ /* 0x000ee400080010ff */
[----:B---3--:R-:W-:Y:S05]  /*b7a0*/  @!P0 BRA `(.L_x_320) ;  /* 0xfffffffc00f08947 */ /* 0x008fea000383ffff */
[----:B------:R-:W-:Y:S05]  /*b7b0*/  BRA `(.L_x_321) ;  /* 0xffffffa0000c7947 */ /* 0x000fea000383ffff */
.L_x_112:
[----:B------:R-:W-:-:S07]  /*b7c0*/  MOV R0, UR5 ;  /* 0x0000000500007c02 */ /* 0x000fce0008000f00 */
.L_x_322:
[----:B-1----:R1:W3:Y:S02]  /*b7d0*/  SYNCS.PHASECHK.TRANS64.TRYWAIT P0, [R0+URZ], R3 ;  /* 0x00000003000075a7 */ /* 0x0022e400080011ff */
[----:B---3--:R-:W-:Y:S05]  /*b7e0*/  @!P0 NANOSLEEP.SYNCS 0x989680 ;  /* 0x009896800000895d */ /* 0x008fea0003900000 */
[----:B------:R-:W3:Y:S02]  /*b7f0*/  @!P0 SYNCS.PHASECHK.TRANS64 P0, [R0+URZ], R3 ;  /* 0x00000003000085a7 */ /* 0x000ee400080010ff */
[----:B---3--:R-:W-:Y:S05]  /*b800*/  @!P0 BRA `(.L_x_322) ;  /* 0xfffffffc00f08947 */ /* 0x008fea000383ffff */
[----:B------:R-:W-:Y:S05]  /*b810*/  BRA `(.L_x_323) ;  /* 0xffffffa000187947 */ /* 0x000fea000383ffff */
.L_x_113:
[----:B------:R-:W-:-:S07]  /*b820*/  MOV R0, UR5 ;  /* 0x0000000500007c02 */ /* 0x000fce0008000f00 */
.L_x_324:
[----:B-1----:R1:W3:Y:S02]  /*b830*/  SYNCS.PHASECHK.TRANS64.TRYWAIT P0, [R0+URZ], R3 ;  /* 0x00000003000075a7 */ /* 0x0022e400080011ff */
[----:B---3--:R-:W-:Y:S05]  /*b840*/  @!P0 NANOSLEEP.SYNCS 0x989680 ;  /* 0x009896800000895d */ /* 0x008fea0003900000 */
[----:B------:R-:W3:Y:S02]  /*b850*/  @!P0 SYNCS.PHASECHK.TRANS64 P0, [R0+URZ], R3 ;  /* 0x00000003000085a7 */ /* 0x000ee400080010ff */
[----:B---3--:R-:W-:Y:S05]  /*b860*/  @!P0 BRA `(.L_x_324) ;  /* 0xfffffffc00f08947 */ /* 0x008fea000383ffff */
[----:B------:R-:W-:Y:S05]  /*b870*/  BRA `(.L_x_325) ;  /* 0xffffffa000247947 */ /* 0x000fea000383ffff */
.L_x_114:
[----:B------:R-:W-:-:S07]  /*b880*/  MOV R0, UR5 ;  /* 0x0000000500007c02 */ /* 0x000fce0008000f00 */
.L_x_326:
[----:B-1----:R1:W3:Y:S02]  /*b890*/  SYNCS.PHASECHK.TRANS64.TRYWAIT P0, [R0+URZ], R3 ;  /* 0x00000003000075a7 */ /* 0x0022e400080011ff */
[----:B---3--:R-:W-:Y:S05]  /*b8a0*/  @!P0 NANOSLEEP.SYNCS 0x989680 ;  /* 0x009896800000895d */ /* 0x008fea0003900000 */
[----:B------:R-:W3:Y:S02]  /*b8b0*/  @!P0 SYNCS.PHASECHK.TRANS64 P0, [R0+URZ], R3 ;  /* 0x00000003000085a7 */ /* 0x000ee400080010ff */
[----:B---3--:R-:W-:Y:S05]  /*b8c0*/  @!P0 BRA `(.L_x_326) ;  /* 0xfffffffc00f08947 */ /* 0x008fea000383ffff */
[----:B------:R-:W-:Y:S05]  /*b8d0*/  BRA `(.L_x_327) ;  /* 0xffffffa000307947 */ /* 0x000fea000383ffff */
.L_x_117:
[----:B--2---:R2:W3:Y:S02]  /*b8e0*/  SYNCS.PHASECHK.TRANS64.TRYWAIT P0, [R2+URZ+0x500], R4 ;  /* 0x00050004020075a7 */ /* 0x0044e400080011ff */
[----:B---3--:R-:W-:Y:S05]  /*b8f0*/  @!P0 NANOSLEEP.SYNCS 0x989680 ;  /* 0x009896800000895d */ /* 0x008fea0003900000 */
[----:B------:R-:W3:Y:S02]  /*b900*/  @!P0 SYNCS.PHASECHK.TRANS64 P0, [R2+URZ+0x500], R4 ;  /* 0x00050004020085a7 */ /* 0x000ee400080010ff */
[----:B---3--:R-:W-:Y:S05]  /*b910*/  @!P0 BRA `(.L_x_117) ;  /* 0xfffffffc00f08947 */ /* 0x008fea000383ffff */
[----:B------:R-:W-:Y:S05]  /*b920*/  BRA `(.L_x_328) ;  /* 0xffffffa000947947 */ /* 0x000fea000383ffff */
.L_x_118:
[----:B------:R-:W-:-:S07]  /*b930*/  MOV R2, UR4 ;  /* 0x0000000400027c02 */ /* 0x000fce0008000f00 */
.L_x_329:
[----:B--2---:R2:W3:Y:S02]  /*b940*/  SYNCS.PHASECHK.TRANS64.TRYWAIT P0, [R2+URZ+0x4b0], R5 ;  /* 0x0004b005020075a7 */ /* 0x0044e400080011ff */
[----:B---3--:R-:W-:Y:S05]  /*b950*/  @!P0 NANOSLEEP.SYNCS 0x989680 ;  /* 0x009896800000895d */ /* 0x008fea0003900000 */
[----:B------:R-:W3:Y:S02]  /*b960*/  @!P0 SYNCS.PHASECHK.TRANS64 P0, [R2+URZ+0x4b0], R5 ;  /* 0x0004b005020085a7 */ /* 0x000ee400080010ff */
[----:B---3--:R-:W-:Y:S05]  /*b970*/  @!P0 BRA `(.L_x_329) ;  /* 0xfffffffc00f08947 */ /* 0x008fea000383ffff */
[----:B------:R-:W-:Y:S05]  /*b980*/  BRA `(.L_x_330) ;  /* 0xffffffa000a47947 */ /* 0x000fea000383ffff */
.L_x_119:
[----:B--2---:R2:W3:Y:S02]  /*b990*/  SYNCS.PHASECHK.TRANS64.TRYWAIT P1, [R2+URZ+0x4a0], R4 ;  /* 0x0004a004020075a7 */ /* 0x0044e400080211ff */
[----:B---3--:R-:W-:Y:S05]  /*b9a0*/  @!P1 NANOSLEEP.SYNCS 0x989680 ;  /* 0x009896800000995d */ /* 0x008fea0003900000 */
[----:B------:R-:W3:Y:S02]  /*b9b0*/  @!P1 SYNCS.PHASECHK.TRANS64 P1, [R2+URZ+0x4a0], R4 ;  /* 0x0004a004020095a7 */ /* 0x000ee400080210ff */
[----:B---3--:R-:W-:Y:S05]  /*b9c0*/  @!P1 BRA `(.L_x_119) ;  /* 0xfffffffc00f09947 */ /* 0x008fea000383ffff */
[----:B------:R-:W-:Y:S05]  /*b9d0*/  BRA `(.L_x_331) ;  /* 0xffffffa000d47947 */ /* 0x000fea000383ffff */
.L_x_122:
[----:B------:R-:W-:-:S07]  /*b9e0*/  MOV R0, UR4 ;  /* 0x0000000400007c02 */ /* 0x000fce0008000f00 */
.L_x_332:
[----:B--2---:R2:W3:Y:S02]  /*b9f0*/  SYNCS.PHASECHK.TRANS64.TRYWAIT P0, [R0+URZ+0x4b0], R2 ;  /* 0x0004b002000075a7 */ /* 0x0044e400080011ff */
[----:B---3--:R-:W-:Y:S05]  /*ba00*/  @!P0 NANOSLEEP.SYNCS 0x989680 ;  /* 0x009896800000895d */ /* 0x008fea0003900000 */
[----:B------:R-:W3:Y:S02]  /*ba10*/  @!P0 SYNCS.PHASECHK.TRANS64 P0, [R0+URZ+0x4b0], R2 ;  /* 0x0004b002000085a7 */ /* 0x000ee400080010ff */
[----:B---3--:R-:W-:Y:S05]  /*ba20*/  @!P0 BRA `(.L_x_332) ;  /* 0xfffffffc00f08947 */ /* 0x008fea000383ffff */
[----:B------:R-:W-:Y:S05]  /*ba30*/  BRA `(.L_x_121) ;  /* 0xffffffa400287947 */ /* 0x000fea000383ffff */
.L_x_131:
[----:B--2---:R-:W-:-:S04]  /*ba40*/  MOV R5, UR5 ;  /* 0x0000000500057c02 */ /* 0x004fc80008000f00 */
[----:B------:R2:W3:Y:S03]  /*ba50*/  SYNCS.PHASECHK.TRANS64.TRYWAIT P0, [R5+URZ+0x8], R6 ;  /* 0x00000806050075a7 */ /* 0x0004e600080011ff */
[----:B---3--:R-:W-:Y:S05]  /*ba60*/  @!P0 NANOSLEEP.SYNCS 0x989680 ;  /* 0x009896800000895d */ /* 0x008fea0003900000 */
[----:B------:R-:W3:Y:S02]  /*ba70*/  @!P0 SYNCS.PHASECHK.TRANS64 P0, [R5+URZ+0x8], R6 ;  /* 0x00000806050085a7 */ /* 0x000ee400080010ff */
[----:B---3--:R-:W-:Y:S05]  /*ba80*/  @!P0 BRA `(.L_x_131) ;  /* 0xfffffffc00ec8947 */ /* 0x008fea000383ffff */
[----:B------:R-:W-:Y:S05]  /*ba90*/  BRA `(.L_x_130) ;  /* 0xffffffa400e07947 */ /* 0x000fea000383ffff */
.L_x_133:
[----:B------:R-:W-:Y:S01]  /*baa0*/  BSSY B0, `(.L_x_333) ;  /* 0x0000006000007945 */ /* 0x000fe20003800000 */
[----:B------:R-:W-:-:S07]  /*bab0*/  MOV R15, 0xffffffff ;  /* 0xffffffff000f7802 */ /* 0x000fce0000000f00 */
[----:B-12--5:R-:W-:Y:S05]  /*bac0*/  WARPSYNC.COLLECTIVE R15, `(.L_x_334) ;  /* 0x000000000f0c7348 */ /* 0x026fea0003c00000 */
[----:B------:R-:W-:Y:S02]  /*bad0*/  ELECT P6, UR79, PT ;  /* 0x00000000004f782f */ /* 0x000fe400038c0000 */
[----:B------:R-:W-:Y:S01]  /*bae0*/  MOV R14, UR79 ;  /* 0x0000004f000e7c02 */ /* 0x000fe20008000f00 */
[----:B-12--5:R-:W-:Y:S10]  /*baf0*/  ENDCOLLECTIVE ;  /* 0x000000000000791b */ /* 0x026ff40003800000 */
.L_x_334:
[----:B------:R-:W-:Y:S05]  /*bb00*/  BSYNC B0 ;  /* 0x0000000000007941 */ /* 0x000fea0003800000 */
.L_x_333:
[----:B------:R-:W-:Y:S01]  /*bb10*/  PLOP3.LUT P0, PT, P6, PT, PT, 0x80, 0x8 ;  /* 0x000000000008781c */ /* 0x000fe2000370f070 */
[----:B------:R-:W-:-:S12]  /*bb20*/  BRA `(.L_x_335) ;  /* 0xffffffa8000c7947 */ /* 0x000fd8000383ffff */
.L_x_135:
[----:B--2---:R-:W-:-:S04]  /*bb30*/  MOV R0, UR5 ;  /* 0x0000000500007c02 */ /* 0x004fc80008000f00 */
[----:B------:R2:W3:Y:S03]  /*bb40*/  SYNCS.PHASECHK.TRANS64.TRYWAIT P0, [R0+URZ+0x8], R4 ;  /* 0x00000804000075a7 */ /* 0x0004e600080011ff */
[----:B---3--:R-:W-:Y:S05]  /*bb50*/  @!P0 NANOSLEEP.SYNCS 0x989680 ;  /* 0x009896800000895d */ /* 0x008fea0003900000 */
[----:B------:R-:W3:Y:S02]  /*bb60*/  @!P0 SYNCS.PHASECHK.TRANS64 P0, [R0+URZ+0x8], R4 ;  /* 0x00000804000085a7 */ /* 0x000ee400080010ff */
[----:B---3--:R-:W-:Y:S05]  /*bb70*/  @!P0 BRA `(.L_x_135) ;  /* 0xfffffffc00ec8947 */ /* 0x008fea000383ffff */
[----:B------:R-:W-:Y:S05]  /*bb80*/  BRA `(.L_x_134) ;  /* 0xffffffa800107947 */ /* 0x000fea000383ffff */
.L_x_136:
[----:B-1----:R1:W2:Y:S02]  /*bb90*/  SYNCS.PHASECHK.TRANS64.TRYWAIT P0, [R0+URZ+0x4a0], R4 ;  /* 0x0004a004000075a7 */ /* 0x0022a400080011ff */
[----:B--2---:R-:W-:Y:S05]  /*bba0*/  @!P0 NANOSLEEP.SYNCS 0x989680 ;  /* 0x009896800000895d */ /* 0x004fea0003900000 */
[----:B------:R-:W2:Y:S02]  /*bbb0*/  @!P0 SYNCS.PHASECHK.TRANS64 P0, [R0+URZ+0x4a0], R4 ;  /* 0x0004a004000085a7 */ /* 0x000ea400080010ff */
[----:B--2---:R-:W-:Y:S05]  /*bbc0*/  @!P0 BRA `(.L_x_136) ;  /* 0xfffffffc00f08947 */ /* 0x004fea000383ffff */
[----:B------:R-:W-:Y:S05]  /*bbd0*/  BRA `(.L_x_336) ;  /* 0xffffffa800e47947 */ /* 0x000fea000383ffff */
.L_x_138:
[----:B------:R-:W-:-:S07]  /*bbe0*/  MOV R0, UR19 ;  /* 0x0000001300007c02 */ /* 0x000fce0008000f00 */
.L_x_337:
[----:B-1----:R1:W2:Y:S02]  /*bbf0*/  SYNCS.PHASECHK.TRANS64.TRYWAIT P0, [R0+URZ+0x4e0], R4 ;  /* 0x0004e004000075a7 */ /* 0x0022a400080011ff */
[----:B--2---:R-:W-:Y:S05]  /*bc00*/  @!P0 NANOSLEEP.SYNCS 0x989680 ;  /* 0x009896800000895d */ /* 0x004fea0003900000 */
[----:B------:R-:W2:Y:S02]  /*bc10*/  @!P0 SYNCS.PHASECHK.TRANS64 P0, [R0+URZ+0x4e0], R4 ;  /* 0x0004e004000085a7 */ /* 0x000ea400080010ff */
[----:B--2---:R-:W-:Y:S05]  /*bc20*/  @!P0 BRA `(.L_x_337) ;  /* 0xfffffffc00f08947 */ /* 0x004fea000383ffff */
[----:B------:R-:W-:Y:S05]  /*bc30*/  BRA `(.L_x_338) ;  /* 0xffffffac002c7947 */ /* 0x000fea000383ffff */
.L_x_141:
[----:B------:R-:W-:Y:S07]  /*bc40*/  MOV R0, UR6 ;  /* 0x0000000600007c02 */ /* 0x000fee0008000f00 */
.L_x_339:
[----:B-1----:R1:W2:Y:S02]  /*bc50*/  SYNCS.PHASECHK.TRANS64.TRYWAIT P0, [R0+URZ], R4 ;  /* 0x00000004000075a7 */ /* 0x0022a400080011ff */
[----:B--2---:R-:W-:Y:S05]  /*bc60*/  @!P0 NANOSLEEP.SYNCS 0x989680 ;  /* 0x009896800000895d */ /* 0x004fea0003900000 */
[----:B------:R-:W2:Y:S02]  /*bc70*/  @!P0 SYNCS.PHASECHK.TRANS64 P0, [R0+URZ], R4 ;  /* 0x00000004000085a7 */ /* 0x000ea400080010ff */
[----:B--2---:R-:W-:Y:S05]  /*bc80*/  @!P0 BRA `(.L_x_339) ;  /* 0xfffffffc00f08947 */ /* 0x004fea000383ffff */
[----:B------:R-:W-:Y:S05]  /*bc90*/  BRA `(.L_x_140) ;  /* 0xffffffac00447947 */ /* 0x000fea000383ffff */
.L_x_145:
[----:B-1----:R-:W-:-:S07]  /*bca0*/  MOV R0, UR4 ;  /* 0x0000000400007c02 */ /* 0x002fce0008000f00 */
.L_x_340:
[----:B-1----:R1:W2:Y:S02]  /*bcb0*/  SYNCS.PHASECHK.TRANS64.TRYWAIT P0, [R0+URZ], R2 ;  /* 0x00000002000075a7 */ /* 0x0022a400080011ff */
[----:B--2---:R-:W-:Y:S05]  /*bcc0*/  @!P0 NANOSLEEP.SYNCS 0x989680 ;  /* 0x009896800000895d */ /* 0x004fea0003900000 */
[----:B------:R-:W2:Y:S02]  /*bcd0*/  @!P0 SYNCS.PHASECHK.TRANS64 P0, [R0+URZ], R2 ;  /* 0x00000002000085a7 */ /* 0x000ea400080010ff */
[----:B--2---:R-:W-:Y:S05]  /*bce0*/  @!P0 BRA `(.L_x_340) ;  /* 0xfffffffc00f08947 */ /* 0x004fea000383ffff */
[----:B------:R-:W-:Y:S05]  /*bcf0*/  BRA `(.L_x_341) ;  /* 0xffffffac00fc7947 */ /* 0x000fea000383ffff */
.L_x_146:
[----:B------:R-:W-:-:S07]  /*bd00*/  MOV R0, UR5 ;  /* 0x0000000500007c02 */ /* 0x000fce0008000f00 */
.L_x_342:
[----:B-1----:R1:W2:Y:S02]  /*bd10*/  SYNCS.PHASECHK.TRANS64.TRYWAIT P0, [R0+URZ], R3 ;  /* 0x00000003000075a7 */ /* 0x0022a400080011ff */
[----:B--2---:R-:W-:Y:S05]  /*bd20*/  @!P0 NANOSLEEP.SYNCS 0x989680 ;  /* 0x009896800000895d */ /* 0x004fea0003900000 */
[----:B------:R-:W2:Y:S02]  /*bd30*/  @!P0 SYNCS.PHASECHK.TRANS64 P0, [R0+URZ], R3 ;  /* 0x00000003000085a7 */ /* 0x000ea400080010ff */
[----:B--2---:R-:W-:Y:S05]  /*bd40*/  @!P0 BRA `(.L_x_342) ;  /* 0xfffffffc00f08947 */ /* 0x004fea000383ffff */
[----:B------:R-:W-:Y:S05]  /*bd50*/  BRA `(.L_x_343) ;  /* 0xffffffb000087947 */ /* 0x000fea000383ffff */
.L_x_147:
[----:B------:R-:W-:-:S07]  /*bd60*/  MOV R0, UR5 ;  /* 0x0000000500007c02 */ /* 0x000fce0008000f00 */
.L_x_344:
[----:B-1----:R1:W2:Y:S02]  /*bd70*/  SYNCS.PHASECHK.TRANS64.TRYWAIT P0, [R0+URZ], R3 ;  /* 0x00000003000075a7 */ /* 0x0022a400080011ff */
[----:B--2---:R-:W-:Y:S05]  /*bd80*/  @!P0 NANOSLEEP.SYNCS 0x989680 ;  /* 0x009896800000895d */ /* 0x004fea0003900000 */
[----:B------:R-:W2:Y:S02]  /*bd90*/  @!P0 SYNCS.PHASECHK.TRANS64 P0, [R0+URZ], R3 ;  /* 0x00000003000085a7 */ /* 0x000ea400080010ff */
[----:B--2---:R-:W-:Y:S05]  /*bda0*/  @!P0 BRA `(.L_x_344) ;  /* 0xfffffffc00f08947 */ /* 0x004fea000383ffff */
[----:B------:R-:W-:Y:S05]  /*bdb0*/  BRA `(.L_x_345) ;  /* 0xffffffb000147947 */ /* 0x000fea000383ffff */
.L_x_150:
[----:B------:R-:W-:-:S07]  /*bdc0*/  MOV R0, UR13 ;  /* 0x0000000d00007c02 */ /* 0x000fce0008000f00 */
.L_x_346:
[----:B-1----:R1:W2:Y:S02]  /*bdd0*/  SYNCS.PHASECHK.TRANS64.TRYWAIT P1, [R0+URZ+0x520], R2 ;  /* 0x00052002000075a7 */ /* 0x0022a400080211ff */
[----:B--2---:R-:W-:Y:S05]  /*bde0*/  @!P1 NANOSLEEP.SYNCS 0x989680 ;  /* 0x009896800000995d */ /* 0x004fea0003900000 */
[----:B------:R-:W2:Y:S02]  /*bdf0*/  @!P1 SYNCS.PHASECHK.TRANS64 P1, [R0+URZ+0x520], R2 ;  /* 0x00052002000095a7 */ /* 0x000ea400080210ff */
[----:B--2---:R-:W-:Y:S05]  /*be00*/  @!P1 BRA `(.L_x_346) ;  /* 0xfffffffc00f09947 */ /* 0x004fea000383ffff */
[----:B------:R-:W-:Y:S05]  /*be10*/  BRA `(.L_x_347) ;  /* 0xffffffb000607947 */ /* 0x000fea000383ffff */
.L_x_155:
[----:B-1----:R1:W3:Y:S02]  /*be20*/  SYNCS.PHASECHK.TRANS64.TRYWAIT P0, [R3+URZ+0x4a0], R0 ;  /* 0x0004a000030075a7 */ /* 0x0022e400080011ff */
[----:B---3--:R-:W-:Y:S05]  /*be30*/  @!P0 NANOSLEEP.SYNCS 0x989680 ;  /* 0x009896800000895d */ /* 0x008fea0003900000 */
[----:B------:R-:W3:Y:S02]  /*be40*/  @!P0 SYNCS.PHASECHK.TRANS64 P0, [R3+URZ+0x4a0], R0 ;  /* 0x0004a000030085a7 */ /* 0x000ee400080010ff */
[----:B---3--:R-:W-:Y:S05]  /*be50*/  @!P0 BRA `(.L_x_155) ;  /* 0xfffffffc00f08947 */ /* 0x008fea000383ffff */
[----:B------:R-:W-:Y:S05]  /*be60*/  BRA `(.L_x_348) ;  /* 0xffffffb400907947 */ /* 0x000fea000383ffff */
.L_x_158:
[----:B-1----:R-:W-:Y:S07]  /*be70*/  MOV R0, UR17 ;  /* 0x0000001100007c02 */ /* 0x002fee0008000f00 */
.L_x_349:
[----:B-1----:R1:W3:Y:S02]  /*be80*/  SYNCS.PHASECHK.TRANS64.TRYWAIT P1, [R0+URZ+0x498], R3 ;  /* 0x00049803000075a7 */ /* 0x0022e400080211ff */
[----:B---3--:R-:W-:Y:S05]  /*be90*/  @!P1 NANOSLEEP.SYNCS 0x989680 ;  /* 0x009896800000995d */ /* 0x008fea0003900000 */
[----:B------:R-:W3:Y:S02]  /*bea0*/  @!P1 SYNCS.PHASECHK.TRANS64 P1, [R0+URZ+0x498], R3 ;  /* 0x00049803000095a7 */ /* 0x000ee400080210ff */
[----:B---3--:R-:W-:Y:S05]  /*beb0*/  @!P1 BRA `(.L_x_349) ;  /* 0xfffffffc00f09947 */ /* 0x008fea000383ffff */
[----:B------:R-:W-:Y:S05]  /*bec0*/  BRA `(.L_x_157) ;  /* 0xffffffbc00047947 */ /* 0x000fea000383ffff */
.L_x_161:
[----:B-1----:R-:W-:Y:S07]  /*bed0*/  MOV R0, UR17 ;  /* 0x0000001100007c02 */ /* 0x002fee0008000f00 */
.L_x_350:
[----:B-1----:R1:W3:Y:S02]  /*bee0*/  SYNCS.PHASECHK.TRANS64.TRYWAIT P0, [R0+URZ+0x488], R2 ;  /* 0x00048802000075a7 */ /* 0x0022e400080011ff */
[----:B---3--:R-:W-:Y:S05]  /*bef0*/  @!P0 NANOSLEEP.SYNCS 0x989680 ;  /* 0x009896800000895d */ /* 0x008fea0003900000 */
[----:B------:R-:W3:Y:S02]  /*bf00*/  @!P0 SYNCS.PHASECHK.TRANS64 P0, [R0+URZ+0x488], R2 ;  /* 0x00048802000085a7 */ /* 0x000ee400080010ff */
[----:B---3--:R-:W-:Y:S05]  /*bf10*/  @!P0 BRA `(.L_x_350) ;  /* 0xfffffffc00f08947 */ /* 0x008fea000383ffff */
[----:B------:R-:W-:Y:S05]  /*bf20*/  BRA `(.L_x_351) ;  /* 0xffffffbc00587947 */ /* 0x000fea000383ffff */
.L_x_164:
[----:B--2---:R2:W3:Y:S02]  /*bf30*/  SYNCS.PHASECHK.TRANS64.TRYWAIT P0, [R3+URZ+0x4a0], R0 ;  /* 0x0004a000030075a7 */ /* 0x0044e400080011ff */
[----:B---3--:R-:W-:Y:S05]  /*bf40*/  @!P0 NANOSLEEP.SYNCS 0x989680 ;  /* 0x009896800000895d */ /* 0x008fea0003900000 */
[----:B------:R-:W3:Y:S02]  /*bf50*/  @!P0 SYNCS.PHASECHK.TRANS64 P0, [R3+URZ+0x4a0], R0 ;  /* 0x0004a000030085a7 */ /* 0x000ee400080010ff */
[----:B---3--:R-:W-:Y:S05]  /*bf60*/  @!P0 BRA `(.L_x_164) ;  /* 0xfffffffc00f08947 */ /* 0x008fea000383ffff */
[----:B------:R-:W-:Y:S05]  /*bf70*/  BRA `(.L_x_352) ;  /* 0xffffffc000b07947 */ /* 0x000fea000383ffff */
.L_x_175:
[----:B-1----:R-:W-:Y:S04]  /*bf80*/  MOV R0, UR44 ;  /* 0x0000002c00007c02 */ /* 0x002fe80008000f00 */
[----:B------:R1:W2:Y:S03]  /*bf90*/  SYNCS.PHASECHK.TRANS64.TRYWAIT P1, [R0+URZ+0x480], R3 ;  /* 0x00048003000075a7 */ /* 0x0002a600080211ff */
[----:B--2---:R-:W-:Y:S05]  /*bfa0*/  @!P1 NANOSLEEP.SYNCS 0x989680 ;  /* 0x009896800000995d */ /* 0x004fea0003900000 */
[----:B------:R-:W2:Y:S02]  /*bfb0*/  @!P1 SYNCS.PHASECHK.TRANS64 P1, [R0+URZ+0x480], R3 ;  /* 0x00048003000095a7 */ /* 0x000ea400080210ff */
[----:B--2---:R-:W-:Y:S05]  /*bfc0*/  @!P1 BRA `(.L_x_175) ;  /* 0xfffffffc00ec9947 */ /* 0x004fea000383ffff */
[----:B------:R-:W-:Y:S05]  /*bfd0*/  BRA `(.L_x_174) ;  /* 0xffffffcc00e87947 */ /* 0x000fea000383ffff */
.L_x_177:
[----:B-1----:R1:W2:Y:S02]  /*bfe0*/  SYNCS.PHASECHK.TRANS64.TRYWAIT P1, [R82+URZ+0x4c0], R4 ;  /* 0x0004c004520075a7 */ /* 0x0022a400080211ff */
[----:B--2---:R-:W-:Y:S05]  /*bff0*/  @!P1 NANOSLEEP.SYNCS 0x989680 ;  /* 0x009896800000995d */ /* 0x004fea0003900000 */
[----:B------:R-:W2:Y:S02]  /*c000*/  @!P1 SYNCS.PHASECHK.TRANS64 P1, [R82+URZ+0x4c0], R4 ;  /* 0x0004c004520095a7 */ /* 0x000ea400080210ff */
[----:B--2---:R-:W-:Y:S05]  /*c010*/  @!P1 BRA `(.L_x_177) ;  /* 0xfffffffc00f09947 */ /* 0x004fea000383ffff */
[----:B------:R-:W-:Y:S05]  /*c020*/  BRA `(.L_x_176) ;  /* 0xffffffd000287947 */ /* 0x000fea000383ffff */
        .weak           $__internal_0_$__cuda_sm10x_tcgen05_guardrail_trap_col_being_dealloced_not_returned_by_alloc
        .type           $__internal_0_$__cuda_sm10x_tcgen05_guardrail_trap_col_being_dealloced_not_returned_by_alloc,@function
        .size           $__internal_0_$__cuda_sm10x_tcgen05_guardrail_trap_col_being_dealloced_not_returned_by_alloc,($__internal_1_$__cuda_sm10x_tcgen05_guardrail_trap_phase_invalid_during_alloc - $__internal_0_$__cuda_sm10x_tcgen05_guardrail_trap_col_being_dealloced_not_returned_by_alloc)
$__internal_0_$__cuda_sm10x_tcgen05_guardrail_trap_col_being_dealloced_not_returned_by_alloc:
[----:B------:R-:W-:Y:S05]  /*c030*/  BPT.TRAP 0x1 ;  /* 0x000000040000795c */ /* 0x000fea0000300000 */
[----:B------:R-:W-:-:S04]  /*c040*/  HFMA2 R3, -RZ, RZ, 0, 0 ;  /* 0x00000000ff037431 */ /* 0x000fc800000001ff */
[----:B------:R-:W-:Y:S05]  /*c050*/  RET.REL.NODEC R2 `(_ZN7cutlass13device_kernelINS_4gemm6kernel13GemmUniversalIN4cute5tupleIJiiiiEEENS1_10collective13CollectiveMmaINS1_35MainloopSm100TmaUmmaWarpSpecializedILi72ELi2ELi4ENS5_IJNS4_1CILi8EEENSA_ILi1EEESC_EEEEENS5_IJNSA_ILi128EEENSA_ILi64EEENSA_ILi32EEEEEENS_12float_e5m2_tENS5_IJlSC_lEEESJ_SK_NS4_8TiledMMAINS4_8MMA_AtomIJNS4_10MMA_TraitsINS4_25SM100_MMA_F8F6F4_2x1SM_SSEJSJ_SJ_fSF_SG_NS4_17integral_constantINS4_4UMMA5MajorELSR_0EEESS_NSP_INSQ_7ScaleInELST_0EEESU_EEEEEENS4_6LayoutINS5_IJSC_SC_SC_EEENS5_IJNSA_ILi0EEESZ_SZ_EEEEENS5_IJNS4_10UnderscoreES12_S12_EEEEENS4_18SM100_TMA_2SM_LOADENS4_14ComposedLayoutINS4_7SwizzleILi1ELi4ELi3EEENS4_18smem_ptr_flag_bitsILi8EEENSX_INS5_IJSB_SH_EEENS5_IJSH_SC_EEEEEEEvNS4_8identityENS4_28SM100_TMA_2SM_LOAD_MULTICASTES1E_vS1F_EENS_8epilogue10collective18CollectiveEpilogueINS1I_23Sm100TmaWarpSpecializedILi1ELi1ELi32ELb0ELb0EEEJNS5_IJSG_SG_SH_EEENS5_IJNSX_ISG_SC_EES1O_EEESJ_SK_SJ_SK_NS1I_6fusion15FusionCallbacksIS1M_NS1Q_17LinearCombinationISJ_fSJ_fLNS_15FloatRoundStyleE2EEES1N_S1P_JEEENS4_5SM1004TMEM4LOAD26SM100_TMEM_LOAD_32dp32b32xENS4_13SM90_TMA_LOADENS16_INS17_ILi2ELi4ELi3EEES1A_NSX_INS5_IJSB_SG_EEENS5_IJSG_SC_EEEEEEENS4_39AutoVectorizingCopyWithAssumedAlignmentILi128EEENS4_14SM90_TMA_STOREES25_S27_S27_EEEvvEEEEvNT_6ParamsE) ;  /* 0xffffff3c02e87950 */ /* 0x000fea0003c3ffff */
        .weak           $__internal_1_$__cuda_sm10x_tcgen05_guardrail_trap_phase_invalid_during_alloc
        .type           $__internal_1_$__cuda_sm10x_tcgen05_guardrail_trap_phase_invalid_during_alloc,@function
        .size           $__internal_1_$__cuda_sm10x_tcgen05_guardrail_trap_phase_invalid_during_alloc,($__internal_2_$__cuda_sm10x_tcgen05_guardrail_trap_unallocated_columns_being_dealloced - $__internal_1_$__cuda_sm10x_tcgen05_guardrail_trap_phase_invalid_during_alloc)
$__internal_1_$__cuda_sm10x_tcgen05_guardrail_trap_phase_invalid_during_alloc:
[----:B------:R-:W-:Y:S05]  /*c060*/  BPT.TRAP 0x1 ;  /* 0x000000040000795c */ /* 0x000fea0000300000 */
[----:B------:R-:W-:-:S04]  /*c070*/  MOV R5, 0x0 ;  /* 0x0000000000057802 */ /* 0x000fc80000000f00 */
[----:B------:R-:W-:Y:S05]  /*c080*/  RET.REL.NODEC R4 `(_ZN7cutlass13device_kernelINS_4gemm6kernel13GemmUniversalIN4cute5tupleIJiiiiEEENS1_10collective13CollectiveMmaINS1_35MainloopSm100TmaUmmaWarpSpecializedILi72ELi2ELi4ENS5_IJNS4_1CILi8EEENSA_ILi1EEESC_EEEEENS5_IJNSA_ILi128EEENSA_ILi64EEENSA_ILi32EEEEEENS_12float_e5m2_tENS5_IJlSC_lEEESJ_SK_NS4_8TiledMMAINS4_8MMA_AtomIJNS4_10MMA_TraitsINS4_25SM100_MMA_F8F6F4_2x1SM_SSEJSJ_SJ_fSF_SG_NS4_17integral_constantINS4_4UMMA5MajorELSR_0EEESS_NSP_INSQ_7ScaleInELST_0EEESU_EEEEEENS4_6LayoutINS5_IJSC_SC_SC_EEENS5_IJNSA_ILi0EEESZ_SZ_EEEEENS5_IJNS4_10UnderscoreES12_S12_EEEEENS4_18SM100_TMA_2SM_LOADENS4_14ComposedLayoutINS4_7SwizzleILi1ELi4ELi3EEENS4_18smem_ptr_flag_bitsILi8EEENSX_INS5_IJSB_SH_EEENS5_IJSH_SC_EEEEEEEvNS4_8identityENS4_28SM100_TMA_2SM_LOAD_MULTICASTES1E_vS1F_EENS_8epilogue10collective18CollectiveEpilogueINS1I_23Sm100TmaWarpSpecializedILi1ELi1ELi32ELb0ELb0EEEJNS5_IJSG_SG_SH_EEENS5_IJNSX_ISG_SC_EES1O_EEESJ_SK_SJ_SK_NS1I_6fusion15FusionCallbacksIS1M_NS1Q_17LinearCombinationISJ_fSJ_fLNS_15FloatRoundStyleE2EEES1N_S1P_JEEENS4_5SM1004TMEM4LOAD26SM100_TMEM_LOAD_32dp32b32xENS4_13SM90_TMA_LOADENS16_INS17_ILi2ELi4ELi3EEES1A_NSX_INS5_IJSB_SG_EEENS5_IJSG_SC_EEEEEEENS4_39AutoVectorizingCopyWithAssumedAlignmentILi128EEENS4_14SM90_TMA_STOREES25_S27_S27_EEEvvEEEEvNT_6ParamsE) ;  /* 0xffffff3c04dc7950 */ /* 0x000fea0003c3ffff */
        .weak           $__internal_2_$__cuda_sm10x_tcgen05_guardrail_trap_unallocated_columns_being_dealloced
        .type           $__internal_2_$__cuda_sm10x_tcgen05_guardrail_trap_unallocated_columns_being_dealloced,@function
        .size           $__internal_2_$__cuda_sm10x_tcgen05_guardrail_trap_unallocated_columns_being_dealloced,(.L_x_354 - $__internal_2_$__cuda_sm10x_tcgen05_guardrail_trap_unallocated_columns_being_dealloced)
$__internal_2_$__cuda_sm10x_tcgen05_guardrail_trap_unallocated_columns_being_dealloced:
[----:B------:R-:W-:Y:S05]  /*c090*/  BPT.TRAP 0x1 ;  /* 0x000000040000795c */ /* 0x000fea0000300000 */
[----:B------:R-:W-:-:S04]  /*c0a0*/  HFMA2 R3, -RZ, RZ, 0, 0 ;  /* 0x00000000ff037431 */ /* 0x000fc800000001ff */
[----:B------:R-:W-:Y:S05]  /*c0b0*/  RET.REL.NODEC R2 `(_ZN7cutlass13device_kernelINS_4gemm6kernel13GemmUniversalIN4cute5tupleIJiiiiEEENS1_10collective13CollectiveMmaINS1_35MainloopSm100TmaUmmaWarpSpecializedILi72ELi2ELi4ENS5_IJNS4_1CILi8EEENSA_ILi1EEESC_EEEEENS5_IJNSA_ILi128EEENSA_ILi64EEENSA_ILi32EEEEEENS_12float_e5m2_tENS5_IJlSC_lEEESJ_SK_NS4_8TiledMMAINS4_8MMA_AtomIJNS4_10MMA_TraitsINS4_25SM100_MMA_F8F6F4_2x1SM_SSEJSJ_SJ_fSF_SG_NS4_17integral_constantINS4_4UMMA5MajorELSR_0EEESS_NSP_INSQ_7ScaleInELST_0EEESU_EEEEEENS4_6LayoutINS5_IJSC_SC_SC_EEENS5_IJNSA_ILi0EEESZ_SZ_EEEEENS5_IJNS4_10UnderscoreES12_S12_EEEEENS4_18SM100_TMA_2SM_LOADENS4_14ComposedLayoutINS4_7SwizzleILi1ELi4ELi3EEENS4_18smem_ptr_flag_bitsILi8EEENSX_INS5_IJSB_SH_EEENS5_IJSH_SC_EEEEEEEvNS4_8identityENS4_28SM100_TMA_2SM_LOAD_MULTICASTES1E_vS1F_EENS_8epilogue10collective18CollectiveEpilogueINS1I_23Sm100TmaWarpSpecializedILi1ELi1ELi32ELb0ELb0EEEJNS5_IJSG_SG_SH_EEENS5_IJNSX_ISG_SC_EES1O_EEESJ_SK_SJ_SK_NS1I_6fusion15FusionCallbacksIS1M_NS1Q_17LinearCombinationISJ_fSJ_fLNS_15FloatRoundStyleE2EEES1N_S1P_JEEENS4_5SM1004TMEM4LOAD26SM100_TMEM_LOAD_32dp32b32xENS4_13SM90_TMA_LOADENS16_INS17_ILi2ELi4ELi3EEES1A_NSX_INS5_IJSB_SG_EEENS5_IJSG_SC_EEEEEEENS4_39AutoVectorizingCopyWithAssumedAlignmentILi128EEENS4_14SM90_TMA_STOREES25_S27_S27_EEEvvEEEEvNT_6ParamsE) ;  /* 0xffffff3c02d07950 */ /* 0x000fea0003c3ffff */
.L_x_353:
[----:B------:R-:W-:-:S00]  /*c0c0*/  BRA `(.L_x_353) ;  /* 0xfffffffc00fc7947 */ /* 0x000fc0000383ffff */
[----:B------:R-:W-:-:S00]  /*c0d0*/  NOP ;  /* 0x0000000000007918 */ /* 0x000fc00000000000 */
        /* <DEDUP_REMOVED lines=10> */
.L_x_354:


//--------------------- .nv.global.init           --------------------------
	.section	.nv.global.init,"aw",@progbits
.nv.global.init:
	.type		$str$27,@object
	.size		$str$27,($str$28 - $str$27)
$str$27:
        /*0000*/ 	.byte	0x28, 0x61, 0x64, 0x64, 0x72, 0x65, 0x73, 0x73, 0x20, 0x26, 0x20, 0x6d, 0x61, 0x73, 0x6b, 0x29
        /*0010*/ 	.byte	0x20, 0x3d, 0x3d, 0x20, 0x30, 0x00
	.type		$str$28,@object
	.size		$str$28,($str$26 - $str$28)
$str$28:
        /*0016*/ 	.byte	0x2f, 0x74, 0x6d, 0x70, 0x2f, 0x63, 0x75, 0x74, 0x6c, 0x61, 0x73, 0x73, 0x5f, 0x73, 0x77, 0x65
        /*0026*/ 	.byte	0x65, 0x70, 0x5f, 0x73, 0x72, 0x63, 0x2f, 0x69, 0x6e, 0x63, 0x6c, 0x75, 0x64, 0x65, 0x2f, 0x63
        /*0036*/ 	.byte	0x75, 0x74, 0x65, 0x2f, 0x70, 0x6f, 0x69, 0x6e, 0x74, 0x65, 0x72, 0x5f, 0x66, 0x6c, 0x61, 0x67
        /*0046*/ 	.byte	0x67, 0x65, 0x64, 0x2e, 0x68, 0x70, 0x70, 0x00
	.type		$str$26,@object
	.size		$str$26,($str$25 - $str$26)
$str$26:
        /*004e*/ 	.byte	0x2f, 0x74, 0x6d, 0x70, 0x2f, 0x63, 0x75, 0x74, 0x6c, 0x61, 0x73, 0x73, 0x5f, 0x73, 0x77, 0x65
        /*005e*/ 	.byte	0x65, 0x70, 0x5f, 0x73, 0x72, 0x63, 0x2f, 0x69, 0x6e, 0x63, 0x6c, 0x75, 0x64, 0x65, 0x2f, 0x63
        /*006e*/ 	.byte	0x75, 0x74, 0x65, 0x2f, 0x61, 0x74, 0x6f, 0x6d, 0x2f, 0x63, 0x6f, 0x70, 0x79, 0x5f, 0x74, 0x72
        /*007e*/ 	.byte	0x61, 0x69, 0x74, 0x73, 0x5f, 0x73, 0x6d, 0x31, 0x30, 0x30, 0x2e, 0x68, 0x70, 0x70, 0x00
	.type		$str$25,@object
	.size		$str$25,(__unnamed_1 - $str$25)
$str$25:
        /*008d*/ 	.byte	0x28, 0x28, 0x75, 0x69, 0x6e, 0x74, 0x33, 0x32, 0x5f, 0x74, 0x28, 0x74, 0x68, 0x72, 0x65, 0x61
        /*009d*/ 	.byte	0x64, 0x49, 0x64, 0x78, 0x2e, 0x78, 0x29, 0x20, 0x2f, 0x20, 0x33, 0x32, 0x29, 0x20, 0x25, 0x20
        /*00ad*/ 	.byte	0x34, 0x29, 0x20, 0x3d, 0x3d, 0x20, 0x28, 0x28, 0x28, 0x74, 0x6d, 0x65, 0x6d, 0x5f, 0x61, 0x64
        /*00bd*/ 	.byte	0x64, 0x72, 0x20, 0x3e, 0x3e, 0x20, 0x31, 0x36, 0x29, 0x20, 0x2f, 0x20, 0x33, 0x32, 0x29, 0x20
        /*00cd*/ 	.byte	0x25, 0x20, 0x34, 0x29, 0x00
	.type		__unnamed_1,@object
	.size		__unnamed_1,(__unnamed_2 - __unnamed_1)
__unnamed_1:
        /*00d2*/ 	.byte	0x61, 0x75, 0x74, 0x6f, 0x20, 0x63, 0x75, 0x74, 0x65, 0x3a, 0x3a, 0x61, 0x73, 0x5f, 0x70, 0x6f
        /* <DEDUP_REMOVED lines=24> */
        /*0262*/ 	.byte	0x3c, 0x34, 0x30, 0x39, 0x36, 0x3e, 0x3e, 0x3e, 0x3e, 0x5d, 0x00
	.type		__unnamed_2,@object
	.size		__unnamed_2,(.L_2 - __unnamed_2)
__unnamed_2:
        /* <DEDUP_REMOVED lines=40> */
        /*04ed*/ 	.byte	0x74, 0x65, 0x3a, 0x3a, 0x43, 0x3c, 0x30, 0x3e, 0x3e, 0x3e, 0x3e, 0x5d, 0x00
.L_2:


//--------------------- .nv.shared._ZN7cutlass13device_kernelINS_4gemm6kernel13GemmUniversalIN4cute5tupleIJiiiiEEENS1_10collective13CollectiveMmaINS1_35MainloopSm100TmaUmmaWarpSpecializedILi72ELi2ELi4ENS5_IJNS4_1CILi8EEENSA_ILi1EEESC_EEEEENS5_IJNSA_ILi128EEENSA_ILi64EEENSA_ILi32EEEEEENS_12float_e5m2_tENS5_IJlSC_lEEESJ_SK_NS4_8TiledMMAINS4_8MMA_AtomIJNS4_10MMA_TraitsINS4_25SM100_MMA_F8F6F4_2x1SM_SSEJSJ_SJ_fSF_SG_NS4_17integral_constantINS4_4UMMA5MajorELSR_0EEESS_NSP_INSQ_7ScaleInELST_0EEESU_EEEEEENS4_6LayoutINS5_IJSC_SC_SC_EEENS5_IJNSA_ILi0EEESZ_SZ_EEEEENS5_IJNS4_10UnderscoreES12_S12_EEEEENS4_18SM100_TMA_2SM_LOADENS4_14ComposedLayoutINS4_7SwizzleILi1ELi4ELi3EEENS4_18smem_ptr_flag_bitsILi8EEENSX_INS5_IJSB_SH_EEENS5_IJSH_SC_EEEEEEEvNS4_8identityENS4_28SM100_TMA_2SM_LOAD_MULTICASTES1E_vS1F_EENS_8epilogue10collective18CollectiveEpilogueINS1I_23Sm100TmaWarpSpecializedILi1ELi1ELi32ELb0ELb0EEEJNS5_IJSG_SG_SH_EEENS5_IJNSX_ISG_SC_EES1O_EEESJ_SK_SJ_SK_NS1I_6fusion15FusionCallbacksIS1M_NS1Q_17LinearCombinationISJ_fSJ_fLNS_15FloatRoundStyleE2EEES1N_S1P_JEEENS4_5SM1004TMEM4LOAD26SM100_TMEM_LOAD_32dp32b32xENS4_13SM90_TMA_LOADENS16_INS17_ILi2ELi4ELi3EEES1A_NSX_INS5_IJSB_SG_EEENS5_IJSG_SC_EEEEEEENS4_39AutoVectorizingCopyWithAssumedAlignmentILi128EEENS4_14SM90_TMA_STOREES25_S27_S27_EEEvvEEEEvNT_6ParamsE --------------------------
	.section	.nv.shared._ZN7cutlass13device_kernelINS_4gemm6kernel13GemmUniversalIN4cute5tupleIJiiiiEEENS1_10collective13CollectiveMmaINS1_35MainloopSm100TmaUmmaWarpSpecializedILi72ELi2ELi4ENS5_IJNS4_1CILi8EEENSA_ILi1EEESC_EEEEENS5_IJNSA_ILi128EEENSA_ILi64EEENSA_ILi32EEEEEENS_12float_e5m2_tENS5_IJlSC_lEEESJ_SK_NS4_8TiledMMAINS4_8MMA_AtomIJNS4_10MMA_TraitsINS4_25SM100_MMA_F8F6F4_2x1SM_SSEJSJ_SJ_fSF_SG_NS4_17integral_constantINS4_4UMMA5MajorELSR_0EEESS_NSP_INSQ_7ScaleInELST_0EEESU_EEEEEENS4_6LayoutINS5_IJSC_SC_SC_EEENS5_IJNSA_ILi0EEESZ_SZ_EEEEENS5_IJNS4_10UnderscoreES12_S12_EEEEENS4_18SM100_TMA_2SM_LOADENS4_14ComposedLayoutINS4_7SwizzleILi1ELi4ELi3EEENS4_18smem_ptr_flag_bitsILi8EEENSX_INS5_IJSB_SH_EEENS5_IJSH_SC_EEEEEEEvNS4_8identityENS4_28SM100_TMA_2SM_LOAD_MULTICASTES1E_vS1F_EENS_8epilogue10collective18CollectiveEpilogueINS1I_23Sm100TmaWarpSpecializedILi1ELi1ELi32ELb0ELb0EEEJNS5_IJSG_SG_SH_EEENS5_IJNSX_ISG_SC_EES1O_EEESJ_SK_SJ_SK_NS1I_6fusion15FusionCallbacksIS1M_NS1Q_17LinearCombinationISJ_fSJ_fLNS_15FloatRoundStyleE2EEES1N_S1P_JEEENS4_5SM1004TMEM4LOAD26SM100_TMEM_LOAD_32dp32b32xENS4_13SM90_TMA_LOADENS16_INS17_ILi2ELi4ELi3EEES1A_NSX_INS5_IJSB_SG_EEENS5_IJSG_SC_EEEEEEENS4_39AutoVectorizingCopyWithAssumedAlignmentILi128EEENS4_14SM90_TMA_STOREES25_S27_S27_EEEvvEEEEvNT_6ParamsE,"aw",@nobits
	.sectionflags	@""
	.align	16
	.zero		1024


//--------------------- .nv.shared.reserved.0     --------------------------
	.section	.nv.shared.reserved.0,"aw",@nobits
	.weak		__nv_reservedSMEM_offset_0_alias
	.size		__nv_reservedSMEM_offset_0_alias, 0, 64
	.other		__nv_reservedSMEM_offset_0_alias,@"STO_CUDA_RESERVED_SHARED STV_DEFAULT"
__nv_reservedSMEM_offset_0_alias:
	.zero		0
.nv.shared.reserved.0:
	.zero		64
	.weak		__nv_reservedSMEM_tcgen05_partition
	.type		__nv_reservedSMEM_tcgen05_partition,@object
	.size		__nv_reservedSMEM_tcgen05_partition,(.L_0 - __nv_reservedSMEM_tcgen05_partition)
__nv_reservedSMEM_tcgen05_partition:
	.zero		32
.L_0:


//--------------------- .nv.global                --------------------------
	.section	.nv.global,"aw",@nobits
.nv.global:
	.type		_ZN40_INTERNAL_c36d6274_4_k_cu_36bce347_276784cute1_E,@object
	.size		_ZN40_INTERNAL_c36d6274_4_k_cu_36bce347_276784cute1_E,(_ZN40_INTERNAL_c36d6274_4_k_cu_36bce347_276784cuda3std3__45__cpo6cbeginE - _ZN40_INTERNAL_c36d6274_4_k_cu_36bce347_276784cute1_E)
_ZN40_INTERNAL_c36d6274_4_k_cu_36bce347_276784cute1_E:
	.zero		1
	.type		_ZN40_INTERNAL_c36d6274_4_k_cu_36bce347_276784cuda3std3__45__cpo6cbeginE,@object
	.size		_ZN40_INTERNAL_c36d6274_4_k_cu_36bce347_276784cuda3std3__45__cpo6cbeginE,(_ZN40_INTERNAL_c36d6274_4_k_cu_36bce347_276784cuda3std3__48in_placeE - _ZN40_INTERNAL_c36d6274_4_k_cu_36bce347_276784cuda3std3__45__cpo6cbeginE)
_ZN40_INTERNAL_c36d6274_4_k_cu_36bce347_276784cuda3std3__45__cpo6cbeginE:
	.zero		1
	.type		_ZN40_INTERNAL_c36d6274_4_k_cu_36bce347_276784cuda3std3__48in_placeE,@object
	.size		_ZN40_INTERNAL_c36d6274_4_k_cu_36bce347_276784cuda3std3__48in_placeE,(_ZN40_INTERNAL_c36d6274_4_k_cu_36bce347_276784cuda3std6ranges3__45__cpo9iter_moveE - _ZN40_INTERNAL_c36d6274_4_k_cu_36bce347_276784cuda3std3__48in_placeE)
_ZN40_INTERNAL_c36d6274_4_k_cu_36bce347_276784cuda3std3__48in_placeE:
	.zero		1
	.type		_ZN40_INTERNAL_c36d6274_4_k_cu_36bce347_276784cuda3std6ranges3__45__cpo9iter_moveE,@object
	.size		_ZN40_INTERNAL_c36d6274_4_k_cu_36bce347_276784cuda3std6ranges3__45__cpo9iter_moveE,(_ZN40_INTERNAL_c36d6274_4_k_cu_36bce347_276784cuda3std3__45__cpo5beginE - _ZN40_INTERNAL_c36d6274_4_k_cu_36bce347_276784cuda3std6ranges3__45__cpo9iter_moveE)
_ZN40_INTERNAL_c36d6274_4_k_cu_36bce347_276784cuda3std6ranges3__45__cpo9iter_moveE:
	.zero		1
	.type		_ZN40_INTERNAL_c36d6274_4_k_cu_36bce347_276784cuda3std3__45__cpo5beginE,@object
	.size		_ZN40_INTERNAL_c36d6274_4_k_cu_36bce347_276784cuda3std3__45__cpo5beginE,(_ZN40_INTERNAL_c36d6274_4_k_cu_36bce347_276784cuda3std3__442_GLOBAL__N__c36d6274_4_k_cu_36bce347_276786ignoreE - _ZN40_INTERNAL_c36d6274_4_k_cu_36bce347_276784cuda3std3__45__cpo5beginE)
_ZN40_INTERNAL_c36d6274_4_k_cu_36bce347_276784cuda3std3__45__cpo5beginE:
	.zero		1
	.type		_ZN40_INTERNAL_c36d6274_4_k_cu_36bce347_276784cuda3std3__442_GLOBAL__N__c36d6274_4_k_cu_36bce347_276786ignoreE,@object
	.size		_ZN40_INTERNAL_c36d6274_4_k_cu_36bce347_276784cuda3std3__442_GLOBAL__N__c36d6274_4_k_cu_36bce347_276786ignoreE,(_ZN40_INTERNAL_c36d6274_4_k_cu_36bce347_276784cute7productE - _ZN40_INTERNAL_c36d6274_4_k_cu_36bce347_276784cuda3std3__442_GLOBAL__N__c36d6274_4_k_cu_36bce347_276786ignoreE)
_ZN40_INTERNAL_c36d6274_4_k_cu_36bce347_276784cuda3std3__442_GLOBAL__N__c36d6274_4_k_cu_36bce347_276786ignoreE:
	.zero		1
	.type		_ZN40_INTERNAL_c36d6274_4_k_cu_36bce347_276784cute7productE,@object
	.size		_ZN40_INTERNAL_c36d6274_4_k_cu_36bce347_276784cute7productE,(_ZN40_INTERNAL_c36d6274_4_k_cu_36bce347_276784cuda3std3__45__cpo3endE - _ZN40_INTERNAL_c36d6274_4_k_cu_36bce347_276784cute7productE)
_ZN40_INTERNAL_c36d6274_4_k_cu_36bce347_276784cute7productE:
	.zero		1
	.type		_ZN40_INTERNAL_c36d6274_4_k_cu_36bce347_276784cuda3std3__45__cpo3endE,@object
	.size		_ZN40_INTERNAL_c36d6274_4_k_cu_36bce347_276784cuda3std3__45__cpo3endE,(_ZN40_INTERNAL_c36d6274_4_k_cu_36bce347_276784cuda3std3__419piecewise_constructE - _ZN40_INTERNAL_c36d6274_4_k_cu_36bce347_276784cuda3std3__45__cpo3endE)
_ZN40_INTERNAL_c36d6274_4_k_cu_36bce347_276784cuda3std3__45__cpo3endE:
	.zero		1
	.type		_ZN40_INTERNAL_c36d6274_4_k_cu_36bce347_276784cuda3std3__419piecewise_constructE,@object
	.size		_ZN40_INTERNAL_c36d6274_4_k_cu_36bce347_276784cuda3std3__419piecewise_constructE,(_ZN40_INTERNAL_c36d6274_4_k_cu_36bce347_276784cuda3std3__45__cpo4cendE - _ZN40_INTERNAL_c36d6274_4_k_cu_36bce347_276784cuda3std3__419piecewise_constructE)
_ZN40_INTERNAL_c36d6274_4_k_cu_36bce347_276784cuda3std3__419piecewise_constructE:
	.zero		1
	.type		_ZN40_INTERNAL_c36d6274_4_k_cu_36bce347_276784cuda3std3__45__cpo4cendE,@object
	.size		_ZN40_INTERNAL_c36d6274_4_k_cu_36bce347_276784cuda3std3__45__cpo4cendE,(_ZN40_INTERNAL_c36d6274_4_k_cu_36bce347_276784cuda3std6ranges3__45__cpo4swapE - _ZN40_INTERNAL_c36d6274_4_k_cu_36bce347_276784cuda3std3__45__cpo4cendE)
_ZN40_INTERNAL_c36d6274_4_k_cu_36bce347_276784cuda3std3__45__cpo4cendE:
	.zero		1
	.type		_ZN40_INTERNAL_c36d6274_4_k_cu_36bce347_276784cuda3std6ranges3__45__cpo4swapE,@object
	.size		_ZN40_INTERNAL_c36d6274_4_k_cu_36bce347_276784cuda3std6ranges3__45__cpo4swapE,(.L_10 - _ZN40_INTERNAL_c36d6274_4_k_cu_36bce347_276784cuda3std6ranges3__45__cpo4swapE)
_ZN40_INTERNAL_c36d6274_4_k_cu_36bce347_276784cuda3std6ranges3__45__cpo4swapE:
	.zero		1
.L_10:


//--------------------- .nv.constant0._ZN7cutlass13device_kernelINS_4gemm6kernel13GemmUniversalIN4cute5tupleIJiiiiEEENS1_10collective13CollectiveMmaINS1_35MainloopSm100TmaUmmaWarpSpecializedILi72ELi2ELi4ENS5_IJNS4_1CILi8EEENSA_ILi1EEESC_EEEEENS5_IJNSA_ILi128EEENSA_ILi64EEENSA_ILi32EEEEEENS_12float_e5m2_tENS5_IJlSC_lEEESJ_SK_NS4_8TiledMMAINS4_8MMA_AtomIJNS4_10MMA_TraitsINS4_25SM100_MMA_F8F6F4_2x1SM_SSEJSJ_SJ_fSF_SG_NS4_17integral_constantINS4_4UMMA5MajorELSR_0EEESS_NSP_INSQ_7ScaleInELST_0EEESU_EEEEEENS4_6LayoutINS5_IJSC_SC_SC_EEENS5_IJNSA_ILi0EEESZ_SZ_EEEEENS5_IJNS4_10UnderscoreES12_S12_EEEEENS4_18SM100_TMA_2SM_LOADENS4_14ComposedLayoutINS4_7SwizzleILi1ELi4ELi3EEENS4_18smem_ptr_flag_bitsILi8EEENSX_INS5_IJSB_SH_EEENS5_IJSH_SC_EEEEEEEvNS4_8identityENS4_28SM100_TMA_2SM_LOAD_MULTICASTES1E_vS1F_EENS_8epilogue10collective18CollectiveEpilogueINS1I_23Sm100TmaWarpSpecializedILi1ELi1ELi32ELb0ELb0EEEJNS5_IJSG_SG_SH_EEENS5_IJNSX_ISG_SC_EES1O_EEESJ_SK_SJ_SK_NS1I_6fusion15FusionCallbacksIS1M_NS1Q_17LinearCombinationISJ_fSJ_fLNS_15FloatRoundStyleE2EEES1N_S1P_JEEENS4_5SM1004TMEM4LOAD26SM100_TMEM_LOAD_32dp32b32xENS4_13SM90_TMA_LOADENS16_INS17_ILi2ELi4ELi3EEES1A_NSX_INS5_IJSB_SG_EEENS5_IJSG_SC_EEEEEEENS4_39AutoVectorizingCopyWithAssumedAlignmentILi128EEENS4_14SM90_TMA_STOREES25_S27_S27_EEEvvEEEEvNT_6ParamsE --------------------------
	.section	.nv.constant0._ZN7cutlass13device_kernelINS_4gemm6kernel13GemmUniversalIN4cute5tupleIJiiiiEEENS1_10collective13CollectiveMmaINS1_35MainloopSm100TmaUmmaWarpSpecializedILi72ELi2ELi4ENS5_IJNS4_1CILi8EEENSA_ILi1EEESC_EEEEENS5_IJNSA_ILi128EEENSA_ILi64EEENSA_ILi32EEEEEENS_12float_e5m2_tENS5_IJlSC_lEEESJ_SK_NS4_8TiledMMAINS4_8MMA_AtomIJNS4_10MMA_TraitsINS4_25SM100_MMA_F8F6F4_2x1SM_SSEJSJ_SJ_fSF_SG_NS4_17integral_constantINS4_4UMMA5MajorELSR_0EEESS_NSP_INSQ_7ScaleInELST_0EEESU_EEEEEENS4_6LayoutINS5_IJSC_SC_SC_EEENS5_IJNSA_ILi0EEESZ_SZ_EEEEENS5_IJNS4_10UnderscoreES12_S12_EEEEENS4_18SM100_TMA_2SM_LOADENS4_14ComposedLayoutINS4_7SwizzleILi1ELi4ELi3EEENS4_18smem_ptr_flag_bitsILi8EEENSX_INS5_IJSB_SH_EEENS5_IJSH_SC_EEEEEEEvNS4_8identityENS4_28SM100_TMA_2SM_LOAD_MULTICASTES1E_vS1F_EENS_8epilogue10collective18CollectiveEpilogueINS1I_23Sm100TmaWarpSpecializedILi1ELi1ELi32ELb0ELb0EEEJNS5_IJSG_SG_SH_EEENS5_IJNSX_ISG_SC_EES1O_EEESJ_SK_SJ_SK_NS1I_6fusion15FusionCallbacksIS1M_NS1Q_17LinearCombinationISJ_fSJ_fLNS_15FloatRoundStyleE2EEES1N_S1P_JEEENS4_5SM1004TMEM4LOAD26SM100_TMEM_LOAD_32dp32b32xENS4_13SM90_TMA_LOADENS16_INS17_ILi2ELi4ELi3EEES1A_NSX_INS5_IJSB_SG_EEENS5_IJSG_SC_EEEEEEENS4_39AutoVectorizingCopyWithAssumedAlignmentILi128EEENS4_14SM90_TMA_STOREES25_S27_S27_EEEvvEEEEvNT_6ParamsE,"a",@progbits
	.sectionflags	@""
	.align	4
.nv.constant0._ZN7cutlass13device_kernelINS_4gemm6kernel13GemmUniversalIN4cute5tupleIJiiiiEEENS1_10collective13CollectiveMmaINS1_35MainloopSm100TmaUmmaWarpSpecializedILi72ELi2ELi4ENS5_IJNS4_1CILi8EEENSA_ILi1EEESC_EEEEENS5_IJNSA_ILi128EEENSA_ILi64EEENSA_ILi32EEEEEENS_12float_e5m2_tENS5_IJlSC_lEEESJ_SK_NS4_8TiledMMAINS4_8MMA_AtomIJNS4_10MMA_TraitsINS4_25SM100_MMA_F8F6F4_2x1SM_SSEJSJ_SJ_fSF_SG_NS4_17integral_constantINS4_4UMMA5MajorELSR_0EEESS_NSP_INSQ_7ScaleInELST_0EEESU_EEEEEENS4_6LayoutINS5_IJSC_SC_SC_EEENS5_IJNSA_ILi0EEESZ_SZ_EEEEENS5_IJNS4_10UnderscoreES12_S12_EEEEENS4_18SM100_TMA_2SM_LOADENS4_14ComposedLayoutINS4_7SwizzleILi1ELi4ELi3EEENS4_18smem_ptr_flag_bitsILi8EEENSX_INS5_IJSB_SH_EEENS5_IJSH_SC_EEEEEEEvNS4_8identityENS4_28SM100_TMA_2SM_LOAD_MULTICASTES1E_vS1F_EENS_8epilogue10collective18CollectiveEpilogueINS1I_23Sm100TmaWarpSpecializedILi1ELi1ELi32ELb0ELb0EEEJNS5_IJSG_SG_SH_EEENS5_IJNSX_ISG_SC_EES1O_EEESJ_SK_SJ_SK_NS1I_6fusion15FusionCallbacksIS1M_NS1Q_17LinearCombinationISJ_fSJ_fLNS_15FloatRoundStyleE2EEES1N_S1P_JEEENS4_5SM1004TMEM4LOAD26SM100_TMEM_LOAD_32dp32b32xENS4_13SM90_TMA_LOADENS16_INS17_ILi2ELi4ELi3EEES1A_NSX_INS5_IJSB_SG_EEENS5_IJSG_SC_EEEEEEENS4_39AutoVectorizingCopyWithAssumedAlignmentILi128EEENS4_14SM90_TMA_STOREES25_S27_S27_EEEvvEEEEvNT_6ParamsE:
	.zero		2944


//--------------------- SYMBOLS --------------------------

	.type		.nv.reservedSmem.offset0,@object
	.size		.nv.reservedSmem.offset0,0x4
	.type		.nv.reservedSmem.cap,@object
	.size		.nv.reservedSmem.cap,0x4
	.type		__assertfail,@function
